def matmul_kernel(
    a_ptr,
    b_ptr,
    c_ptr,
    M,
    N,
    K,
    stride_am,
    stride_ak,
    stride_bk,
    stride_bn,
    stride_cm,
    stride_cn,
    BLOCK_M: tl.constexpr,
    BLOCK_N: tl.constexpr,
    BLOCK_K: tl.constexpr,
    GROUP_M: tl.constexpr,
):
    pid = tl.program_id(axis=0)
    num_pid_m = tl.cdiv(M, BLOCK_M)
    num_pid_n = tl.cdiv(N, BLOCK_N)
    num_pid_in_group = GROUP_M * num_pid_n
    group_id = pid // num_pid_in_group
    first_pid_m = group_id * GROUP_M
    group_size_m = min(num_pid_m - first_pid_m, GROUP_M)
    pid_m = first_pid_m + ((pid % num_pid_in_group) % group_size_m)
    pid_n = (pid % num_pid_in_group) // group_size_m

    offs_am = (pid_m * BLOCK_M + tl.arange(0, BLOCK_M)) % M
    offs_bn = (pid_n * BLOCK_N + tl.arange(0, BLOCK_N)) % N
    offs_k = tl.arange(0, BLOCK_K)
    a_ptrs = a_ptr + offs_am[:, None] * stride_am + offs_k[None, :] * stride_ak
    b_ptrs = b_ptr + offs_k[:, None] * stride_bk + offs_bn[None, :] * stride_bn

    acc = tl.zeros((BLOCK_M, BLOCK_N), dtype=tl.float32)
    for kk in range(0, tl.cdiv(K, BLOCK_K)):
        a = tl.load(a_ptrs, mask=offs_k[None, :] < K - kk * BLOCK_K, other=0.0)
        b = tl.load(b_ptrs, mask=offs_k[:, None] < K - kk * BLOCK_K, other=0.0)
        acc = tl.dot(a, b, acc)
        a_ptrs += BLOCK_K * stride_ak
        b_ptrs += BLOCK_K * stride_bk

    c = acc.to(c_ptr.dtype.element_ty)
    offs_cm = pid_m * BLOCK_M + tl.arange(0, BLOCK_M)
    offs_cn = pid_n * BLOCK_N + tl.arange(0, BLOCK_N)
    c_ptrs = c_ptr + offs_cm[:, None] * stride_cm + offs_cn[None, :] * stride_cn
    mask = (offs_cm[:, None] < M) & (offs_cn[None, :] < N)
    tl.store(c_ptrs, c, mask=mask)

# config = {"BLOCK_K": 32, "BLOCK_M": 256, "BLOCK_N": 128, "GROUP_M": 8, "arch": "sm_100", "dtype": "fp32", "num_ctas": 1, "num_stages": 5, "num_warps": 4}
# arch = sm_100


// ===== COMPILED SASS (sm_100a) =====

	.target	sm_100a

	.elftype	@"ET_EXEC"


//--------------------- .note.nv.tkinfo           --------------------------
	.section	.note.nv.tkinfo,"",@"SHT_NOTE"
	.sectionflags	@"SHF_NOTE_NV_TKINFO"
	.tkinfo
        /*0018*/ 	.word	0x00000081
        /*0030*/ 	.string	""
        /*0030*/ 	.string	"ptxas-blackwell"
        /*0030*/ 	.string	"Cuda compilation tools, release 12.9, V12.9.86"
        /*0030*/ 	.string	"Build cuda_12.9.r12.9/compiler.36037853_0"
        /*0030*/ 	.string	"-v  -suppress-debug-info  -lineinfo  -arch sm_100a "



//--------------------- .note.nv.cuver            --------------------------
	.section	.note.nv.cuver,"",@"SHT_NOTE"
	.sectionflags	@"SHF_NOTE_NV_CUVER"
        /*0018*/ 	.short	0x0001
        /*001a*/ 	.short	0x0064
        /*001c*/ 	.short	0x0001
        /*001e*/ 	.short	0x0000
        /*0020*/ 	.short	0x0001
        /*0022*/ 	.short	0x0000


//--------------------- .nv.info                  --------------------------
	.section	.nv.info,"",@"SHT_CUDA_INFO"
	.align	4


	//----- nvinfo : EIATTR_REGCOUNT
	.align		4
        /*0000*/ 	.byte	0x04, 0x2f
        /*0002*/ 	.short	(.L_4 - .L_3)
	.align		4
.L_3:
        /*0004*/ 	.word	index@(matmul_kernel)
        /*0008*/ 	.word	0x000000ff


	//----- nvinfo : EIATTR_FRAME_SIZE
	.align		4
.L_4:
        /*000c*/ 	.byte	0x04, 0x11
        /*000e*/ 	.short	(.L_6 - .L_5)
	.align		4
.L_5:
        /*0010*/ 	.word	index@($__internal_2_$__cuda_sm10x_tcgen05_guardrail_trap_unallocated_columns_being_dealloced)
        /*0014*/ 	.word	0x000001e0


	//----- nvinfo : EIATTR_FRAME_SIZE
	.align		4
.L_6:
        /*0018*/ 	.byte	0x04, 0x11
        /*001a*/ 	.short	(.L_8 - .L_7)
	.align		4
.L_7:
        /*001c*/ 	.word	index@($__internal_1_$__cuda_sm10x_tcgen05_guardrail_trap_phase_invalid_during_alloc)
        /*0020*/ 	.word	0x000001e0


	//----- nvinfo : EIATTR_FRAME_SIZE
	.align		4
.L_8:
        /*0024*/ 	.byte	0x04, 0x11
        /*0026*/ 	.short	(.L_10 - .L_9)
	.align		4
.L_9:
        /*0028*/ 	.word	index@($__internal_0_$__cuda_sm10x_tcgen05_guardrail_trap_col_being_dealloced_not_returned_by_alloc)
        /*002c*/ 	.word	0x000001e0


	//----- nvinfo : EIATTR_FRAME_SIZE
	.align		4
.L_10:
        /*0030*/ 	.byte	0x04, 0x11
        /*0032*/ 	.short	(.L_12 - .L_11)
	.align		4
.L_11:
        /*0034*/ 	.word	index@(matmul_kernel)
        /*0038*/ 	.word	0x000001e0


	//----- nvinfo : EIATTR_MIN_STACK_SIZE
	.align		4
.L_12:
        /*003c*/ 	.byte	0x04, 0x12
        /*003e*/ 	.short	(.L_14 - .L_13)
	.align		4
.L_13:
        /*0040*/ 	.word	index@(matmul_kernel)
        /*0044*/ 	.word	0x000001e0
.L_14:


//--------------------- .nv.info.matmul_kernel    --------------------------
	.section	.nv.info.matmul_kernel,"",@"SHT_CUDA_INFO"
	.sectionflags	@""
	.align	4


	//----- nvinfo : EIATTR_CUDA_API_VERSION
	.align		4
        /*0000*/ 	.byte	0x04, 0x37
        /*0002*/ 	.short	(.L_16 - .L_15)
.L_15:
        /*0004*/ 	.word	0x00000081


	//----- nvinfo : EIATTR_KPARAM_INFO
	.align		4
.L_16:
        /*0008*/ 	.byte	0x04, 0x17
        /*000a*/ 	.short	(.L_18 - .L_17)
.L_17:
        /*000c*/ 	.word	0x00000000
        /*0010*/ 	.short	0x000d
        /*0012*/ 	.short	0x0048
        /*0014*/ 	.byte	0x00, 0xf4, 0x21, 0x00


	//----- nvinfo : EIATTR_KPARAM_INFO
	.align		4
.L_18:
        /*0018*/ 	.byte	0x04, 0x17
        /*001a*/ 	.short	(.L_20 - .L_19)
.L_19:
        /*001c*/ 	.word	0x00000000
        /*0020*/ 	.short	0x000c
        /*0022*/ 	.short	0x0040
        /*0024*/ 	.byte	0x00, 0xf4, 0x21, 0x00


	//----- nvinfo : EIATTR_KPARAM_INFO
	.align		4
.L_20:
        /*0028*/ 	.byte	0x04, 0x17
        /*002a*/ 	.short	(.L_22 - .L_21)
.L_21:
        /*002c*/ 	.word	0x00000000
        /*0030*/ 	.short	0x000b
        /*0032*/ 	.short	0x0038
        /*0034*/ 	.byte	0x00, 0xf0, 0x11, 0x00


	//----- nvinfo : EIATTR_KPARAM_INFO
	.align		4
.L_22:
        /*0038*/ 	.byte	0x04, 0x17
        /*003a*/ 	.short	(.L_24 - .L_23)
.L_23:
        /*003c*/ 	.word	0x00000000
        /*0040*/ 	.short	0x000a
        /*0042*/ 	.short	0x0034
        /*0044*/ 	.byte	0x00, 0xf0, 0x11, 0x00


	//----- nvinfo : EIATTR_KPARAM_INFO
	.align		4
.L_24:
        /*0048*/ 	.byte	0x04, 0x17
        /*004a*/ 	.short	(.L_26 - .L_25)
.L_25:
        /*004c*/ 	.word	0x00000000
        /*0050*/ 	.short	0x0009
        /*0052*/ 	.short	0x0030
        /*0054*/ 	.byte	0x00, 0xf0, 0x11, 0x00


	//----- nvinfo : EIATTR_KPARAM_INFO
	.align		4
.L_26:
        /*0058*/ 	.byte	0x04, 0x17
        /*005a*/ 	.short	(.L_28 - .L_27)
.L_27:
        /*005c*/ 	.word	0x00000000
        /*0060*/ 	.short	0x0008
        /*0062*/ 	.short	0x002c
        /*0064*/ 	.byte	0x00, 0xf0, 0x11, 0x00


	//----- nvinfo : EIATTR_KPARAM_INFO
	.align		4
.L_28:
        /*0068*/ 	.byte	0x04, 0x17
        /*006a*/ 	.short	(.L_30 - .L_29)
.L_29:
        /*006c*/ 	.word	0x00000000
        /*0070*/ 	.short	0x0007
        /*0072*/ 	.short	0x0028
        /*0074*/ 	.byte	0x00, 0xf0, 0x11, 0x00


	//----- nvinfo : EIATTR_KPARAM_INFO
	.align		4
.L_30:
        /*0078*/ 	.byte	0x04, 0x17
        /*007a*/ 	.short	(.L_32 - .L_31)
.L_31:
        /*007c*/ 	.word	0x00000000
        /*0080*/ 	.short	0x0006
        /*0082*/ 	.short	0x0024
        /*0084*/ 	.byte	0x00, 0xf0, 0x11, 0x00


	//----- nvinfo : EIATTR_KPARAM_INFO
	.align		4
.L_32:
        /*0088*/ 	.byte	0x04, 0x17
        /*008a*/ 	.short	(.L_34 - .L_33)
.L_33:
        /*008c*/ 	.word	0x00000000
        /*0090*/ 	.short	0x0005
        /*0092*/ 	.short	0x0020
        /*0094*/ 	.byte	0x00, 0xf0, 0x11, 0x00


	//----- nvinfo : EIATTR_KPARAM_INFO
	.align		4
.L_34:
        /*0098*/ 	.byte	0x04, 0x17
        /*009a*/ 	.short	(.L_36 - .L_35)
.L_35:
        /*009c*/ 	.word	0x00000000
        /*00a0*/ 	.short	0x0004
        /*00a2*/ 	.short	0x001c
        /*00a4*/ 	.byte	0x00, 0xf0, 0x11, 0x00


	//----- nvinfo : EIATTR_KPARAM_INFO
	.align		4
.L_36:
        /*00a8*/ 	.byte	0x04, 0x17
        /*00aa*/ 	.short	(.L_38 - .L_37)
.L_37:
        /*00ac*/ 	.word	0x00000000
        /*00b0*/ 	.short	0x0003
        /*00b2*/ 	.short	0x0018
        /*00b4*/ 	.byte	0x00, 0xf0, 0x11, 0x00


	//----- nvinfo : EIATTR_KPARAM_INFO
	.align		4
.L_38:
        /*00b8*/ 	.byte	0x04, 0x17
        /*00ba*/ 	.short	(.L_40 - .L_39)
.L_39:
        /*00bc*/ 	.word	0x00000000
        /*00c0*/ 	.short	0x0002
        /*00c2*/ 	.short	0x0010
        /*00c4*/ 	.byte	0x00, 0xf4, 0x21, 0x00


	//----- nvinfo : EIATTR_KPARAM_INFO
	.align		4
.L_40:
        /*00c8*/ 	.byte	0x04, 0x17
        /*00ca*/ 	.short	(.L_42 - .L_41)
.L_41:
        /*00cc*/ 	.word	0x00000000
        /*00d0*/ 	.short	0x0001
        /*00d2*/ 	.short	0x0008
        /*00d4*/ 	.byte	0x00, 0xf4, 0x21, 0x00


	//----- nvinfo : EIATTR_KPARAM_INFO
	.align		4
.L_42:
        /*00d8*/ 	.byte	0x04, 0x17
        /*00da*/ 	.short	(.L_44 - .L_43)
.L_43:
        /*00dc*/ 	.word	0x00000000
        /*00e0*/ 	.short	0x0000
        /*00e2*/ 	.short	0x0000
        /*00e4*/ 	.byte	0x00, 0xf4, 0x21, 0x00


	//----- nvinfo : EIATTR_AT_ENTRY_FRAGMENTS
	.align		4
.L_44:
        /*00e8*/ 	.byte	0x04, 0x4f
        /*00ea*/ 	.short	(.L_46 - .L_45)


	//   ....[0]....
.L_45:
        /*00ec*/ 	.word	0x00000004


	//----- nvinfo : EIATTR_RESERVED_SMEM_USED
	.align		4
.L_46:
        /*00f0*/ 	.byte	0x01, 0x41
	.zero		2


	//----- nvinfo : EIATTR_SPARSE_MMA_MASK
	.align		4
        /*00f4*/ 	.byte	0x03, 0x50
        /*00f6*/ 	.short	0x0000


	//----- nvinfo : EIATTR_TCGEN05_1CTA_USED
	.align		4
        /*00f8*/ 	.byte	0x01, 0x51
	.zero		2


	//----- nvinfo : EIATTR_MAXREG_COUNT
	.align		4
        /*00fc*/ 	.byte	0x03, 0x1b
        /*00fe*/ 	.short	0x00ff


	//----- nvinfo : EIATTR_NUM_BARRIERS
	.align		4
        /*0100*/ 	.byte	0x02, 0x4c
        /*0102*/ 	.byte	0x01
	.zero		1


	//----- nvinfo : EIATTR_ANNOTATIONS
	.align		4
        /*0104*/ 	.byte	0x04, 0x55
        /*0106*/ 	.short	(.L_48 - .L_47)


	//   ....[0]....
.L_47:
        /*0108*/ 	.word	0x00000001
        /*010c*/ 	.byte	0x60, 0x24, 0x00, 0x00, 0x01, 0x00, 0x00, 0x00, 0xa0, 0x24, 0x00, 0x00, 0x01, 0x00, 0x00, 0x00
        /* <DEDUP_REMOVED lines=123> */
        /*08cc*/ 	.byte	0x80, 0xfa, 0x00, 0x00, 0x01, 0x00, 0x00, 0x00, 0x90, 0xfa, 0x00, 0x00


	//----- nvinfo : EIATTR_INT_WARP_WIDE_INSTR_OFFSETS
	.align		4
.L_48:
        /*08d8*/ 	.byte	0x04, 0x31
        /*08da*/ 	.short	(.L_50 - .L_49)


	//   ....[0]....
.L_49:
        /*08dc*/ 	.word	0x00002e90


	//   ....[1]....
        /*08e0*/ 	.word	0x00002ee0


	//   ....[2]....
        /*08e4*/ 	.word	0x00002fb0


	//   ....[3]....
        /*08e8*/ 	.word	0x00015210


	//   ....[4]....
        /*08ec*/ 	.word	0x00015260


	//----- nvinfo : EIATTR_COOP_GROUP_MASK_REGIDS
	.align		4
.L_50:
        /*08f0*/ 	.byte	0x04, 0x29
        /*08f2*/ 	.short	(.L_52 - .L_51)


	//   ....[0]....
.L_51:
        /*08f4*/ 	.word	0xffffffff


	//   ....[1]....
        /*08f8*/ 	.word	0xffffffff


	//   ....[2]....
        /*08fc*/ 	.word	0xffffffff


	//   ....[3]....
        /*0900*/ 	.word	0xffffffff


	//----- nvinfo : EIATTR_COOP_GROUP_INSTR_OFFSETS
	.align		4
.L_52:
        /*0904*/ 	.byte	0x04, 0x28
        /*0906*/ 	.short	(.L_54 - .L_53)


	//   ....[0]....
.L_53:
        /*0908*/ 	.word	0x00000070


	//   ....[1]....
        /*090c*/ 	.word	0x00000330


	//   ....[2]....
        /*0910*/ 	.word	0x000150a0


	//   ....[3]....
        /*0914*/ 	.word	0x00015310


	//----- nvinfo : EIATTR_VRC_CTA_INIT_COUNT
	.align		4
.L_54:
        /*0918*/ 	.byte	0x02, 0x4a
        /*091a*/ 	.byte	0x80
	.zero		1


	//----- nvinfo : EIATTR_MBARRIER_INSTR_OFFSETS
	.align		4
        /*091c*/ 	.byte	0x04, 0x39
        /*091e*/ 	.short	(.L_56 - .L_55)


	//   ....[0]....
.L_55:
        /*0920*/ 	.word	0x000030a0
        /*0924*/ 	.word	0x000000ff
        /*0928*/ 	.word	0x00000000
        /*092c*/ 	.short	0x0100
        /*092e*/ 	.byte	0x08
	.zero		1


	//   ....[1]....
        /*0930*/ 	.word	0x00003170
        /*0934*/ 	.word	0x000000ff
        /*0938*/ 	.word	0x00034008
        /*093c*/ 	.short	0x0100
        /*093e*/ 	.byte	0x0a
	.zero		1


	//   ....[2]....
        /*0940*/ 	.word	0x0000c4d0
        /*0944*/ 	.word	0x000000ff
        /*0948*/ 	.word	0x00000000
        /*094c*/ 	.short	0x010a
        /*094e*/ 	.byte	0x08
	.zero		1


	//   ....[3]....
        /*0950*/ 	.word	0x0000eca0
        /*0954*/ 	.word	0x000000ff
        /*0958*/ 	.word	0x00000000
        /*095c*/ 	.short	0x010a
        /*095e*/ 	.byte	0x08
	.zero		1


	//   ....[4]....
        /*0960*/ 	.word	0x0000ed60
        /*0964*/ 	.word	0x000000ff
        /*0968*/ 	.word	0x00034000
        /*096c*/ 	.short	0x0108
        /*096e*/ 	.byte	0x0a
	.zero		1


	//   ....[5]....
        /*0970*/ 	.word	0x0000ee10
        /*0974*/ 	.word	0x000000ff
        /*0978*/ 	.word	0x00034008
        /*097c*/ 	.short	0x0108
        /*097e*/ 	.byte	0x0a
	.zero		1


	//   ....[6]....
        /*0980*/ 	.word	0x00015330
        /*0984*/ 	.word	0x000000ff
        /*0988*/ 	.word	0x00000000
        /*098c*/ 	.short	0x010a
        /*098e*/ 	.byte	0x08
	.zero		1


	//   ....[7]....
        /*0990*/ 	.word	0x00015360
        /*0994*/ 	.word	0x000000ff
        /*0998*/ 	.word	0x00000000
        /*099c*/ 	.short	0x010a
        /*099e*/ 	.byte	0x08
	.zero		1


	//----- nvinfo : EIATTR_NUM_MBARRIERS
	.align		4
.L_56:
        /*09a0*/ 	.byte	0x03, 0x38
        /*09a2*/ 	.short	0x0002


	//----- nvinfo : EIATTR_EXIT_INSTR_OFFSETS
	.align		4
        /*09a4*/ 	.byte	0x04, 0x1c
        /*09a6*/ 	.short	(.L_58 - .L_57)


	//   ....[0]....
.L_57:
        /*09a8*/ 	.word	0x00015320


	//----- nvinfo : EIATTR_REQNTID
	.align		4
.L_58:
        /*09ac*/ 	.byte	0x04, 0x10
        /*09ae*/ 	.short	(.L_60 - .L_59)
.L_59:
        /*09b0*/ 	.word	0x00000080
        /*09b4*/ 	.word	0x00000001
        /*09b8*/ 	.word	0x00000001


	//----- nvinfo : EIATTR_CRS_STACK_SIZE
	.align		4
.L_60:
        /*09bc*/ 	.byte	0x04, 0x1e
        /*09be*/ 	.short	(.L_62 - .L_61)
.L_61:
        /*09c0*/ 	.word	0x00000000


	//----- nvinfo : EIATTR_CBANK_PARAM_SIZE
	.align		4
.L_62:
        /*09c4*/ 	.byte	0x03, 0x19
        /*09c6*/ 	.short	0x0050


	//----- nvinfo : EIATTR_PARAM_CBANK
	.align		4
        /*09c8*/ 	.byte	0x04, 0x0a
        /*09ca*/ 	.short	(.L_64 - .L_63)
	.align		4
.L_63:
        /*09cc*/ 	.word	index@(.nv.constant0.matmul_kernel)
        /*09d0*/ 	.short	0x0380
        /*09d2*/ 	.short	0x0050


	//----- nvinfo : EIATTR_SW_WAR
	.align		4
.L_64:
        /*09d4*/ 	.byte	0x04, 0x36
        /*09d6*/ 	.short	(.L_66 - .L_65)
.L_65:
        /*09d8*/ 	.word	0x00000008
.L_66:


//--------------------- .nv.compat                --------------------------
	.section	.nv.compat,"",@"SHT_CUDA_COMPAT_INFO"
	.align	4
        /*0000*/ 	.byte	0x02, 0x02, 0x02, 0x00, 0x02, 0x05, 0x05, 0x00, 0x02, 0x03, 0x00, 0x00, 0x02, 0x06, 0x01, 0x00


//--------------------- .nv.callgraph             --------------------------
	.section	.nv.callgraph,"",@"SHT_CUDA_CALLGRAPH"
	.align	4
	.sectionentsize	8
	.align		4
        /*0000*/ 	.word	0x00000000
	.align		4
        /*0004*/ 	.word	0xffffffff
	.align		4
        /*0008*/ 	.word	0x00000000
	.align		4
        /*000c*/ 	.word	0xfffffffe
	.align		4
        /*0010*/ 	.word	0x00000000
	.align		4
        /*0014*/ 	.word	0xfffffffd
	.align		4
        /*0018*/ 	.word	0x00000000
	.align		4
        /*001c*/ 	.word	0xfffffffc


//--------------------- .text.matmul_kernel       --------------------------
	.section	.text.matmul_kernel,"ax",@progbits
	.align	128
        .global         matmul_kernel
        .type           matmul_kernel,@function
        .size           matmul_kernel,(.L_x_21 - matmul_kernel)
        .other          matmul_kernel,@"STO_CUDA_ENTRY STV_DEFAULT"
matmul_kernel:
.text.matmul_kernel:
[----:B------:R-:W1:Y:S01]  /*0000*/  LDC R1, c[0x0][0x37c] ;  /* 0x0000df00ff017b82 */ /* 0x000e620000000800 */
[----:B------:R-:W2:Y:S01]  /*0010*/  S2R R61, SR_TID.X ;  /* 0x00000000003d7919 */ /* 0x000ea20000002100 */
[----:B-1----:R-:W-:Y:S01]  /*0020*/  VIADD R1, R1, 0xfffffe20 ;  /* 0xfffffe2001017836 */ /* 0x002fe20000000000 */
[----:B--2---:R-:W-:-:S13]  /*0030*/  ISETP.GE.U32.AND P0, PT, R61, 0x20, PT ;  /* 0x000000203d00780c */ /* 0x004fda0003f06070 */
[----:B------:R-:W-:Y:S02]  /*0040*/  VOTEU.ANY UP0, P0 ;  /* 0x0000000000ff7886 */ /* 0x000fe40000000100 */
[----:B------:R-:W-:Y:S05]  /*0050*/  BRA.U UP0, `(.L_x_0) ;  /* 0x0000000100b87547 */ /* 0x000fea000b800000 */
[----:B------:R-:W1:Y:S01]  /*0060*/  S2UR UR6, SR_CgaCtaId ;  /* 0x00000000000679c3 */ /* 0x000e620000008800 */
[----:B------:R-:W-:Y:S01]  /*0070*/  NOP ;  /* 0x0000000000007918 */ /* 0x000fe20000000000 */
[----:B------:R-:W-:Y:S02]  /*0080*/  UMOV UR4, 0x40 ;  /* 0x0000004000047882 */ /* 0x000fe40000000000 */
[----:B-1----:R-:W-:-:S09]  /*0090*/  ULEA UR4, UR6, UR4, 0x18 ;  /* 0x0000000406047291 */ /* 0x002fd2000f8ec0ff */
[----:B------:R-:W1:Y:S01]  /*00a0*/  LDS.U8 R0, [UR4] ;  /* 0x00000004ff007984 */ /* 0x000e620008000000 */
[----:B------:R-:W-:Y:S02]  /*00b0*/  UMOV UR4, 0x400 ;  /* 0x0000040000047882 */ /* 0x000fe40000000000 */
[----:B------:R-:W-:Y:S01]  /*00c0*/  ULEA UR4, UR6, UR4, 0x18 ;  /* 0x0000000406047291 */ /* 0x000fe2000f8ec0ff */
[----:B-1----:R-:W-:-:S13]  /*00d0*/  ISETP.NE.AND P0, PT, R0, RZ, PT ;  /* 0x000000ff0000720c */ /* 0x002fda0003f05270 */
[----:B------:R-:W-:Y:S05]  /*00e0*/  @P0 BRA `(.L_x_1) ;  /* 0x00000000007c0947 */ /* 0x000fea0003800000 */
[----:B------:R-:W-:-:S13]  /*00f0*/  ELECT P0, URZ, PT ;  /* 0x0000000000ff782f */ /* 0x000fda0003800000 */
[----:B------:R-:W-:Y:S05]  /*0100*/  @!P0 BRA `(.L_x_2) ;  /* 0x0000000000848947 */ /* 0x000fea0003800000 */
[----:B------:R-:W-:Y:S01]  /*0110*/  UMOV UR5, 0x10 ;  /* 0x0000001000057882 */ /* 0x000fe20000000000 */
[----:B------:R-:W-:Y:S02]  /*0120*/  IMAD.MOV.U32 R4, RZ, RZ, 0x1 ;  /* 0x00000001ff047424 */ /* 0x000fe400078e00ff */
[----:B------:R-:W-:Y:S02]  /*0130*/  IMAD.MOV.U32 R5, RZ, RZ, 0xffff ;  /* 0x0000ffffff057424 */ /* 0x000fe400078e00ff */
[----:B------:R-:W-:Y:S04]  /*0140*/  DEPBAR.LE SB1, 0x36 ;  /* 0x00009d800000791a */ /* 0x000fe80000000000 */
[----:B------:R-:W1:Y:S02]  /*0150*/  UTCATOMSWS.FIND_AND_SET.ALIGN UP1, UR5, UR5 ;  /* 0x00000005000575e3 */ /* 0x000e640008020800 */
[----:B-1----:R-:W-:-:S04]  /*0160*/  PLOP3.LUT P0, PT, PT, PT, UP1, 0x80, 0x8 ;  /* 0x000000000008781c */ /* 0x002fc80003f0f018 */
[----:B------:R-:W-:-:S04]  /*0170*/  SEL R0, RZ, 0xffffffff, !P0 ;  /* 0xffffffffff007807 */ /* 0x000fc80004000000 */
[----:B------:R-:W-:Y:S01]  /*0180*/  ISETP.NE.AND P0, PT, R0, RZ, PT ;  /* 0x000000ff0000720c */ /* 0x000fe20003f05270 */
[----:B------:R-:W-:-:S12]  /*0190*/  IMAD.U32 R0, RZ, RZ, UR5 ;  /* 0x00000005ff007e24 */ /* 0x000fd8000f8e00ff */
[----:B------:R-:W-:Y:S05]  /*01a0*/  @P0 BRA `(.L_x_3) ;  /* 0x0000000000240947 */ /* 0x000fea0003800000 */
.L_x_4:
[----:B------:R-:W-:Y:S05]  /*01b0*/  NANOSLEEP 0x64 ;  /* 0x000000640000795d */ /* 0x000fea0003800000 */
[----:B------:R-:W-:-:S05]  /*01c0*/  UMOV UR5, 0x10 ;  /* 0x0000001000057882 */ /* 0x000fca0000000000 */
[----:B------:R-:W-:Y:S04]  /*01d0*/  DEPBAR.LE SB1, 0x36 ;  /* 0x00009d800000791a */ /* 0x000fe80000000000 */
[----:B------:R-:W1:Y:S02]  /*01e0*/  UTCATOMSWS.FIND_AND_SET.ALIGN UP1, UR5, UR5 ;  /* 0x00000005000575e3 */ /* 0x000e640008020800 */
[----:B-1----:R-:W-:-:S04]  /*01f0*/  PLOP3.LUT P0, PT, PT, PT, UP1, 0x80, 0x8 ;  /* 0x000000000008781c */ /* 0x002fc80003f0f018 */
[----:B------:R-:W-:-:S04]  /*0200*/  SEL R0, RZ, 0xffffffff, !P0 ;  /* 0xffffffffff007807 */ /* 0x000fc80004000000 */
[----:B------:R-:W-:Y:S01]  /*0210*/  ISETP.NE.AND P0, PT, R0, RZ, PT ;  /* 0x000000ff0000720c */ /* 0x000fe20003f05270 */
[----:B------:R-:W-:-:S12]  /*0220*/  IMAD.U32 R0, RZ, RZ, UR5 ;  /* 0x00000005ff007e24 */ /* 0x000fd8000f8e00ff */
[----:B------:R-:W-:Y:S05]  /*0230*/  @!P0 BRA `(.L_x_4) ;  /* 0xfffffffc00dc8947 */ /* 0x000fea000383ffff */
.L_x_3:
[----:B------:R-:W-:Y:S01]  /*0240*/  IADD3 R3, PT, PT, R0, 0x10, RZ ;  /* 0x0000001000037810 */ /* 0x000fe20007ffe0ff */
[----:B------:R-:W-:Y:S01]  /*0250*/  UMOV UR5, 0x50 ;  /* 0x0000005000057882 */ /* 0x000fe20000000000 */
[----:B------:R-:W-:Y:S01]  /*0260*/  SHF.L.U32 R2, R5, R0, RZ ;  /* 0x0000000005027219 */ /* 0x000fe200000006ff */
[----:B------:R-:W-:Y:S01]  /*0270*/  ULEA UR5, UR6, UR5, 0x18 ;  /* 0x0000000506057291 */ /* 0x000fe2000f8ec0ff */
[----:B------:R-:W-:Y:S01]  /*0280*/  SHF.L.U32 R3, R4, R3, RZ ;  /* 0x0000000304037219 */ /* 0x000fe200000006ff */
[----:B------:R-:W-:-:S03]  /*0290*/  IMAD.SHL.U32 R0, R0, 0x20, RZ ;  /* 0x0000002000007824 */ /* 0x000fc600078e00ff */
[----:B------:R-:W-:-:S05]  /*02a0*/  LOP3.LUT R2, R3, R2, RZ, 0xfc, !PT ;  /* 0x0000000203027212 */ /* 0x000fca00078efcff */
[----:B------:R1:W-:Y:S04]  /*02b0*/  ATOMS.OR RZ, [UR5], R2 ;  /* 0x00000002ffff798c */ /* 0x0003e8000b000005 */
[----:B------:R1:W-:Y:S01]  /*02c0*/  STS [UR4], R0 ;  /* 0x00000000ff007988 */ /* 0x0003e20008000804 */
[----:B------:R-:W-:Y:S05]  /*02d0*/  BRA `(.L_x_2) ;  /* 0x0000000000107947 */ /* 0x000fea0003800000 */
.L_x_1:
[----:B------:R-:W-:Y:S01]  /*02e0*/  IMAD.MOV.U32 R0, RZ, RZ, -0x1 ;  /* 0xffffffffff007424 */ /* 0x000fe200078e00ff */
[----:B------:R-:W-:-:S04]  /*02f0*/  MOV R2, 0x320 ;  /* 0x0000032000027802 */ /* 0x000fc80000000f00 */
[----:B------:R1:W-:Y:S03]  /*0300*/  STS [UR4], R0 ;  /* 0x00000000ff007988 */ /* 0x0003e60008000804 */
[----:B-1----:R-:W-:Y:S05]  /*0310*/  CALL.REL.NOINC `($__internal_1_$__cuda_sm10x_tcgen05_guardrail_trap_phase_invalid_during_alloc) ;  /* 0x0000015000287944 */ /* 0x002fea0003c00000 */
.L_x_2:
[----:B------:R-:W-:Y:S05]  /*0320*/  WARPSYNC.ALL ;  /* 0x0000000000007948 */ /* 0x000fea0003800000 */
[----:B------:R-:W-:Y:S01]  /*0330*/  NOP ;  /* 0x0000000000007918 */ /* 0x000fe20000000000 */
.L_x_0:
[----:B-1----:R-:W1:Y:S01]  /*0340*/  LDC.64 R2, c[0x0][0x398] ;  /* 0x0000e600ff027b82 */ /* 0x002e620000000a00 */
[----:B------:R-:W2:Y:S01]  /*0350*/  S2R R7, SR_CTAID.X ;  /* 0x0000000000077919 */ /* 0x000ea20000002500 */
[----:B------:R-:W-:Y:S01]  /*0360*/  SHF.R.U32.HI R13, RZ, 0x5, R61 ;  /* 0x00000005ff0d7819 */ /* 0x000fe2000001163d */
[----:B------:R-:W-:Y:S01]  /*0370*/  UMOV UR10, 0x400 ;  /* 0x00000400000a7882 */ /* 0x000fe20000000000 */
[----:B------:R-:W3:Y:S01]  /*0380*/  LDCU.128 UR12, c[0x0][0x380] ;  /* 0x00007000ff0c77ac */ /* 0x000ee20008000c00 */
[----:B------:R-:W-:Y:S02]  /*0390*/  LOP3.LUT R137, R61, 0x1f, RZ, 0xc0, !PT ;  /* 0x0000001f3d897812 */ /* 0x000fe400078ec0ff */
[----:B------:R-:W-:Y:S01]  /*03a0*/  R2UR UR7, R13 ;  /* 0x000000000d0772ca */ /* 0x000fe200000e0000 */
[----:B------:R-:W4:Y:S01]  /*03b0*/  S2UR UR5, SR_CgaCtaId ;  /* 0x00000000000579c3 */ /* 0x000f220000008800 */
[----:B------:R-:W5:Y:S01]  /*03c0*/  LDCU UR9, c[0x0][0x3b0] ;  /* 0x00007600ff0977ac */ /* 0x000f620008000800 */
[----:B------:R-:W1:Y:S06]  /*03d0*/  LDCU UR6, c[0x0][0x3a4] ;  /* 0x00007480ff0677ac */ /* 0x000e6c0008000800 */
[----:B------:R-:W3:Y:S04]  /*03e0*/  LDC.64 R106, c[0x0][0x3a8] ;  /* 0x0000ea00ff6a7b82 */ /* 0x000ee80000000a00 */
[----:B------:R-:W-:Y:S01]  /*03f0*/  USHF.L.U32 UR4, UR7, 0x15, URZ ;  /* 0x0000001507047899 */ /* 0x000fe200080006ff */
[----:B-1----:R-:W-:-:S03]  /*0400*/  VIADD R0, R3, 0x7f ;  /* 0x0000007f03007836 */ /* 0x002fc60000000000 */
[----:B------:R-:W-:Y:S02]  /*0410*/  ULOP3.LUT UR4, UR4, 0x600000, URZ, 0xc0, !UPT ;  /* 0x0060000004047892 */ /* 0x000fe4000f8ec0ff */
[----:B------:R-:W-:Y:S01]  /*0420*/  SHF.R.S32.HI R5, RZ, 0x1f, R0 ;  /* 0x0000001fff057819 */ /* 0x000fe20000011400 */
[----:B----4-:R-:W-:-:S03]  /*0430*/  ULEA UR10, UR5, UR10, 0x18 ;  /* 0x0000000a050a7291 */ /* 0x010fc6000f8ec0ff */
[----:B------:R-:W-:Y:S02]  /*0440*/  LEA.HI R5, R5, R0, RZ, 0x7 ;  /* 0x0000000005057211 */ /* 0x000fe400078f38ff */
[----:B--2---:R-:W-:Y:S01]  /*0450*/  IABS R10, R7 ;  /* 0x00000007000a7213 */ /* 0x004fe20000000000 */
[----:B------:R-:W-:Y:S01]  /*0460*/  UIADD3 UR8, UPT, UPT, UR10, 0x34000, URZ ;  /* 0x000340000a087890 */ /* 0x000fe2000fffe0ff */
[----:B------:R-:W-:Y:S01]  /*0470*/  SHF.R.S32.HI R5, RZ, 0x7, R5 ;  /* 0x00000007ff057819 */ /* 0x000fe20000011405 */
[----:B---3--:R-:W-:-:S04]  /*0480*/  IMAD R218, R137, R107, RZ ;  /* 0x0000006b89da7224 */ /* 0x008fc800078e02ff */
[----:B------:R-:W-:-:S05]  /*0490*/  IMAD.SHL.U32 R6, R5, 0x8, RZ ;  /* 0x0000000805067824 */ /* 0x000fca00078e00ff */
[-C--:B------:R-:W-:Y:S02]  /*04a0*/  IABS R9, R6.reuse ;  /* 0x0000000600097213 */ /* 0x080fe40000000000 */
[----:B------:R-:W-:Y:S02]  /*04b0*/  IABS R12, R6 ;  /* 0x00000006000c7213 */ /* 0x000fe40000000000 */
[----:B------:R-:W1:Y:S08]  /*04c0*/  I2F.RP R0, R9 ;  /* 0x0000000900007306 */ /* 0x000e700000209400 */
[----:B-1----:R-:W1:Y:S02]  /*04d0*/  MUFU.RCP R0, R0 ;  /* 0x0000000000007308 */ /* 0x002e640000001000 */
[----:B-1----:R-:W-:-:S02]  /*04e0*/  VIADD R4, R0, 0xffffffe ;  /* 0x0ffffffe00047836 */ /* 0x002fc40000000000 */
[----:B------:R-:W-:-:S04]  /*04f0*/  IMAD.MOV R0, RZ, RZ, -R12 ;  /* 0x000000ffff007224 */ /* 0x000fc800078e0a0c */
[----:B------:R1:W2:Y:S02]  /*0500*/  F2I.FTZ.U32.TRUNC.NTZ R5, R4 ;  /* 0x0000000400057305 */ /* 0x0002a4000021f000 */
[----:B-1----:R-:W-:Y:S01]  /*0510*/  IMAD.MOV.U32 R4, RZ, RZ, RZ ;  /* 0x000000ffff047224 */ /* 0x002fe200078e00ff */
[----:B--2---:R-:W-:-:S05]  /*0520*/  IADD3 R8, PT, PT, RZ, -R5, RZ ;  /* 0x80000005ff087210 */ /* 0x004fca0007ffe0ff */
[----:B------:R-:W-:Y:S02]  /*0530*/  IMAD R11, R8, R9, RZ ;  /* 0x00000009080b7224 */ /* 0x000fe400078e02ff */
[----:B------:R-:W-:Y:S01]  /*0540*/  IMAD.MOV.U32 R8, RZ, RZ, R10 ;  /* 0x000000ffff087224 */ /* 0x000fe200078e000a */
[----:B------:R-:W-:Y:S01]  /*0550*/  IABS R10, R3 ;  /* 0x00000003000a7213 */ /* 0x000fe20000000000 */
[----:B------:R-:W-:-:S06]  /*0560*/  IMAD.HI.U32 R5, R5, R11, R4 ;  /* 0x0000000b05057227 */ /* 0x000fcc00078e0004 */
[----:B------:R-:W-:-:S04]  /*0570*/  IMAD.HI.U32 R5, R5, R8, RZ ;  /* 0x0000000805057227 */ /* 0x000fc800078e00ff */
[----:B------:R-:W-:Y:S01]  /*0580*/  IMAD R0, R5, R0, R8 ;  /* 0x0000000005007224 */ /* 0x000fe200078e0208 */
[----:B------:R-:W-:Y:S04]  /*0590*/  BAR.SYNC.DEFER_BLOCKING 0x0 ;  /* 0x0000000000007b1d */ /* 0x000fe80000010000 */
[----:B------:R-:W-:-:S13]  /*05a0*/  ISETP.GT.U32.AND P1, PT, R9, R0, PT ;  /* 0x000000000900720c */ /* 0x000fda0003f24070 */
[----:B------:R-:W-:Y:S02]  /*05b0*/  @!P1 IMAD.IADD R0, R0, 0x1, -R9 ;  /* 0x0000000100009824 */ /* 0x000fe400078e0a09 */
[----:B------:R-:W-:Y:S01]  /*05c0*/  @!P1 VIADD R5, R5, 0x1 ;  /* 0x0000000105059836 */ /* 0x000fe20000000000 */
[----:B------:R-:W-:Y:S02]  /*05d0*/  ISETP.NE.AND P1, PT, R6, RZ, PT ;  /* 0x000000ff0600720c */ /* 0x000fe40003f25270 */
[----:B------:R-:W-:Y:S02]  /*05e0*/  ISETP.GE.U32.AND P0, PT, R0, R9, PT ;  /* 0x000000090000720c */ /* 0x000fe40003f06070 */
[----:B------:R-:W-:-:S04]  /*05f0*/  LOP3.LUT R0, R7, R6, RZ, 0x3c, !PT ;  /* 0x0000000607007212 */ /* 0x000fc800078e3cff */
[----:B------:R-:W-:Y:S01]  /*0600*/  ISETP.GE.AND P2, PT, R0, RZ, PT ;  /* 0x000000ff0000720c */ /* 0x000fe20003f46270 */
[----:B------:R-:W-:-:S06]  /*0610*/  VIADD R0, R2, 0xff ;  /* 0x000000ff02007836 */ /* 0x000fcc0000000000 */
[----:B------:R-:W-:-:S05]  /*0620*/  @P0 IADD3 R5, PT, PT, R5, 0x1, RZ ;  /* 0x0000000105050810 */ /* 0x000fca0007ffe0ff */
[----:B------:R-:W-:Y:S01]  /*0630*/  IMAD.MOV.U32 R4, RZ, RZ, R5 ;  /* 0x000000ffff047224 */ /* 0x000fe200078e0005 */
[----:B------:R-:W-:-:S03]  /*0640*/  SHF.R.S32.HI R5, RZ, 0x1f, R0 ;  /* 0x0000001fff057819 */ /* 0x000fc60000011400 */
[----:B------:R-:W-:Y:S01]  /*0650*/  @!P2 IMAD.MOV R4, RZ, RZ, -R4 ;  /* 0x000000ffff04a224 */ /* 0x000fe200078e0a04 */
[----:B------:R-:W-:Y:S02]  /*0660*/  @!P1 LOP3.LUT R4, RZ, R6, RZ, 0x33, !PT ;  /* 0x00000006ff049212 */ /* 0x000fe400078e33ff */
[----:B------:R-:W-:-:S03]  /*0670*/  LEA.HI R5, R5, R0, RZ, 0x8 ;  /* 0x0000000005057211 */ /* 0x000fc600078f40ff */
[C---:B------:R-:W-:Y:S01]  /*0680*/  IMAD.SHL.U32 R12, R4.reuse, 0x8, RZ ;  /* 0x00000008040c7824 */ /* 0x040fe200078e00ff */
[----:B------:R-:W-:-:S04]  /*0690*/  IADD3 R4, PT, PT, -R4, RZ, RZ ;  /* 0x000000ff04047210 */ /* 0x000fc80007ffe1ff */
[----:B------:R-:W-:Y:S01]  /*06a0*/  LEA.HI.SX32 R5, R5, -R12, 0x18 ;  /* 0x8000000c05057211 */ /* 0x000fe200078fc2ff */
[----:B------:R-:W-:Y:S02]  /*06b0*/  IMAD R14, R6, R4, R7 ;  /* 0x00000004060e7224 */ /* 0x000fe400078e0207 */
[----:B------:R-:W-:Y:S01]  /*06c0*/  IMAD.MOV.U32 R4, RZ, RZ, RZ ;  /* 0x000000ffff047224 */ /* 0x000fe200078e00ff */
[----:B------:R-:W-:Y:S02]  /*06d0*/  VIMNMX R11, PT, PT, R5, 0x8, PT ;  /* 0x00000008050b7848 */ /* 0x000fe40003fe0100 */
[----:B------:R-:W-:Y:S02]  /*06e0*/  IABS R6, R14 ;  /* 0x0000000e00067213 */ /* 0x000fe40000000000 */
[----:B------:R-:W-:-:S04]  /*06f0*/  IABS R9, R11 ;  /* 0x0000000b00097213 */ /* 0x000fc80000000000 */
[----:B------:R-:W1:Y:S08]  /*0700*/  I2F.RP R0, R9 ;  /* 0x0000000900007306 */ /* 0x000e700000209400 */
[----:B-1----:R-:W1:Y:S02]  /*0710*/  MUFU.RCP R0, R0 ;  /* 0x0000000000007308 */ /* 0x002e640000001000 */
[----:B-1----:R-:W-:-:S06]  /*0720*/  VIADD R5, R0, 0xffffffe ;  /* 0x0ffffffe00057836 */ /* 0x002fcc0000000000 */
[----:B------:R-:W1:Y:S02]  /*0730*/  F2I.FTZ.U32.TRUNC.NTZ R5, R5 ;  /* 0x0000000500057305 */ /* 0x000e64000021f000 */
[----:B-1----:R-:W-:-:S04]  /*0740*/  IMAD.MOV R8, RZ, RZ, -R5 ;  /* 0x000000ffff087224 */ /* 0x002fc800078e0a05 */
[----:B------:R-:W-:Y:S01]  /*0750*/  IMAD R7, R8, R9, RZ ;  /* 0x0000000908077224 */ /* 0x000fe200078e02ff */
[----:B------:R-:W-:-:S03]  /*0760*/  IABS R8, R11 ;  /* 0x0000000b00087213 */ /* 0x000fc60000000000 */
[----:B------:R-:W-:Y:S01]  /*0770*/  IMAD.HI.U32 R0, R5, R7, R4 ;  /* 0x0000000705007227 */ /* 0x000fe200078e0004 */
[----:B------:R-:W-:-:S03]  /*0780*/  IABS R5, R2 ;  /* 0x0000000200057213 */ /* 0x000fc60000000000 */
[----:B------:R-:W-:Y:S02]  /*0790*/  IMAD.MOV.U32 R7, RZ, RZ, R6 ;  /* 0x000000ffff077224 */ /* 0x000fe400078e0006 */
[----:B------:R-:W-:Y:S02]  /*07a0*/  IMAD.MOV R6, RZ, RZ, -R8 ;  /* 0x000000ffff067224 */ /* 0x000fe400078e0a08 */
[----:B------:R-:W-:-:S04]  /*07b0*/  IMAD.HI.U32 R0, R0, R7, RZ ;  /* 0x0000000700007227 */ /* 0x000fc800078e00ff */
[----:B------:R-:W-:Y:S02]  /*07c0*/  IMAD R6, R0, R6, R7 ;  /* 0x0000000600067224 */ /* 0x000fe400078e0207 */
[----:B------:R-:W-:Y:S01]  /*07d0*/  IMAD.MOV.U32 R4, RZ, RZ, R10 ;  /* 0x000000ffff047224 */ /* 0x000fe200078e000a */
[----:B------:R-:W1:Y:S02]  /*07e0*/  I2F.RP R7, R5 ;  /* 0x0000000500077306 */ /* 0x000e640000209400 */
[----:B------:R-:W-:-:S06]  /*07f0*/  ISETP.GT.U32.AND P1, PT, R9, R6, PT ;  /* 0x000000060900720c */ /* 0x000fcc0003f24070 */
[----:B------:R-:W2:Y:S07]  /*0800*/  I2F.RP R10, R4 ;  /* 0x00000004000a7306 */ /* 0x000eae0000209400 */
[----:B------:R-:W-:Y:S01]  /*0810*/  @!P1 IADD3 R6, PT, PT, R6, -R9, RZ ;  /* 0x8000000906069210 */ /* 0x000fe20007ffe0ff */
[----:B-1----:R-:W1:Y:S01]  /*0820*/  MUFU.RCP R7, R7 ;  /* 0x0000000700077308 */ /* 0x002e620000001000 */
[----:B------:R-:W-:Y:S01]  /*0830*/  @!P1 VIADD R0, R0, 0x1 ;  /* 0x0000000100009836 */ /* 0x000fe20000000000 */
[----:B------:R-:W-:-:S02]  /*0840*/  ISETP.NE.AND P1, PT, R11, RZ, PT ;  /* 0x000000ff0b00720c */ /* 0x000fc40003f25270 */
[----:B------:R-:W-:Y:S02]  /*0850*/  ISETP.GE.U32.AND P0, PT, R6, R9, PT ;  /* 0x000000090600720c */ /* 0x000fe40003f06070 */
[----:B------:R-:W-:Y:S02]  /*0860*/  LOP3.LUT R6, R14, R11, RZ, 0x3c, !PT ;  /* 0x0000000b0e067212 */ /* 0x000fe400078e3cff */
[----:B--2---:R-:W2:Y:S02]  /*0870*/  MUFU.RCP R10, R10 ;  /* 0x0000000a000a7308 */ /* 0x004ea40000001000 */
[----:B------:R-:W-:Y:S01]  /*0880*/  ISETP.GE.AND P2, PT, R6, RZ, PT ;  /* 0x000000ff0600720c */ /* 0x000fe20003f46270 */
[----:B-1----:R-:W-:-:S06]  /*0890*/  VIADD R6, R7, 0xffffffe ;  /* 0x0ffffffe07067836 */ /* 0x002fcc0000000000 */
[----:B------:R-:W-:Y:S01]  /*08a0*/  @P0 VIADD R0, R0, 0x1 ;  /* 0x0000000100000836 */ /* 0x000fe20000000000 */
[----:B------:R-:W1:Y:S05]  /*08b0*/  F2I.FTZ.U32.TRUNC.NTZ R7, R6 ;  /* 0x0000000600077305 */ /* 0x000e6a000021f000 */
[----:B------:R-:W-:Y:S01]  /*08c0*/  @!P2 IMAD.MOV R0, RZ, RZ, -R0 ;  /* 0x000000ffff00a224 */ /* 0x000fe200078e0a00 */
[----:B------:R-:W-:Y:S01]  /*08d0*/  @!P1 LOP3.LUT R0, RZ, R11, RZ, 0x33, !PT ;  /* 0x0000000bff009212 */ /* 0x000fe200078e33ff */
[----:B--2---:R-:W-:-:S04]  /*08e0*/  VIADD R8, R10, 0xffffffe ;  /* 0x0ffffffe0a087836 */ /* 0x004fc80000000000 */
[----:B------:R2:W3:Y:S01]  /*08f0*/  F2I.FTZ.U32.TRUNC.NTZ R9, R8 ;  /* 0x0000000800097305 */ /* 0x0004e2000021f000 */
[----:B------:R-:W-:Y:S02]  /*0900*/  IMAD.MOV R10, RZ, RZ, -R0 ;  /* 0x000000ffff0a7224 */ /* 0x000fe400078e0a00 */
[----:B------:R-:W-:Y:S02]  /*0910*/  IMAD.SHL.U32 R0, R0, 0x80, RZ ;  /* 0x0000008000007824 */ /* 0x000fe400078e00ff */
[----:B------:R-:W-:Y:S02]  /*0920*/  IMAD R10, R11, R10, R14 ;  /* 0x0000000a0b0a7224 */ /* 0x000fe400078e020e */
[----:B-1----:R-:W-:Y:S01]  /*0930*/  IMAD.MOV R6, RZ, RZ, -R7 ;  /* 0x000000ffff067224 */ /* 0x002fe200078e0a07 */
[----:B--2---:R-:W-:-:S03]  /*0940*/  SHF.R.U32.HI R8, RZ, 0x5, R61 ;  /* 0x00000005ff087819 */ /* 0x004fc6000001163d */
[----:B------:R-:W-:Y:S01]  /*0950*/  IMAD R13, R6, R5, RZ ;  /* 0x00000005060d7224 */ /* 0x000fe200078e02ff */
[----:B------:R-:W-:Y:S01]  /*0960*/  IADD3 R10, PT, PT, R12, R10, RZ ;  /* 0x0000000a0c0a7210 */ /* 0x000fe20007ffe0ff */
[----:B------:R-:W-:Y:S01]  /*0970*/  IMAD.MOV.U32 R6, RZ, RZ, RZ ;  /* 0x000000ffff067224 */ /* 0x000fe200078e00ff */
[----:B------:R-:W-:Y:S01]  /*0980*/  SGXT.U32 R11, R8, 0x2 ;  /* 0x00000002080b781a */ /* 0x000fe20000000000 */
[----:B------:R-:W-:Y:S01]  /*0990*/  IMAD.MOV.U32 R8, RZ, RZ, RZ ;  /* 0x000000ffff087224 */ /* 0x000fe200078e00ff */
[----:B---3--:R-:W-:Y:S01]  /*09a0*/  IADD3 R15, PT, PT, RZ, -R9, RZ ;  /* 0x80000009ff0f7210 */ /* 0x008fe20007ffe0ff */
[----:B------:R-:W-:Y:S01]  /*09b0*/  IMAD.HI.U32 R6, R7, R13, R6 ;  /* 0x0000000d07067227 */ /* 0x000fe200078e0006 */
[----:B------:R-:W-:-:S03]  /*09c0*/  LOP3.LUT R11, R0, R11, RZ, 0xfc, !PT ;  /* 0x0000000b000b7212 */ /* 0x000fc600078efcff */
[----:B------:R-:W-:Y:S01]  /*09d0*/  IMAD R15, R15, R4, RZ ;  /* 0x000000040f0f7224 */ /* 0x000fe200078e02ff */
[C---:B------:R-:W-:Y:S02]  /*09e0*/  LOP3.LUT R7, R11.reuse, 0x7c, RZ, 0xfc, !PT ;  /* 0x0000007c0b077812 */ /* 0x040fe400078efcff */
[----:B------:R-:W-:Y:S01]  /*09f0*/  LOP3.LUT R12, R11, 0x8, RZ, 0xfc, !PT ;  /* 0x000000080b0c7812 */ /* 0x000fe200078efcff */
[----:B------:R-:W-:Y:S01]  /*0a00*/  IMAD.HI.U32 R8, R9, R15, R8 ;  /* 0x0000000f09087227 */ /* 0x000fe200078e0008 */
[----:B------:R-:W-:Y:S02]  /*0a10*/  LOP3.LUT R9, R11, 0x4, RZ, 0xfc, !PT ;  /* 0x000000040b097812 */ /* 0x000fe400078efcff */
[----:B------:R-:W-:Y:S02]  /*0a20*/  IABS R25, R7 ;  /* 0x0000000700197213 */ /* 0x000fe40000000000 */
[----:B------:R-:W-:Y:S02]  /*0a30*/  ISETP.GE.AND P1, PT, R9, RZ, PT ;  /* 0x000000ff0900720c */ /* 0x000fe40003f26270 */
[----:B------:R-:W-:Y:S01]  /*0a40*/  IABS R15, R9 ;  /* 0x00000009000f7213 */ /* 0x000fe20000000000 */
[----:B------:R-:W-:Y:S01]  /*0a50*/  IMAD.HI.U32 R9, R8, R25, RZ ;  /* 0x0000001908097227 */ /* 0x000fe200078e00ff */
[----:B------:R-:W-:-:S02]  /*0a60*/  ISETP.GE.AND P0, PT, R12, RZ, PT ;  /* 0x000000ff0c00720c */ /* 0x000fc40003f06270 */
[----:B------:R-:W-:Y:S01]  /*0a70*/  IABS R17, R12 ;  /* 0x0000000c00117213 */ /* 0x000fe20000000000 */
[----:B------:R-:W-:Y:S01]  /*0a80*/  IMAD.MOV R12, RZ, RZ, -R9 ;  /* 0x000000ffff0c7224 */ /* 0x000fe200078e0a09 */
[----:B------:R-:W-:Y:S01]  /*0a90*/  IABS R13, R11 ;  /* 0x0000000b000d7213 */ /* 0x000fe20000000000 */
[----:B------:R-:W-:Y:S01]  /*0aa0*/  IMAD.HI.U32 R9, R8, R15, RZ ;  /* 0x0000000f08097227 */ /* 0x000fe200078e00ff */
[----:B------:R-:W-:Y:S02]  /*0ab0*/  ISETP.GE.AND P2, PT, R7, RZ, PT ;  /* 0x000000ff0700720c */ /* 0x000fe40003f46270 */
[C---:B------:R-:W-:Y:S01]  /*0ac0*/  LOP3.LUT R14, R11.reuse, 0xc, RZ, 0xfc, !PT ;  /* 0x0000000c0b0e7812 */ /* 0x040fe200078efcff */
[----:B------:R-:W-:Y:S01]  /*0ad0*/  IMAD R25, R4, R12, R25 ;  /* 0x0000000c04197224 */ /* 0x000fe200078e0219 */
[----:B------:R-:W-:Y:S01]  /*0ae0*/  LOP3.LUT R16, R11, 0x10, RZ, 0xfc, !PT ;  /* 0x000000100b107812 */ /* 0x000fe200078efcff */
[----:B------:R-:W-:Y:S01]  /*0af0*/  IMAD.HI.U32 R7, R8, R13, RZ ;  /* 0x0000000d08077227 */ /* 0x000fe200078e00ff */
[----:B------:R-:W-:-:S02]  /*0b00*/  IABS R19, R14 ;  /* 0x0000000e00137213 */ /* 0x000fc40000000000 */
[----:B------:R-:W-:Y:S01]  /*0b10*/  ISETP.GT.U32.AND P4, PT, R4, R25, PT ;  /* 0x000000190400720c */ /* 0x000fe20003f84070 */
[----:B------:R-:W-:Y:S01]  /*0b20*/  IMAD.MOV R7, RZ, RZ, -R7 ;  /* 0x000000ffff077224 */ /* 0x000fe200078e0a07 */
[----:B------:R-:W-:Y:S01]  /*0b30*/  IABS R21, R16 ;  /* 0x0000001000157213 */ /* 0x000fe20000000000 */
[----:B------:R-:W-:Y:S01]  /*0b40*/  IMAD.HI.U32 R12, R8, R17, RZ ;  /* 0x00000011080c7227 */ /* 0x000fe200078e00ff */
[C---:B------:R-:W-:Y:S02]  /*0b50*/  LOP3.LUT R18, R11.reuse, 0x14, RZ, 0xfc, !PT ;  /* 0x000000140b127812 */ /* 0x040fe400078efcff */
[----:B------:R-:W-:Y:S01]  /*0b60*/  LOP3.LUT R20, R11, 0x18, RZ, 0xfc, !PT ;  /* 0x000000180b147812 */ /* 0x000fe200078efcff */
[----:B------:R-:W-:Y:S01]  /*0b70*/  IMAD R7, R4, R7, R13 ;  /* 0x0000000704077224 */ /* 0x000fe200078e020d */
[----:B------:R-:W-:Y:S01]  /*0b80*/  IABS R23, R18 ;  /* 0x0000001200177213 */ /* 0x000fe20000000000 */
[----:B------:R-:W-:Y:S01]  /*0b90*/  IMAD.MOV R13, RZ, RZ, -R9 ;  /* 0x000000ffff0d7224 */ /* 0x000fe200078e0a09 */
[----:B------:R-:W-:Y:S01]  /*0ba0*/  IABS R27, R20 ;  /* 0x00000014001b7213 */ /* 0x000fe20000000000 */
[----:B------:R-:W-:Y:S01]  /*0bb0*/  IMAD.HI.U32 R9, R8, R19, RZ ;  /* 0x0000001308097227 */ /* 0x000fe200078e00ff */
[----:B------:R-:W-:-:S02]  /*0bc0*/  ISETP.GT.U32.AND P3, PT, R4, R7, PT ;  /* 0x000000070400720c */ /* 0x000fc40003f64070 */
[----:B------:R-:W-:Y:S01]  /*0bd0*/  @!P4 IADD3 R25, PT, PT, R25, -R4, RZ ;  /* 0x800000041919c210 */ /* 0x000fe20007ffe0ff */
[----:B------:R-:W-:Y:S01]  /*0be0*/  IMAD.MOV R12, RZ, RZ, -R12 ;  /* 0x000000ffff0c7224 */ /* 0x000fe200078e0a0c */
[C---:B------:R-:W-:Y:S01]  /*0bf0*/  LOP3.LUT R22, R11.reuse, 0x1c, RZ, 0xfc, !PT ;  /* 0x0000001c0b167812 */ /* 0x040fe200078efcff */
[C---:B------:R-:W-:Y:S01]  /*0c00*/  IMAD R13, R4.reuse, R13, R15 ;  /* 0x0000000d040d7224 */ /* 0x040fe200078e020f */
[C---:B------:R-:W-:Y:S01]  /*0c10*/  ISETP.GT.U32.AND P5, PT, R4.reuse, R25, PT ;  /* 0x000000190400720c */ /* 0x040fe20003fa4070 */
[----:B------:R-:W-:Y:S01]  /*0c20*/  IMAD.MOV R9, RZ, RZ, -R9 ;  /* 0x000000ffff097224 */ /* 0x000fe200078e0a09 */
[----:B------:R-:W-:Y:S01]  /*0c30*/  IABS R29, R22 ;  /* 0x00000016001d7213 */ /* 0x000fe20000000000 */
[C---:B------:R-:W-:Y:S01]  /*0c40*/  IMAD R15, R4.reuse, R12, R17 ;  /* 0x0000000c040f7224 */ /* 0x040fe200078e0211 */
[C---:B------:R-:W-:Y:S01]  /*0c50*/  LOP3.LUT R24, R11.reuse, 0x20, RZ, 0xfc, !PT ;  /* 0x000000200b187812 */ /* 0x040fe200078efcff */
[C---:B------:R-:W-:Y:S01]  /*0c60*/  IMAD R17, R4.reuse, R9, R19 ;  /* 0x0000000904117224 */ /* 0x040fe200078e0213 */
[----:B------:R-:W-:Y:S01]  /*0c70*/  LOP3.LUT R28, R11, 0x64, RZ, 0xfc, !PT ;  /* 0x000000640b1c7812 */ /* 0x000fe200078efcff */
[----:B------:R-:W-:Y:S01]  /*0c80*/  @!P3 IMAD.IADD R7, R7, 0x1, -R4 ;  /* 0x000000010707b824 */ /* 0x000fe200078e0a04 */
[----:B------:R-:W-:Y:S01]  /*0c90*/  ISETP.GT.U32.AND P6, PT, R4, R15, PT ;  /* 0x0000000f0400720c */ /* 0x000fe20003fc4070 */
[----:B------:R-:W-:Y:S01]  /*0ca0*/  IMAD.HI.U32 R9, R8, R21, RZ ;  /* 0x0000001508097227 */ /* 0x000fe200078e00ff */
[----:B------:R-:W-:-:S02]  /*0cb0*/  ISETP.GT.U32.AND P3, PT, R4, R13, PT ;  /* 0x0000000d0400720c */ /* 0x000fc40003f64070 */
[C---:B------:R-:W-:Y:S01]  /*0cc0*/  ISETP.GT.U32.AND P4, PT, R4.reuse, R7, PT ;  /* 0x000000070400720c */ /* 0x040fe20003f84070 */
[--C-:B------:R-:W-:Y:S01]  /*0cd0*/  @!P5 IMAD.IADD R25, R25, 0x1, -R4.reuse ;  /* 0x000000011919d824 */ /* 0x100fe200078e0a04 */
[----:B------:R-:W-:Y:S01]  /*0ce0*/  ISETP.GT.U32.AND P5, PT, R4, R17, PT ;  /* 0x000000110400720c */ /* 0x000fe20003fa4070 */
[----:B------:R-:W-:Y:S01]  /*0cf0*/  IMAD.MOV R19, RZ, RZ, -R9 ;  /* 0x000000ffff137224 */ /* 0x000fe200078e0a09 */
[C---:B------:R-:W-:Y:S01]  /*0d00*/  LOP3.LUT R30, R11.reuse, 0x68, RZ, 0xfc, !PT ;  /* 0x000000680b1e7812 */ /* 0x040fe200078efcff */
[----:B------:R-:W-:Y:S01]  /*0d10*/  IMAD.HI.U32 R9, R8, R23, RZ ;  /* 0x0000001708097227 */ /* 0x000fe200078e00ff */
[----:B------:R-:W-:Y:S02]  /*0d20*/  IABS R63, R28 ;  /* 0x0000001c003f7213 */ /* 0x000fe40000000000 */
[----:B------:R-:W-:Y:S01]  /*0d30*/  IABS R65, R30 ;  /* 0x0000001e00417213 */ /* 0x000fe20000000000 */
[----:B------:R-:W-:Y:S01]  /*0d40*/  IMAD R19, R4, R19, R21 ;  /* 0x0000001304137224 */ /* 0x000fe200078e0215 */
[----:B------:R-:W-:Y:S01]  /*0d50*/  LOP3.LUT R32, R11, 0x6c, RZ, 0xfc, !PT ;  /* 0x0000006c0b207812 */ /* 0x000fe200078efcff */
[--C-:B------:R-:W-:Y:S01]  /*0d60*/  @!P6 IMAD.IADD R15, R15, 0x1, -R4.reuse ;  /* 0x000000010f0fe824 */ /* 0x100fe200078e0a04 */
[----:B------:R-:W-:Y:S01]  /*0d70*/  LOP3.LUT R26, R11, 0x60, RZ, 0xfc, !PT ;  /* 0x000000600b1a7812 */ /* 0x000fe200078efcff */
[----:B------:R-:W-:Y:S01]  /*0d80*/  @!P3 IMAD.IADD R13, R13, 0x1, -R4 ;  /* 0x000000010d0db824 */ /* 0x000fe200078e0a04 */
[----:B------:R-:W-:Y:S01]  /*0d90*/  @!P4 IADD3 R7, PT, PT, R7, -R4, RZ ;  /* 0x800000040707c210 */ /* 0x000fe20007ffe0ff */
[----:B------:R-:W-:Y:S01]  /*0da0*/  IMAD.HI.U32 R12, R8, R27, RZ ;  /* 0x0000001b080c7227 */ /* 0x000fe200078e00ff */
[----:B------:R-:W-:-:S02]  /*0db0*/  ISETP.GT.U32.AND P4, PT, R4, R19, PT ;  /* 0x000000130400720c */ /* 0x000fc40003f84070 */
[C---:B------:R-:W-:Y:S01]  /*0dc0*/  ISETP.GT.U32.AND P6, PT, R4.reuse, R13, PT ;  /* 0x0000000d0400720c */ /* 0x040fe20003fc4070 */
[----:B------:R-:W-:Y:S01]  /*0dd0*/  @!P5 IMAD.IADD R17, R17, 0x1, -R4 ;  /* 0x000000011111d824 */ /* 0x000fe200078e0a04 */
[C---:B------:R-:W-:Y:S01]  /*0de0*/  ISETP.GT.U32.AND P5, PT, R4.reuse, R15, PT ;  /* 0x0000000f0400720c */ /* 0x040fe20003fa4070 */
[----:B------:R-:W-:Y:S01]  /*0df0*/  IMAD.MOV.U32 R75, RZ, RZ, R25 ;  /* 0x000000ffff4b7224 */ /* 0x000fe200078e0019 */
[----:B------:R-:W-:Y:S01]  /*0e00*/  ISETP.GE.AND P3, PT, R11, RZ, PT ;  /* 0x000000ff0b00720c */ /* 0x000fe20003f66270 */
[----:B------:R-:W-:Y:S01]  /*0e10*/  IMAD.MOV R9, RZ, RZ, -R9 ;  /* 0x000000ffff097224 */ /* 0x000fe200078e0a09 */
[----:B------:R-:W-:Y:S01]  /*0e20*/  IABS R67, R32 ;  /* 0x0000002000437213 */ /* 0x000fe20000000000 */
[----:B------:R-:W-:Y:S01]  /*0e30*/  IMAD.MOV R12, RZ, RZ, -R12 ;  /* 0x000000ffff0c7224 */ /* 0x000fe200078e0a0c */
[----:B------:R-:W-:Y:S01]  /*0e40*/  @!P2 IADD3 R75, PT, PT, -R75, RZ, RZ ;  /* 0x000000ff4b4ba210 */ /* 0x000fe20007ffe1ff */
[C---:B------:R-:W-:Y:S01]  /*0e50*/  IMAD R21, R4.reuse, R9, R23 ;  /* 0x0000000904157224 */ /* 0x040fe200078e0217 */
[C---:B------:R-:W-:Y:S01]  /*0e60*/  ISETP.GT.U32.AND P2, PT, R4.reuse, R17, PT ;  /* 0x000000110400720c */ /* 0x040fe20003f44070 */
[----:B------:R-:W-:Y:S01]  /*0e70*/  IMAD R23, R4, R12, R27 ;  /* 0x0000000c04177224 */ /* 0x000fe200078e021b */
[----:B------:R-:W-:Y:S01]  /*0e80*/  IABS R27, R24 ;  /* 0x00000018001b7213 */ /* 0x000fe20000000000 */
[----:B------:R-:W-:Y:S01]  /*0e90*/  IMAD.HI.U32 R12, R8, R29, RZ ;  /* 0x0000001d080c7227 */ /* 0x000fe200078e00ff */
[----:B------:R-:W-:-:S02]  /*0ea0*/  LOP3.LUT R34, R11, 0x74, RZ, 0xfc, !PT ;  /* 0x000000740b227812 */ /* 0x000fc400078efcff */
[----:B------:R-:W-:Y:S01]  /*0eb0*/  IABS R59, R26 ;  /* 0x0000001a003b7213 */ /* 0x000fe20000000000 */
[----:B------:R-:W-:Y:S01]  /*0ec0*/  @!P4 IMAD.IADD R19, R19, 0x1, -R4 ;  /* 0x000000011313c824 */ /* 0x000fe200078e0a04 */
[----:B------:R-:W-:Y:S01]  /*0ed0*/  IABS R71, R34 ;  /* 0x0000002200477213 */ /* 0x000fe20000000000 */
[----:B------:R-:W-:Y:S02]  /*0ee0*/  IMAD.MOV R12, RZ, RZ, -R12 ;  /* 0x000000ffff0c7224 */ /* 0x000fe400078e0a0c */
[--C-:B------:R-:W-:Y:S01]  /*0ef0*/  @!P5 IMAD.IADD R15, R15, 0x1, -R4.reuse ;  /* 0x000000010f0fd824 */ /* 0x100fe200078e0a04 */
[C---:B------:R-:W-:Y:S01]  /*0f00*/  ISETP.GT.U32.AND P4, PT, R4.reuse, R19, PT ;  /* 0x000000130400720c */ /* 0x040fe20003f84070 */
[----:B------:R-:W-:Y:S01]  /*0f10*/  IMAD.MOV.U32 R9, RZ, RZ, R7 ;  /* 0x000000ffff097224 */ /* 0x000fe200078e0007 */
[----:B------:R-:W-:Y:S01]  /*0f20*/  ISETP.GT.U32.AND P5, PT, R4, R23, PT ;  /* 0x000000170400720c */ /* 0x000fe20003fa4070 */
[----:B------:R-:W-:Y:S01]  /*0f30*/  @!P6 IMAD.IADD R13, R13, 0x1, -R4 ;  /* 0x000000010d0de824 */ /* 0x000fe200078e0a04 */
[----:B------:R-:W-:Y:S01]  /*0f40*/  ISETP.GE.AND P6, PT, R14, RZ, PT ;  /* 0x000000ff0e00720c */ /* 0x000fe20003fc6270 */
[----:B------:R-:W-:Y:S01]  /*0f50*/  IMAD R7, R4, R12, R29 ;  /* 0x0000000c04077224 */ /* 0x000fe200078e021d */
[----:B------:R-:W-:Y:S01]  /*0f60*/  @!P2 IADD3 R17, PT, PT, R17, -R4, RZ ;  /* 0x800000041111a210 */ /* 0x000fe20007ffe0ff */
[----:B------:R-:W-:Y:S01]  /*0f70*/  IMAD.HI.U32 R12, R8, R27, RZ ;  /* 0x0000001b080c7227 */ /* 0x000fe200078e00ff */
[----:B------:R-:W-:-:S02]  /*0f80*/  ISETP.GE.AND P2, PT, R16, RZ, PT ;  /* 0x000000ff1000720c */ /* 0x000fc40003f46270 */
[----:B------:R-:W-:Y:S01]  /*0f90*/  LOP3.LUT R16, R11, 0x24, RZ, 0xfc, !PT ;  /* 0x000000240b107812 */ /* 0x000fe200078efcff */
[----:B------:R-:W-:Y:S01]  /*0fa0*/  @!P3 IMAD.MOV R9, RZ, RZ, -R9 ;  /* 0x000000ffff09b224 */ /* 0x000fe200078e0a09 */
[C---:B------:R-:W-:Y:S01]  /*0fb0*/  ISETP.GT.U32.AND P3, PT, R4.reuse, R21, PT ;  /* 0x000000150400720c */ /* 0x040fe20003f64070 */
[----:B------:R-:W-:Y:S01]  /*0fc0*/  IMAD.MOV R12, RZ, RZ, -R12 ;  /* 0x000000ffff0c7224 */ /* 0x000fe200078e0a0c */
[----:B------:R-:W-:Y:S01]  /*0fd0*/  IABS R29, R16 ;  /* 0x00000010001d7213 */ /* 0x000fe20000000000 */
[--C-:B------:R-:W-:Y:S01]  /*0fe0*/  @!P4 IMAD.IADD R19, R19, 0x1, -R4.reuse ;  /* 0x000000011313c824 */ /* 0x100fe200078e0a04 */
[C---:B------:R-:W-:Y:S01]  /*0ff0*/  ISETP.GT.U32.AND P4, PT, R4.reuse, R7, PT ;  /* 0x000000070400720c */ /* 0x040fe20003f84070 */
[----:B------:R-:W-:Y:S01]  /*1000*/  IMAD R27, R4, R12, R27 ;  /* 0x0000000c041b7224 */ /* 0x000fe200078e021b */
[----:B------:R-:W-:Y:S01]  /*1010*/  @!P1 IADD3 R13, PT, PT, -R13, RZ, RZ ;  /* 0x000000ff0d0d9210 */ /* 0x000fe20007ffe1ff */
[----:B------:R-:W-:Y:S01]  /*1020*/  @!P5 IMAD.IADD R23, R23, 0x1, -R4 ;  /* 0x000000011717d824 */ /* 0x000fe200078e0a04 */
[----:B------:R-:W-:Y:S01]  /*1030*/  ISETP.GE.AND P5, PT, R20, RZ, PT ;  /* 0x000000ff1400720c */ /* 0x000fe20003fa6270 */
[----:B------:R-:W-:Y:S01]  /*1040*/  @!P6 IMAD.MOV R17, RZ, RZ, -R17 ;  /* 0x000000ffff11e224 */ /* 0x000fe200078e0a11 */
[----:B------:R-:W-:Y:S01]  /*1050*/  ISETP.GT.U32.AND P6, PT, R4, R27, PT ;  /* 0x0000001b0400720c */ /* 0x000fe20003fc4070 */
[----:B------:R-:W-:Y:S01]  /*1060*/  IMAD.HI.U32 R12, R8, R29, RZ ;  /* 0x0000001d080c7227 */ /* 0x000fe200078e00ff */
[----:B------:R-:W-:-:S03]  /*1070*/  LOP3.LUT R20, R11, 0x34, RZ, 0xfc, !PT ;  /* 0x000000340b147812 */ /* 0x000fc600078efcff */
[----:B------:R-:W-:Y:S01]  /*1080*/  @!P0 IMAD.MOV R15, RZ, RZ, -R15 ;  /* 0x000000ffff0f8224 */ /* 0x000fe200078e0a0f */
[----:B------:R-:W-:Y:S01]  /*1090*/  ISETP.GT.U32.AND P0, PT, R4, R23, PT ;  /* 0x000000170400720c */ /* 0x000fe20003f04070 */
[----:B------:R-:W-:Y:S01]  /*10a0*/  @!P3 IMAD.IADD R21, R21, 0x1, -R4 ;  /* 0x000000011515b824 */ /* 0x000fe200078e0a04 */
[----:B------:R-:W-:Y:S01]  /*10b0*/  ISETP.GE.AND P3, PT, R18, RZ, PT ;  /* 0x000000ff1200720c */ /* 0x000fe20003f66270 */
[----:B------:R-:W-:Y:S01]  /*10c0*/  IMAD.MOV R12, RZ, RZ, -R12 ;  /* 0x000000ffff0c7224 */ /* 0x000fe200078e0a0c */
[----:B------:R-:W-:Y:S01]  /*10d0*/  LOP3.LUT R18, R11, 0x28, RZ, 0xfc, !PT ;  /* 0x000000280b127812 */ /* 0x000fe200078efcff */
[--C-:B------:R-:W-:Y:S01]  /*10e0*/  @!P4 IMAD.IADD R7, R7, 0x1, -R4.reuse ;  /* 0x000000010707c824 */ /* 0x100fe200078e0a04 */
[----:B------:R-:W-:Y:S01]  /*10f0*/  IABS R39, R20 ;  /* 0x0000001400277213 */ /* 0x000fe20000000000 */
[C---:B------:R-:W-:Y:S01]  /*1100*/  IMAD R29, R4.reuse, R12, R29 ;  /* 0x0000000c041d7224 */ /* 0x040fe200078e021d */
[----:B------:R-:W-:Y:S01]  /*1110*/  IABS R31, R18 ;  /* 0x00000012001f7213 */ /* 0x000fe20000000000 */
[----:B------:R-:W-:Y:S01]  /*1120*/  @!P6 IMAD.IADD R27, R27, 0x1, -R4 ;  /* 0x000000011b1be824 */ /* 0x000fe200078e0a04 */
[C---:B------:R-:W-:Y:S01]  /*1130*/  ISETP.GT.U32.AND P4, PT, R4.reuse, R7, PT ;  /* 0x000000070400720c */ /* 0x040fe20003f84070 */
[----:B------:R-:W-:Y:S01]  /*1140*/  @!P2 IMAD.MOV R19, RZ, RZ, -R19 ;  /* 0x000000ffff13a224 */ /* 0x000fe200078e0a13 */
[----:B------:R-:W-:Y:S01]  /*1150*/  ISETP.GT.U32.AND P6, PT, R4, R29, PT ;  /* 0x0000001d0400720c */ /* 0x000fe20003fc4070 */
[----:B------:R-:W-:Y:S01]  /*1160*/  IMAD.HI.U32 R14, R8, R31, RZ ;  /* 0x0000001f080e7227 */ /* 0x000fe200078e00ff */
[----:B------:R-:W-:-:S02]  /*1170*/  @!P0 IADD3 R23, PT, PT, R23, -R4, RZ ;  /* 0x8000000417178210 */ /* 0x000fc40007ffe0ff */
[----:B------:R-:W-:Y:S01]  /*1180*/  ISETP.GE.AND P0, PT, R16, RZ, PT ;  /* 0x000000ff1000720c */ /* 0x000fe20003f06270 */
[----:B------:R-:W-:Y:S01]  /*1190*/  IMAD.MOV R14, RZ, RZ, -R14 ;  /* 0x000000ffff0e7224 */ /* 0x000fe200078e0a0e */
[----:B------:R-:W-:Y:S01]  /*11a0*/  LOP3.LUT R16, R11, 0x2c, RZ, 0xfc, !PT ;  /* 0x0000002c0b107812 */ /* 0x000fe200078efcff */
[----:B------:R-:W-:Y:S01]  /*11b0*/  @!P5 IMAD.MOV R23, RZ, RZ, -R23 ;  /* 0x000000ffff17d224 */ /* 0x000fe200078e0a17 */
[C---:B------:R-:W-:Y:S01]  /*11c0*/  ISETP.GT.U32.AND P1, PT, R4.reuse, R21, PT ;  /* 0x000000150400720c */ /* 0x040fe20003f24070 */
[----:B------:R-:W-:Y:S01]  /*11d0*/  IMAD R31, R4, R14, R31 ;  /* 0x0000000e041f7224 */ /* 0x000fe200078e021f */
[----:B------:R-:W-:Y:S01]  /*11e0*/  IABS R33, R16 ;  /* 0x0000001000217213 */ /* 0x000fe20000000000 */
[--C-:B------:R-:W-:Y:S01]  /*11f0*/  @!P4 IMAD.IADD R7, R7, 0x1, -R4.reuse ;  /* 0x000000010707c824 */ /* 0x100fe200078e0a04 */
[----:B------:R-:W-:Y:S01]  /*1200*/  ISETP.GE.AND P4, PT, R18, RZ, PT ;  /* 0x000000ff1200720c */ /* 0x000fe20003f86270 */
[----:B------:R-:W-:Y:S01]  /*1210*/  @!P6 IMAD.IADD R29, R29, 0x1, -R4 ;  /* 0x000000011d1de824 */ /* 0x000fe200078e0a04 */
[----:B------:R-:W-:Y:S01]  /*1220*/  ISETP.GT.U32.AND P5, PT, R4, R31, PT ;  /* 0x0000001f0400720c */ /* 0x000fe20003fa4070 */
[----:B------:R-:W-:Y:S01]  /*1230*/  IMAD.HI.U32 R12, R8, R33, RZ ;  /* 0x00000021080c7227 */ /* 0x000fe200078e00ff */
[----:B------:R-:W-:-:S02]  /*1240*/  ISETP.GT.U32.AND P6, PT, R4, R27, PT ;  /* 0x0000001b0400720c */ /* 0x000fc40003fc4070 */
[----:B------:R-:W-:Y:S01]  /*1250*/  LOP3.LUT R18, R11, 0x30, RZ, 0xfc, !PT ;  /* 0x000000300b127812 */ /* 0x000fe200078efcff */
[----:B------:R-:W-:Y:S01]  /*1260*/  IMAD.MOV.U32 R25, RZ, RZ, R7 ;  /* 0x000000ffff197224 */ /* 0x000fe200078e0007 */
[----:B------:R-:W-:Y:S01]  /*1270*/  IADD3 R14, PT, PT, -R12, RZ, RZ ;  /* 0x000000ff0c0e7210 */ /* 0x000fe20007ffe1ff */
[--C-:B------:R-:W-:Y:S01]  /*1280*/  @!P1 IMAD.IADD R21, R21, 0x1, -R4.reuse ;  /* 0x0000000115159824 */ /* 0x100fe200078e0a04 */
[----:B------:R-:W-:Y:S02]  /*1290*/  IABS R37, R18 ;  /* 0x0000001200257213 */ /* 0x000fe40000000000 */
[----:B------:R-:W-:Y:S01]  /*12a0*/  ISETP.GE.AND P2, PT, R22, RZ, PT ;  /* 0x000000ff1600720c */ /* 0x000fe20003f46270 */
[----:B------:R-:W-:Y:S01]  /*12b0*/  IMAD R7, R4, R14, R33 ;  /* 0x0000000e04077224 */ /* 0x000fe200078e0221 */
[----:B------:R-:W-:Y:S01]  /*12c0*/  ISETP.GE.AND P1, PT, R24, RZ, PT ;  /* 0x000000ff1800720c */ /* 0x000fe20003f26270 */
[----:B------:R-:W-:Y:S01]  /*12d0*/  @!P5 IMAD.IADD R31, R31, 0x1, -R4 ;  /* 0x000000011f1fd824 */ /* 0x000fe200078e0a04 */
[C---:B------:R-:W-:Y:S01]  /*12e0*/  LOP3.LUT R22, R11.reuse, 0x38, RZ, 0xfc, !PT ;  /* 0x000000380b167812 */ /* 0x040fe200078efcff */
[----:B------:R-:W-:Y:S01]  /*12f0*/  IMAD.HI.U32 R12, R8, R37, RZ ;  /* 0x00000025080c7227 */ /* 0x000fe200078e00ff */
[----:B------:R-:W-:-:S02]  /*1300*/  LOP3.LUT R24, R11, 0x5c, RZ, 0xfc, !PT ;  /* 0x0000005c0b187812 */ /* 0x000fc400078efcff */
[C---:B------:R-:W-:Y:S01]  /*1310*/  ISETP.GT.U32.AND P5, PT, R4.reuse, R31, PT ;  /* 0x0000001f0400720c */ /* 0x040fe20003fa4070 */
[----:B------:R-:W-:Y:S01]  /*1320*/  @!P6 IMAD.IADD R27, R27, 0x1, -R4 ;  /* 0x000000011b1be824 */ /* 0x000fe200078e0a04 */
[----:B------:R-:W-:Y:S01]  /*1330*/  ISETP.GT.U32.AND P6, PT, R4, R7, PT ;  /* 0x000000070400720c */ /* 0x000fe20003fc4070 */
[----:B------:R-:W-:Y:S01]  /*1340*/  IMAD.MOV R14, RZ, RZ, -R12 ;  /* 0x000000ffff0e7224 */ /* 0x000fe200078e0a0c */
[----:B------:R-:W-:Y:S01]  /*1350*/  IABS R41, R22 ;  /* 0x0000001600297213 */ /* 0x000fe20000000000 */
[----:B------:R-:W-:Y:S01]  /*1360*/  IMAD.HI.U32 R12, R8, R39, RZ ;  /* 0x00000027080c7227 */ /* 0x000fe200078e00ff */
[----:B------:R-:W-:-:S03]  /*1370*/  IABS R57, R24 ;  /* 0x0000001800397213 */ /* 0x000fc60000000000 */
[----:B------:R-:W-:Y:S02]  /*1380*/  IMAD.MOV R12, RZ, RZ, -R12 ;  /* 0x000000ffff0c7224 */ /* 0x000fe400078e0a0c */
[----:B------:R-:W-:Y:S01]  /*1390*/  @!P3 IMAD.MOV R21, RZ, RZ, -R21 ;  /* 0x000000ffff15b224 */ /* 0x000fe200078e0a15 */
[C---:B------:R-:W-:Y:S01]  /*13a0*/  ISETP.GT.U32.AND P3, PT, R4.reuse, R29, PT ;  /* 0x0000001d0400720c */ /* 0x040fe20003f64070 */
[C---:B------:R-:W-:Y:S02]  /*13b0*/  IMAD R39, R4.reuse, R12, R39 ;  /* 0x0000000c04277224 */ /* 0x040fe400078e0227 */
[--C-:B------:R-:W-:Y:S02]  /*13c0*/  @!P6 IMAD.IADD R7, R7, 0x1, -R4.reuse ;  /* 0x000000010707e824 */ /* 0x100fe400078e0a04 */
[----:B------:R-:W-:Y:S01]  /*13d0*/  @!P5 IMAD.IADD R31, R31, 0x1, -R4 ;  /* 0x000000011f1fd824 */ /* 0x000fe200078e0a04 */
[C---:B------:R-:W-:Y:S01]  /*13e0*/  ISETP.GT.U32.AND P5, PT, R4.reuse, R39, PT ;  /* 0x000000270400720c */ /* 0x040fe20003fa4070 */
[C---:B------:R-:W-:Y:S01]  /*13f0*/  IMAD R37, R4.reuse, R14, R37 ;  /* 0x0000000e04257224 */ /* 0x040fe200078e0225 */
[----:B------:R-:W-:Y:S01]  /*1400*/  ISETP.GT.U32.AND P6, PT, R4, R7, PT ;  /* 0x000000070400720c */ /* 0x000fe20003fc4070 */
[----:B------:R-:W-:Y:S01]  /*1410*/  @!P2 IMAD.MOV R25, RZ, RZ, -R25 ;  /* 0x000000ffff19a224 */ /* 0x000fe200078e0a19 */
[----:B------:R-:W-:Y:S01]  /*1420*/  ISETP.GE.AND P2, PT, R16, RZ, PT ;  /* 0x000000ff1000720c */ /* 0x000fe20003f46270 */
[----:B------:R-:W-:Y:S01]  /*1430*/  @!P1 IMAD.MOV R27, RZ, RZ, -R27 ;  /* 0x000000ffff1b9224 */ /* 0x000fe200078e0a1b */
[----:B------:R-:W-:Y:S01]  /*1440*/  LOP3.LUT R16, R11, 0x3c, RZ, 0xfc, !PT ;  /* 0x0000003c0b107812 */ /* 0x000fe200078efcff */
[----:B------:R-:W-:Y:S01]  /*1450*/  IMAD.MOV.U32 R33, RZ, RZ, R31 ;  /* 0x000000ffff217224 */ /* 0x000fe200078e001f */
[----:B------:R-:W-:Y:S01]  /*1460*/  ISETP.GT.U32.AND P1, PT, R4, R37, PT ;  /* 0x000000250400720c */ /* 0x000fe20003f24070 */
[----:B------:R-:W-:Y:S01]  /*1470*/  IMAD.HI.U32 R14, R8, R41, RZ ;  /* 0x00000029080e7227 */ /* 0x000fe200078e00ff */
[----:B------:R-:W-:-:S02]  /*1480*/  IABS R43, R16 ;  /* 0x00000010002b7213 */ /* 0x000fc40000000000 */
[----:B------:R-:W-:Y:S01]  /*1490*/  @!P3 IADD3 R29, PT, PT, R29, -R4, RZ ;  /* 0x800000041d1db210 */ /* 0x000fe20007ffe0ff */
[--C-:B------:R-:W-:Y:S01]  /*14a0*/  @!P5 IMAD.IADD R39, R39, 0x1, -R4.reuse ;  /* 0x000000012727d824 */ /* 0x100fe200078e0a04 */
[----:B------:R-:W-:Y:S01]  /*14b0*/  ISETP.GE.AND P3, PT, R18, RZ, PT ;  /* 0x000000ff1200720c */ /* 0x000fe20003f66270 */
[----:B------:R-:W-:Y:S01]  /*14c0*/  @!P6 IMAD.IADD R7, R7, 0x1, -R4 ;  /* 0x000000010707e824 */ /* 0x000fe200078e0a04 */
[----:B------:R-:W-:Y:S01]  /*14d0*/  LOP3.LUT R18, R11, 0x40, RZ, 0xfc, !PT ;  /* 0x000000400b127812 */ /* 0x000fe200078efcff */
[----:B------:R-:W-:Y:S01]  /*14e0*/  @!P0 IMAD.MOV R29, RZ, RZ, -R29 ;  /* 0x000000ffff1d8224 */ /* 0x000fe200078e0a1d */
[----:B------:R-:W-:Y:S01]  /*14f0*/  ISETP.GT.U32.AND P5, PT, R4, R39, PT ;  /* 0x000000270400720c */ /* 0x000fe20003fa4070 */
[----:B------:R-:W-:Y:S01]  /*1500*/  IMAD.MOV.U32 R35, RZ, RZ, R7 ;  /* 0x000000ffff237224 */ /* 0x000fe200078e0007 */
[----:B------:R-:W-:Y:S01]  /*1510*/  IABS R12, R18 ;  /* 0x00000012000c7213 */ /* 0x000fe20000000000 */
[----:B------:R-:W-:Y:S01]  /*1520*/  IMAD.HI.U32 R7, R8, R43, RZ ;  /* 0x0000002b08077227 */ /* 0x000fe200078e00ff */
[----:B------:R-:W-:-:S02]  /*1530*/  IADD3 R14, PT, PT, -R14, RZ, RZ ;  /* 0x000000ff0e0e7210 */ /* 0x000fc40007ffe1ff */
[----:B------:R-:W-:Y:S01]  /*1540*/  ISETP.GE.AND P0, PT, R20, RZ, PT ;  /* 0x000000ff1400720c */ /* 0x000fe20003f06270 */
[----:B------:R-:W-:Y:S01]  /*1550*/  IMAD.MOV R7, RZ, RZ, -R7 ;  /* 0x000000ffff077224 */ /* 0x000fe200078e0a07 */
[----:B------:R-:W-:Y:S01]  /*1560*/  @!P4 IADD3 R33, PT, PT, -R33, RZ, RZ ;  /* 0x000000ff2121c210 */ /* 0x000fe20007ffe1ff */
[----:B------:R-:W-:Y:S01]  /*1570*/  @!P1 IMAD.IADD R37, R37, 0x1, -R4 ;  /* 0x0000000125259824 */ /* 0x000fe200078e0a04 */
[----:B------:R-:W-:Y:S01]  /*1580*/  ISETP.GE.AND P4, PT, R22, RZ, PT ;  /* 0x000000ff1600720c */ /* 0x000fe20003f86270 */
[C---:B------:R-:W-:Y:S01]  /*1590*/  IMAD R7, R4.reuse, R7, R43 ;  /* 0x0000000704077224 */ /* 0x040fe200078e022b */
[----:B------:R-:W-:Y:S01]  /*15a0*/  LOP3.LUT R20, R11, 0x50, RZ, 0xfc, !PT ;  /* 0x000000500b147812 */ /* 0x000fe200078efcff */
[----:B------:R-:W-:Y:S01]  /*15b0*/  IMAD.MOV.U32 R31, RZ, RZ, R12 ;  /* 0x000000ffff1f7224 */ /* 0x000fe200078e000c */
[C---:B------:R-:W-:Y:S01]  /*15c0*/  ISETP.GT.U32.AND P1, PT, R4.reuse, R37, PT ;  /* 0x000000250400720c */ /* 0x040fe20003f24070 */
[----:B------:R-:W-:Y:S01]  /*15d0*/  @!P5 IMAD.IADD R39, R39, 0x1, -R4 ;  /* 0x000000012727d824 */ /* 0x000fe200078e0a04 */
[----:B------:R-:W-:Y:S01]  /*15e0*/  ISETP.GT.U32.AND P5, PT, R4, R7, PT ;  /* 0x000000070400720c */ /* 0x000fe20003fa4070 */
[----:B------:R-:W-:Y:S01]  /*15f0*/  IMAD.HI.U32 R12, R8, R31, RZ ;  /* 0x0000001f080c7227 */ /* 0x000fe200078e00ff */
[----:B------:R-:W-:-:S02]  /*1600*/  IABS R51, R20 ;  /* 0x0000001400337213 */ /* 0x000fc40000000000 */
[C---:B------:R-:W-:Y:S01]  /*1610*/  LOP3.LUT R22, R11.reuse, 0x54, RZ, 0xfc, !PT ;  /* 0x000000540b167812 */ /* 0x040fe200078efcff */
[----:B------:R-:W-:Y:S02]  /*1620*/  IMAD.MOV R12, RZ, RZ, -R12 ;  /* 0x000000ffff0c7224 */ /* 0x000fe400078e0a0c */
[C---:B------:R-:W-:Y:S01]  /*1630*/  IMAD R41, R4.reuse, R14, R41 ;  /* 0x0000000e04297224 */ /* 0x040fe200078e0229 */
[C---:B------:R-:W-:Y:S01]  /*1640*/  LOP3.LUT R14, R11.reuse, 0x48, RZ, 0xfc, !PT ;  /* 0x000000480b0e7812 */ /* 0x040fe200078efcff */
[----:B------:R-:W-:Y:S01]  /*1650*/  IMAD R31, R4, R12, R31 ;  /* 0x0000000c041f7224 */ /* 0x000fe200078e021f */
[----:B------:R-:W-:Y:S01]  /*1660*/  LOP3.LUT R12, R11, 0x44, RZ, 0xfc, !PT ;  /* 0x000000440b0c7812 */ /* 0x000fe200078efcff */
[----:B------:R-:W-:Y:S01]  /*1670*/  @!P0 IMAD.MOV R39, RZ, RZ, -R39 ;  /* 0x000000ffff278224 */ /* 0x000fe200078e0a27 */
[----:B------:R-:W-:Y:S01]  /*1680*/  @!P1 IADD3 R37, PT, PT, R37, -R4, RZ ;  /* 0x8000000425259210 */ /* 0x000fe20007ffe0ff */
[----:B------:R-:W-:Y:S01]  /*1690*/  @!P2 IMAD.MOV R35, RZ, RZ, -R35 ;  /* 0x000000ffff23a224 */ /* 0x000fe200078e0a23 */
[----:B------:R-:W-:-:S02]  /*16a0*/  IABS R45, R12 ;  /* 0x0000000c002d7213 */ /* 0x000fc40000000000 */
[----:B------:R-:W-:Y:S01]  /*16b0*/  @!P5 IADD3 R7, PT, PT, R7, -R4, RZ ;  /* 0x800000040707d210 */ /* 0x000fe20007ffe0ff */
[----:B------:R-:W-:Y:S01]  /*16c0*/  @!P3 IMAD.MOV R37, RZ, RZ, -R37 ;  /* 0x000000ffff25b224 */ /* 0x000fe200078e0a25 */
[----:B------:R-:W-:Y:S01]  /*16d0*/  ISETP.GE.AND P3, PT, R12, RZ, PT ;  /* 0x000000ff0c00720c */ /* 0x000fe20003f66270 */
[----:B------:R-:W-:Y:S01]  /*16e0*/  IMAD.HI.U32 R12, R8, R45, RZ ;  /* 0x0000002d080c7227 */ /* 0x000fe200078e00ff */
[C---:B------:R-:W-:Y:S02]  /*16f0*/  ISETP.GT.U32.AND P5, PT, R4.reuse, R7, PT ;  /* 0x000000070400720c */ /* 0x040fe40003fa4070 */
[C---:B------:R-:W-:Y:S01]  /*1700*/  ISETP.GT.U32.AND P6, PT, R4.reuse, R41, PT ;  /* 0x000000290400720c */ /* 0x040fe20003fc4070 */
[----:B------:R-:W-:Y:S01]  /*1710*/  IMAD.MOV R12, RZ, RZ, -R12 ;  /* 0x000000ffff0c7224 */ /* 0x000fe200078e0a0c */
[----:B------:R-:W-:Y:S02]  /*1720*/  IABS R47, R14 ;  /* 0x0000000e002f7213 */ /* 0x000fe40000000000 */
[C---:B------:R-:W-:Y:S01]  /*1730*/  ISETP.GT.U32.AND P0, PT, R4.reuse, R31, PT ;  /* 0x0000001f0400720c */ /* 0x040fe20003f04070 */
[----:B------:R-:W-:Y:S01]  /*1740*/  IMAD R45, R4, R12, R45 ;  /* 0x0000000c042d7224 */ /* 0x000fe200078e022d */
[----:B------:R-:W-:Y:S01]  /*1750*/  ISETP.GE.AND P1, PT, R18, RZ, PT ;  /* 0x000000ff1200720c */ /* 0x000fe20003f26270 */
[----:B------:R-:W-:Y:S01]  /*1760*/  IMAD.HI.U32 R12, R8, R47, RZ ;  /* 0x0000002f080c7227 */ /* 0x000fe200078e00ff */
[----:B------:R-:W-:-:S02]  /*1770*/  ISETP.GE.AND P2, PT, R16, RZ, PT ;  /* 0x000000ff1000720c */ /* 0x000fc40003f46270 */
[----:B------:R-:W-:Y:S01]  /*1780*/  LOP3.LUT R16, R11, 0x4c, RZ, 0xfc, !PT ;  /* 0x0000004c0b107812 */ /* 0x000fe200078efcff */
[--C-:B------:R-:W-:Y:S01]  /*1790*/  @!P5 IMAD.IADD R7, R7, 0x1, -R4.reuse ;  /* 0x000000010707d824 */ /* 0x100fe200078e0a04 */
[C---:B------:R-:W-:Y:S01]  /*17a0*/  ISETP.GT.U32.AND P5, PT, R4.reuse, R45, PT ;  /* 0x0000002d0400720c */ /* 0x040fe20003fa4070 */
[----:B------:R-:W-:Y:S01]  /*17b0*/  @!P6 IMAD.IADD R41, R41, 0x1, -R4 ;  /* 0x000000012929e824 */ /* 0x000fe200078e0a04 */
[----:B------:R-:W-:Y:S01]  /*17c0*/  IABS R49, R16 ;  /* 0x0000001000317213 */ /* 0x000fe20000000000 */
[----:B------:R-:W-:Y:S01]  /*17d0*/  IMAD.MOV R18, RZ, RZ, -R12 ;  /* 0x000000ffff127224 */ /* 0x000fe200078e0a0c */
[----:B------:R-:W-:Y:S01]  /*17e0*/  IABS R53, R22 ;  /* 0x0000001600357213 */ /* 0x000fe20000000000 */
[----:B------:R-:W-:Y:S01]  /*17f0*/  @!P0 IMAD.IADD R31, R31, 0x1, -R4 ;  /* 0x000000011f1f8824 */ /* 0x000fe200078e0a04 */
[C---:B------:R-:W-:Y:S01]  /*1800*/  ISETP.GT.U32.AND P6, PT, R4.reuse, R41, PT ;  /* 0x000000290400720c */ /* 0x040fe20003fc4070 */
[----:B------:R-:W-:Y:S02]  /*1810*/  IMAD R47, R4, R18, R47 ;  /* 0x00000012042f7224 */ /* 0x000fe400078e022f */
[----:B------:R-:W-:Y:S01]  /*1820*/  IMAD.HI.U32 R18, R8, R65, RZ ;  /* 0x0000004108127227 */ /* 0x000fe200078e00ff */
[----:B------:R-:W-:-:S03]  /*1830*/  ISETP.GT.U32.AND P0, PT, R4, R31, PT ;  /* 0x0000001f0400720c */ /* 0x000fc60003f04070 */
[----:B------:R-:W-:Y:S02]  /*1840*/  @!P5 IMAD.IADD R45, R45, 0x1, -R4 ;  /* 0x000000012d2dd824 */ /* 0x000fe400078e0a04 */
[----:B------:R-:W-:Y:S02]  /*1850*/  IMAD.MOV R18, RZ, RZ, -R18 ;  /* 0x000000ffff127224 */ /* 0x000fe400078e0a12 */
[----:B------:R-:W-:Y:S01]  /*1860*/  IMAD.HI.U32 R12, R8, R53, RZ ;  /* 0x00000035080c7227 */ /* 0x000fe200078e00ff */
[----:B------:R-:W-:-:S03]  /*1870*/  ISETP.GT.U32.AND P5, PT, R4, R45, PT ;  /* 0x0000002d0400720c */ /* 0x000fc60003fa4070 */
[----:B------:R-:W-:Y:S01]  /*1880*/  @!P6 IMAD.IADD R41, R41, 0x1, -R4 ;  /* 0x000000012929e824 */ /* 0x000fe200078e0a04 */
[----:B------:R-:W-:Y:S01]  /*1890*/  ISETP.GE.AND P6, PT, R14, RZ, PT ;  /* 0x000000ff0e00720c */ /* 0x000fe20003fc6270 */
[----:B------:R-:W-:Y:S01]  /*18a0*/  IMAD.HI.U32 R14, R8, R49, RZ ;  /* 0x00000031080e7227 */ /* 0x000fe200078e00ff */
[-C--:B------:R-:W-:Y:S02]  /*18b0*/  @!P0 IADD3 R31, PT, PT, R31, -R4.reuse, RZ ;  /* 0x800000041f1f8210 */ /* 0x080fe40007ffe0ff */
[----:B------:R-:W-:Y:S01]  /*18c0*/  ISETP.GE.AND P0, PT, R20, RZ, PT ;  /* 0x000000ff1400720c */ /* 0x000fe20003f06270 */
[----:B------:R-:W-:Y:S01]  /*18d0*/  @!P4 IMAD.MOV R41, RZ, RZ, -R41 ;  /* 0x000000ffff29c224 */ /* 0x000fe200078e0a29 */
[----:B------:R-:W-:Y:S01]  /*18e0*/  ISETP.GE.AND P4, PT, R16, RZ, PT ;  /* 0x000000ff1000720c */ /* 0x000fe20003f86270 */
[----:B------:R-:W-:Y:S01]  /*18f0*/  IMAD.HI.U32 R16, R8, R51, RZ ;  /* 0x0000003308107227 */ /* 0x000fe200078e00ff */
[----:B------:R-:W-:Y:S02]  /*1900*/  LOP3.LUT R20, R11, 0x58, RZ, 0xfc, !PT ;  /* 0x000000580b147812 */ /* 0x000fe400078efcff */
[----:B------:R-:W-:Y:S01]  /*1910*/  @!P5 IADD3 R45, PT, PT, R45, -R4, RZ ;  /* 0x800000042d2dd210 */ /* 0x000fe20007ffe0ff */
[----:B------:R-:W-:Y:S01]  /*1920*/  IMAD.MOV R16, RZ, RZ, -R16 ;  /* 0x000000ffff107224 */ /* 0x000fe200078e0a10 */
[C---:B------:R-:W-:Y:S01]  /*1930*/  ISETP.GT.U32.AND P5, PT, R4.reuse, R47, PT ;  /* 0x0000002f0400720c */ /* 0x040fe20003fa4070 */
[----:B------:R-:W-:Y:S01]  /*1940*/  IMAD.MOV R14, RZ, RZ, -R14 ;  /* 0x000000ffff0e7224 */ /* 0x000fe200078e0a0e */
[----:B------:R-:W-:Y:S01]  /*1950*/  IABS R55, R20 ;  /* 0x0000001400377213 */ /* 0x000fe20000000000 */
[----:B------:R-:W-:-:S02]  /*1960*/  IMAD R51, R4, R16, R51 ;  /* 0x0000001004337224 */ /* 0x000fc400078e0233 */
[----:B------:R-:W-:-:S04]  /*1970*/  IMAD.HI.U32 R16, R8, R63, RZ ;  /* 0x0000003f08107227 */ /* 0x000fc800078e00ff */
[C---:B------:R-:W-:Y:S02]  /*1980*/  IMAD R49, R4.reuse, R14, R49 ;  /* 0x0000000e04317224 */ /* 0x040fe400078e0231 */
[----:B------:R-:W-:Y:S02]  /*1990*/  IMAD.MOV R16, RZ, RZ, -R16 ;  /* 0x000000ffff107224 */ /* 0x000fe400078e0a10 */
[----:B------:R-:W-:Y:S01]  /*19a0*/  @!P5 IMAD.IADD R47, R47, 0x1, -R4 ;  /* 0x000000012f2fd824 */ /* 0x000fe200078e0a04 */
[C---:B------:R-:W-:Y:S01]  /*19b0*/  ISETP.GT.U32.AND P5, PT, R4.reuse, R49, PT ;  /* 0x000000310400720c */ /* 0x040fe20003fa4070 */
[C---:B------:R-:W-:Y:S01]  /*19c0*/  IMAD R63, R4.reuse, R16, R63 ;  /* 0x00000010043f7224 */ /* 0x040fe200078e023f */
[C---:B------:R-:W-:Y:S01]  /*19d0*/  LOP3.LUT R16, R11.reuse, 0x78, RZ, 0xfc, !PT ;  /* 0x000000780b107812 */ /* 0x040fe200078efcff */
[----:B------:R-:W-:Y:S01]  /*19e0*/  IMAD R65, R4, R18, R65 ;  /* 0x0000001204417224 */ /* 0x000fe200078e0241 */
[----:B------:R-:W-:Y:S01]  /*19f0*/  LOP3.LUT R18, R11, 0x70, RZ, 0xfc, !PT ;  /* 0x000000700b127812 */ /* 0x000fe200078efcff */
[----:B------:R-:W-:Y:S01]  /*1a00*/  IMAD.HI.U32 R11, R8, R67, RZ ;  /* 0x00000043080b7227 */ /* 0x000fe200078e00ff */
[----:B------:R-:W-:-:S02]  /*1a10*/  IABS R73, R16 ;  /* 0x0000001000497213 */ /* 0x000fc40000000000 */
[----:B------:R-:W-:Y:S01]  /*1a20*/  IABS R69, R18 ;  /* 0x0000001200457213 */ /* 0x000fe20000000000 */
[----:B------:R-:W-:Y:S02]  /*1a30*/  IMAD.MOV R11, RZ, RZ, -R11 ;  /* 0x000000ffff0b7224 */ /* 0x000fe400078e0a0b */
[----:B------:R-:W-:Y:S02]  /*1a40*/  IMAD.MOV R12, RZ, RZ, -R12 ;  /* 0x000000ffff0c7224 */ /* 0x000fe400078e0a0c */
[C---:B------:R-:W-:Y:S01]  /*1a50*/  IMAD R67, R4.reuse, R11, R67 ;  /* 0x0000000b04437224 */ /* 0x040fe200078e0243 */
[----:B------:R-:W-:Y:S01]  /*1a60*/  @!P5 IADD3 R49, PT, PT, R49, -R4, RZ ;  /* 0x800000043131d210 */ /* 0x000fe20007ffe0ff */
[----:B------:R-:W-:Y:S01]  /*1a70*/  IMAD.MOV.U32 R11, RZ, RZ, R7 ;  /* 0x000000ffff0b7224 */ /* 0x000fe200078e0007 */
[C---:B------:R-:W-:Y:S01]  /*1a80*/  ISETP.GT.U32.AND P5, PT, R4.reuse, R51, PT ;  /* 0x000000330400720c */ /* 0x040fe20003fa4070 */
[C---:B------:R-:W-:Y:S02]  /*1a90*/  IMAD R53, R4.reuse, R12, R53 ;  /* 0x0000000c04357224 */ /* 0x040fe400078e0235 */
[----:B------:R-:W-:Y:S01]  /*1aa0*/  @!P2 IMAD.MOV R11, RZ, RZ, -R11 ;  /* 0x000000ffff0ba224 */ /* 0x000fe200078e0a0b */
[----:B------:R-:W-:Y:S01]  /*1ab0*/  ISETP.GT.U32.AND P2, PT, R4, R47, PT ;  /* 0x0000002f0400720c */ /* 0x000fe20003f44070 */
[----:B------:R-:W-:-:S04]  /*1ac0*/  IMAD.HI.U32 R12, R8, R55, RZ ;  /* 0x00000037080c7227 */ /* 0x000fc800078e00ff */
[----:B------:R-:W-:Y:S02]  /*1ad0*/  IMAD.MOV R12, RZ, RZ, -R12 ;  /* 0x000000ffff0c7224 */ /* 0x000fe400078e0a0c */
[----:B------:R-:W-:Y:S02]  /*1ae0*/  IMAD.MOV.U32 R43, RZ, RZ, R31 ;  /* 0x000000ffff2b7224 */ /* 0x000fe400078e001f */
[C---:B------:R-:W-:Y:S01]  /*1af0*/  IMAD R55, R4.reuse, R12, R55 ;  /* 0x0000000c04377224 */ /* 0x040fe200078e0237 */
[----:B------:R-:W1:Y:S01]  /*1b00*/  LDS R31, [UR10] ;  /* 0x0000000aff1f7984 */ /* 0x000e620008000800 */
[----:B------:R-:W-:Y:S01]  /*1b10*/  @!P3 IMAD.MOV R45, RZ, RZ, -R45 ;  /* 0x000000ffff2db224 */ /* 0x000fe200078e0a2d */
[C---:B------:R-:W-:Y:S01]  /*1b20*/  ISETP.GT.U32.AND P3, PT, R4.reuse, R53, PT ;  /* 0x000000350400720c */ /* 0x040fe20003f64070 */
[--C-:B------:R-:W-:Y:S01]  /*1b30*/  @!P5 IMAD.IADD R51, R51, 0x1, -R4.reuse ;  /* 0x000000013333d824 */ /* 0x100fe200078e0a04 */
[----:B------:R-:W-:Y:S01]  /*1b40*/  @!P1 IADD3 R43, PT, PT, -R43, RZ, RZ ;  /* 0x000000ff2b2b9210 */ /* 0x000fe20007ffe1ff */
[----:B------:R-:W-:Y:S01]  /*1b50*/  @!P2 IMAD.IADD R47, R47, 0x1, -R4 ;  /* 0x000000012f2fa824 */ /* 0x000fe200078e0a04 */
[----:B------:R-:W-:Y:S01]  /*1b60*/  ISETP.GT.U32.AND P1, PT, R4, R49, PT ;  /* 0x000000310400720c */ /* 0x000fe20003f24070 */
[----:B------:R-:W-:Y:S01]  /*1b70*/  IMAD.HI.U32 R12, R8, R57, RZ ;  /* 0x00000039080c7227 */ /* 0x000fe200078e00ff */
[----:B------:R-:W-:-:S02]  /*1b80*/  ISETP.GT.U32.AND P2, PT, R4, R55, PT ;  /* 0x000000370400720c */ /* 0x000fc40003f44070 */
[----:B------:R-:W-:Y:S01]  /*1b90*/  ISETP.GT.U32.AND P5, PT, R4, R51, PT ;  /* 0x000000330400720c */ /* 0x000fe20003fa4070 */
[----:B------:R-:W-:-:S04]  /*1ba0*/  IMAD.HI.U32 R14, R8, R59, RZ ;  /* 0x0000003b080e7227 */ /* 0x000fc800078e00ff */
[----:B------:R-:W-:Y:S02]  /*1bb0*/  IMAD.MOV R12, RZ, RZ, -R12 ;  /* 0x000000ffff0c7224 */ /* 0x000fe400078e0a0c */
[----:B------:R-:W-:Y:S02]  /*1bc0*/  IMAD.MOV R14, RZ, RZ, -R14 ;  /* 0x000000ffff0e7224 */ /* 0x000fe400078e0a0e */
[C---:B------:R-:W-:Y:S02]  /*1bd0*/  IMAD R57, R4.reuse, R12, R57 ;  /* 0x0000000c04397224 */ /* 0x040fe400078e0239 */
[--C-:B------:R-:W-:Y:S01]  /*1be0*/  @!P3 IMAD.IADD R53, R53, 0x1, -R4.reuse ;  /* 0x000000013535b824 */ /* 0x100fe200078e0a04 */
[C---:B------:R-:W-:Y:S01]  /*1bf0*/  ISETP.GT.U32.AND P3, PT, R4.reuse, R63, PT ;  /* 0x0000003f0400720c */ /* 0x040fe20003f64070 */
[C---:B------:R-:W-:Y:S02]  /*1c00*/  IMAD R59, R4.reuse, R14, R59 ;  /* 0x0000000e043b7224 */ /* 0x040fe400078e023b */
[--C-:B------:R-:W-:Y:S01]  /*1c10*/  @!P1 IMAD.IADD R49, R49, 0x1, -R4.reuse ;  /* 0x0000000131319824 */ /* 0x100fe200078e0a04 */
[C---:B------:R-:W-:Y:S01]  /*1c20*/  ISETP.GT.U32.AND P1, PT, R4.reuse, R57, PT ;  /* 0x000000390400720c */ /* 0x040fe20003f24070 */
[--C-:B------:R-:W-:Y:S01]  /*1c30*/  @!P2 IMAD.IADD R55, R55, 0x1, -R4.reuse ;  /* 0x000000013737a824 */ /* 0x100fe200078e0a04 */
[C---:B------:R-:W-:Y:S01]  /*1c40*/  ISETP.GT.U32.AND P2, PT, R4.reuse, R53, PT ;  /* 0x000000350400720c */ /* 0x040fe20003f44070 */
[----:B------:R-:W-:Y:S01]  /*1c50*/  @!P5 IMAD.IADD R51, R51, 0x1, -R4 ;  /* 0x000000013333d824 */ /* 0x000fe200078e0a04 */
[----:B------:R-:W-:Y:S01]  /*1c60*/  ISETP.GT.U32.AND P5, PT, R4, R59, PT ;  /* 0x0000003b0400720c */ /* 0x000fe20003fa4070 */
[----:B------:R-:W-:-:S04]  /*1c70*/  IMAD.HI.U32 R7, R8, R71, RZ ;  /* 0x0000004708077227 */ /* 0x000fc800078e00ff */
[----:B------:R-:W-:Y:S02]  /*1c80*/  IMAD.MOV R7, RZ, RZ, -R7 ;  /* 0x000000ffff077224 */ /* 0x000fe400078e0a07 */
[----:B------:R-:W-:Y:S01]  /*1c90*/  IMAD.HI.U32 R12, R8, R69, RZ ;  /* 0x00000045080c7227 */ /* 0x000fe200078e00ff */
[----:B-1----:R-:W-:-:S03]  /*1ca0*/  R2UR UR18, R31 ;  /* 0x000000001f1272ca */ /* 0x002fc600000e0000 */
[C---:B------:R-:W-:Y:S01]  /*1cb0*/  IMAD R71, R4.reuse, R7, R71 ;  /* 0x0000000704477224 */ /* 0x040fe200078e0247 */
[----:B------:R-:W-:Y:S01]  /*1cc0*/  LOP3.LUT R7, R61, 0x7f, RZ, 0xc0, !PT ;  /* 0x0000007f3d077812 */ /* 0x000fe200078ec0ff */
[--C-:B------:R-:W-:Y:S01]  /*1cd0*/  @!P1 IMAD.IADD R57, R57, 0x1, -R4.reuse ;  /* 0x0000000139399824 */ /* 0x100fe200078e0a04 */
[----:B------:R-:W-:Y:S01]  /*1ce0*/  ISETP.GT.U32.AND P1, PT, R4, R55, PT ;  /* 0x000000370400720c */ /* 0x000fe20003f24070 */
[----:B------:R-:W-:Y:S01]  /*1cf0*/  IMAD.HI.U32 R8, R8, R73, RZ ;  /* 0x0000004908087227 */ /* 0x000fe200078e00ff */
[----:B------:R-:W-:Y:S01]  /*1d00*/  @!P5 IADD3 R59, PT, PT, R59, -R4, RZ ;  /* 0x800000043b3bd210 */ /* 0x000fe20007ffe0ff */
[----:B------:R-:W1:Y:S01]  /*1d10*/  LDC R31, c[0x0][0x3a0] ;  /* 0x0000e800ff1f7b82 */ /* 0x000e620000000800 */
[C---:B------:R-:W-:Y:S01]  /*1d20*/  ISETP.GT.U32.AND P5, PT, R4.reuse, R57, PT ;  /* 0x000000390400720c */ /* 0x040fe20003fa4070 */
[--C-:B------:R-:W-:Y:S01]  /*1d30*/  @!P2 IMAD.IADD R53, R53, 0x1, -R4.reuse ;  /* 0x000000013535a824 */ /* 0x100fe200078e0a04 */
[----:B------:R-:W-:Y:S01]  /*1d40*/  ISETP.GT.U32.AND P2, PT, R4, R65, PT ;  /* 0x000000410400720c */ /* 0x000fe20003f44070 */
[----:B------:R-:W-:Y:S01]  /*1d50*/  IMAD R198, R10, 0x100, R7 ;  /* 0x000001000ac67824 */ /* 0x000fe200078e0207 */
[----:B------:R-:W-:Y:S01]  /*1d60*/  IADD3 R8, PT, PT, -R8, RZ, RZ ;  /* 0x000000ff08087210 */ /* 0x000fe20007ffe1ff */
[----:B------:R-:W-:Y:S01]  /*1d70*/  @!P3 IMAD.IADD R63, R63, 0x1, -R4 ;  /* 0x000000013f3fb824 */ /* 0x000fe200078e0a04 */
[----:B------:R-:W-:Y:S01]  /*1d80*/  ISETP.GT.U32.AND P3, PT, R4, R59, PT ;  /* 0x0000003b0400720c */ /* 0x000fe20003f64070 */
[----:B------:R-:W-:Y:S01]  /*1d90*/  IMAD.MOV R12, RZ, RZ, -R12 ;  /* 0x000000ffff0c7224 */ /* 0x000fe200078e0a0c */
[----:B------:R-:W-:Y:S01]  /*1da0*/  IABS R10, R198 ;  /* 0x000000c6000a7213 */ /* 0x000fe20000000000 */
[----:B------:R-:W-:Y:S01]  /*1db0*/  VIADD R199, R198, 0x80 ;  /* 0x00000080c6c77836 */ /* 0x000fe20000000000 */
[----:B------:R-:W-:Y:S01]  /*1dc0*/  UIADD3 UR11, UPT, UPT, UR18, UR4, URZ ;  /* 0x00000004120b7290 */ /* 0x000fe2000fffe0ff */
[----:B------:R-:W-:-:S02]  /*1dd0*/  IMAD R73, R4, R8, R73 ;  /* 0x0000000804497224 */ /* 0x000fc400078e0249 */
[C---:B------:R-:W-:Y:S01]  /*1de0*/  IMAD R69, R4.reuse, R12, R69 ;  /* 0x0000000c04457224 */ /* 0x040fe200078e0245 */
[----:B------:R-:W-:Y:S01]  /*1df0*/  IABS R12, R199 ;  /* 0x000000c7000c7213 */ /* 0x000fe20000000000 */
[--C-:B------:R-:W-:Y:S01]  /*1e00*/  @!P1 IMAD.IADD R55, R55, 0x1, -R4.reuse ;  /* 0x0000000137379824 */ /* 0x100fe200078e0a04 */
[C---:B------:R-:W-:Y:S01]  /*1e10*/  ISETP.GT.U32.AND P1, PT, R4.reuse, R67, PT ;  /* 0x000000430400720c */ /* 0x040fe20003f24070 */
[----:B------:R-:W-:Y:S01]  /*1e20*/  @!P2 IMAD.IADD R65, R65, 0x1, -R4 ;  /* 0x000000014141a824 */ /* 0x000fe200078e0a04 */
[----:B------:R-:W-:Y:S01]  /*1e30*/  ISETP.GT.U32.AND P2, PT, R4, R73, PT ;  /* 0x000000490400720c */ /* 0x000fe20003f44070 */
[----:B------:R-:W-:Y:S01]  /*1e40*/  IMAD.HI.U32 R8, R6, R10, RZ ;  /* 0x0000000a06087227 */ /* 0x000fe200078e00ff */
[----:B------:R-:W-:Y:S02]  /*1e50*/  @!P5 IADD3 R57, PT, PT, R57, -R4, RZ ;  /* 0x800000043939d210 */ /* 0x000fe40007ffe0ff */
[C---:B------:R-:W-:Y:S01]  /*1e60*/  ISETP.GT.U32.AND P5, PT, R4.reuse, R69, PT ;  /* 0x000000450400720c */ /* 0x040fe20003fa4070 */
[----:B------:R-:W-:Y:S01]  /*1e70*/  @!P6 IMAD.MOV R47, RZ, RZ, -R47 ;  /* 0x000000ffff2fe224 */ /* 0x000fe200078e0a2f */
[----:B------:R-:W-:Y:S01]  /*1e80*/  ISETP.GT.U32.AND P6, PT, R4, R63, PT ;  /* 0x0000003f0400720c */ /* 0x000fe20003fc4070 */
[----:B------:R-:W-:-:S04]  /*1e90*/  IMAD.HI.U32 R6, R6, R12, RZ ;  /* 0x0000000c06067227 */ /* 0x000fc800078e00ff */
[----:B------:R-:W-:Y:S01]  /*1ea0*/  @!P3 IMAD.IADD R59, R59, 0x1, -R4 ;  /* 0x000000013b3bb824 */ /* 0x000fe200078e0a04 */
[----:B------:R-:W-:Y:S01]  /*1eb0*/  ISETP.GT.U32.AND P3, PT, R4, R71, PT ;  /* 0x000000470400720c */ /* 0x000fe20003f64070 */
[----:B------:R-:W-:Y:S02]  /*1ec0*/  IMAD.MOV R8, RZ, RZ, -R8 ;  /* 0x000000ffff087224 */ /* 0x000fe400078e0a08 */
[----:B------:R-:W-:Y:S02]  /*1ed0*/  IMAD.MOV R14, RZ, RZ, -R6 ;  /* 0x000000ffff0e7224 */ /* 0x000fe400078e0a06 */
[----:B------:R-:W-:Y:S01]  /*1ee0*/  IMAD R6, R5, R8, R10 ;  /* 0x0000000805067224 */ /* 0x000fe200078e020a */
[----:B------:R-:W-:Y:S01]  /*1ef0*/  @!P5 IADD3 R69, PT, PT, R69, -R4, RZ ;  /* 0x800000044545d210 */ /* 0x000fe20007ffe0ff */
[----:B------:R-:W-:Y:S01]  /*1f00*/  IMAD R8, R5, R14, R12 ;  /* 0x0000000e05087224 */ /* 0x000fe200078e020c */
[----:B------:R-:W-:Y:S01]  /*1f10*/  BAR.SYNC.DEFER_BLOCKING 0x0 ;  /* 0x0000000000007b1d */ /* 0x000fe20000010000 */
[--C-:B------:R-:W-:Y:S01]  /*1f20*/  @!P1 IMAD.IADD R67, R67, 0x1, -R4.reuse ;  /* 0x0000000143439824 */ /* 0x100fe200078e0a04 */
[----:B------:R-:W-:Y:S01]  /*1f30*/  ISETP.GE.AND P1, PT, R20, RZ, PT ;  /* 0x000000ff1400720c */ /* 0x000fe20003f26270 */
[--C-:B------:R-:W-:Y:S01]  /*1f40*/  @!P2 IMAD.IADD R73, R73, 0x1, -R4.reuse ;  /* 0x000000014949a824 */ /* 0x100fe200078e0a04 */
[C---:B------:R-:W-:Y:S01]  /*1f50*/  ISETP.GT.U32.AND P2, PT, R5.reuse, R6, PT ;  /* 0x000000060500720c */ /* 0x040fe20003f44070 */
[----:B------:R-:W-:Y:S01]  /*1f60*/  @!P0 IMAD.MOV R51, RZ, RZ, -R51 ;  /* 0x000000ffff338224 */ /* 0x000fe200078e0a33 */
[----:B------:R-:W-:Y:S01]  /*1f70*/  ISETP.GT.U32.AND P0, PT, R5, R8, PT ;  /* 0x000000080500720c */ /* 0x000fe20003f04070 */
[--C-:B------:R-:W-:Y:S01]  /*1f80*/  @!P6 IMAD.IADD R63, R63, 0x1, -R4.reuse ;  /* 0x000000013f3fe824 */ /* 0x100fe200078e0a04 */
[----:B------:R-:W-:Y:S01]  /*1f90*/  ISETP.GE.AND P6, PT, R22, RZ, PT ;  /* 0x000000ff1600720c */ /* 0x000fe20003fc6270 */
[----:B------:R-:W-:Y:S01]  /*1fa0*/  @!P3 IMAD.IADD R71, R71, 0x1, -R4 ;  /* 0x000000014747b824 */ /* 0x000fe200078e0a04 */
[----:B------:R-:W-:Y:S01]  /*1fb0*/  ISETP.GE.AND P5, PT, R24, RZ, PT ;  /* 0x000000ff1800720c */ /* 0x000fe20003fa6270 */
[----:B------:R-:W-:Y:S01]  /*1fc0*/  @!P4 IMAD.MOV R49, RZ, RZ, -R49 ;  /* 0x000000ffff31c224 */ /* 0x000fe200078e0a31 */
[----:B------:R-:W-:-:S02]  /*1fd0*/  ISETP.GE.AND P3, PT, R26, RZ, PT ;  /* 0x000000ff1a00720c */ /* 0x000fc40003f66270 */
[C---:B------:R-:W-:Y:S01]  /*1fe0*/  ISETP.GT.U32.AND P4, PT, R4.reuse, R65, PT ;  /* 0x000000410400720c */ /* 0x040fe20003f84070 */
[----:B------:R-:W-:Y:S01]  /*1ff0*/  @!P1 IMAD.MOV R55, RZ, RZ, -R55 ;  /* 0x000000ffff379224 */ /* 0x000fe200078e0a37 */
[----:B------:R-:W-:Y:S01]  /*2000*/  ISETP.GT.U32.AND P1, PT, R4, R67, PT ;  /* 0x000000430400720c */ /* 0x000fe20003f24070 */
[--C-:B------:R-:W-:Y:S01]  /*2010*/  @!P2 IMAD.IADD R6, R6, 0x1, -R5.reuse ;  /* 0x000000010606a824 */ /* 0x100fe200078e0a05 */
[----:B------:R-:W-:Y:S01]  /*2020*/  ISETP.GT.U32.AND P2, PT, R4, R73, PT ;  /* 0x000000490400720c */ /* 0x000fe20003f44070 */
[----:B------:R-:W-:Y:S02]  /*2030*/  @!P0 IMAD.IADD R8, R8, 0x1, -R5 ;  /* 0x0000000108088824 */ /* 0x000fe400078e0a05 */
[----:B------:R-:W-:Y:S02]  /*2040*/  @!P6 IADD3 R53, PT, PT, -R53, RZ, RZ ;  /* 0x000000ff3535e210 */ /* 0x000fe40007ffe1ff */
[----:B------:R-:W-:Y:S01]  /*2050*/  @!P5 IMAD.MOV R57, RZ, RZ, -R57 ;  /* 0x000000ffff39d224 */ /* 0x000fe200078e0a39 */
[C---:B------:R-:W-:Y:S01]  /*2060*/  ISETP.GT.U32.AND P6, PT, R4.reuse, R69, PT ;  /* 0x000000450400720c */ /* 0x040fe20003fc4070 */
[----:B------:R-:W-:Y:S01]  /*2070*/  @!P3 IMAD.MOV R59, RZ, RZ, -R59 ;  /* 0x000000ffff3bb224 */ /* 0x000fe200078e0a3b */
[----:B------:R-:W-:-:S02]  /*2080*/  ISETP.GT.U32.AND P5, PT, R4, R71, PT ;  /* 0x000000470400720c */ /* 0x000fc40003fa4070 */
[----:B------:R-:W-:Y:S01]  /*2090*/  ISETP.GT.U32.AND P3, PT, R5, R6, PT ;  /* 0x000000060500720c */ /* 0x000fe20003f64070 */
[--C-:B------:R-:W-:Y:S01]  /*20a0*/  @!P1 IMAD.IADD R67, R67, 0x1, -R4.reuse ;  /* 0x0000000143439824 */ /* 0x100fe200078e0a04 */
[----:B------:R-:W-:Y:S01]  /*20b0*/  ISETP.GT.U32.AND P0, PT, R5, R8, PT ;  /* 0x000000080500720c */ /* 0x000fe20003f04070 */
[--C-:B------:R-:W-:Y:S01]  /*20c0*/  @!P2 IMAD.IADD R73, R73, 0x1, -R4.reuse ;  /* 0x000000014949a824 */ /* 0x100fe200078e0a04 */
[----:B------:R-:W-:Y:S02]  /*20d0*/  @!P4 IADD3 R65, PT, PT, R65, -R4, RZ ;  /* 0x800000044141c210 */ /* 0x000fe40007ffe0ff */
[----:B------:R-:W-:Y:S02]  /*20e0*/  ISETP.GE.AND P4, PT, R28, RZ, PT ;  /* 0x000000ff1c00720c */ /* 0x000fe40003f86270 */
[----:B------:R-:W-:Y:S01]  /*20f0*/  ISETP.GE.AND P1, PT, R30, RZ, PT ;  /* 0x000000ff1e00720c */ /* 0x000fe20003f26270 */
[--C-:B------:R-:W-:Y:S01]  /*2100*/  @!P6 IMAD.IADD R69, R69, 0x1, -R4.reuse ;  /* 0x000000014545e824 */ /* 0x100fe200078e0a04 */
[----:B------:R-:W-:Y:S01]  /*2110*/  ISETP.GE.AND P6, PT, R32, RZ, PT ;  /* 0x000000ff2000720c */ /* 0x000fe20003fc6270 */
[----:B------:R-:W-:Y:S01]  /*2120*/  @!P5 IMAD.IADD R71, R71, 0x1, -R4 ;  /* 0x000000014747d824 */ /* 0x000fe200078e0a04 */
[----:B------:R-:W-:Y:S01]  /*2130*/  ISETP.GE.AND P5, PT, R18, RZ, PT ;  /* 0x000000ff1200720c */ /* 0x000fe20003fa6270 */
[----:B------:R-:W-:Y:S01]  /*2140*/  @!P3 IMAD.IADD R6, R6, 0x1, -R5 ;  /* 0x000000010606b824 */ /* 0x000fe200078e0a05 */
[----:B------:R-:W-:-:S02]  /*2150*/  ISETP.GE.AND P2, PT, R34, RZ, PT ;  /* 0x000000ff2200720c */ /* 0x000fc40003f46270 */
[----:B------:R-:W-:Y:S02]  /*2160*/  ISETP.GE.AND P3, PT, R16, RZ, PT ;  /* 0x000000ff1000720c */ /* 0x000fe40003f66270 */
[----:B------:R-:W-:Y:S01]  /*2170*/  @!P0 IADD3 R8, PT, PT, R8, -R5, RZ ;  /* 0x8000000508088210 */ /* 0x000fe20007ffe0ff */
[----:B------:R-:W-:Y:S01]  /*2180*/  @!P4 IMAD.MOV R63, RZ, RZ, -R63 ;  /* 0x000000ffff3fc224 */ /* 0x000fe200078e0a3f */
[----:B------:R-:W-:Y:S01]  /*2190*/  ISETP.GE.AND P0, PT, R198, RZ, PT ;  /* 0x000000ffc600720c */ /* 0x000fe20003f06270 */
[----:B------:R-:W-:Y:S01]  /*21a0*/  @!P1 IMAD.MOV R65, RZ, RZ, -R65 ;  /* 0x000000ffff419224 */ /* 0x000fe200078e0a41 */
[----:B------:R-:W-:Y:S01]  /*21b0*/  ISETP.NE.AND P4, PT, R3, RZ, PT ;  /* 0x000000ff0300720c */ /* 0x000fe20003f85270 */
[----:B------:R-:W-:Y:S01]  /*21c0*/  @!P6 IMAD.MOV R67, RZ, RZ, -R67 ;  /* 0x000000ffff43e224 */ /* 0x000fe200078e0a43 */
[----:B------:R-:W-:Y:S01]  /*21d0*/  LOP3.LUT R4, RZ, R3, RZ, 0x33, !PT ;  /* 0x00000003ff047212 */ /* 0x000fe200078e33ff */
[----:B------:R-:W-:Y:S01]  /*21e0*/  @!P5 IMAD.MOV R69, RZ, RZ, -R69 ;  /* 0x000000ffff45d224 */ /* 0x000fe200078e0a45 */
[----:B------:R-:W-:Y:S01]  /*21f0*/  ISETP.NE.AND P1, PT, R2, RZ, PT ;  /* 0x000000ff0200720c */ /* 0x000fe20003f25270 */
[----:B------:R-:W-:Y:S01]  /*2200*/  @!P2 IMAD.MOV R71, RZ, RZ, -R71 ;  /* 0x000000ffff47a224 */ /* 0x000fe200078e0a47 */
[----:B------:R-:W-:Y:S01]  /*2210*/  LOP3.LUT R3, RZ, R2, RZ, 0x33, !PT ;  /* 0x00000002ff037212 */ /* 0x000fe200078e33ff */
[----:B-1----:R-:W-:Y:S01]  /*2220*/  VIADD R2, R31, 0xffffffff ;  /* 0xffffffff1f027836 */ /* 0x002fe20000000000 */
[----:B------:R-:W-:-:S02]  /*2230*/  @!P3 IADD3 R73, PT, PT, -R73, RZ, RZ ;  /* 0x000000ff4949b210 */ /* 0x000fc40007ffe1ff */
[----:B------:R-:W-:Y:S01]  /*2240*/  SEL R13, R4, R13, !P4 ;  /* 0x0000000d040d7207 */ /* 0x000fe20006000000 */
[----:B------:R-:W-:Y:S01]  /*2250*/  @!P0 IMAD.MOV R6, RZ, RZ, -R6 ;  /* 0x000000ffff068224 */ /* 0x000fe200078e0a06 */
[----:B------:R-:W-:Y:S01]  /*2260*/  ISETP.GE.U32.AND P0, PT, R2, 0x7fffffe0, PT ;  /* 0x7fffffe00200780c */ /* 0x000fe20003f06070 */
[----:B------:R-:W-:Y:S01]  /*2270*/  VIADD R2, R31, 0xfffffffe ;  /* 0xfffffffe1f027836 */ /* 0x000fe20000000000 */
[C---:B------:R-:W-:Y:S01]  /*2280*/  SEL R9, R4.reuse, R9, !P4 ;  /* 0x0000000904097207 */ /* 0x040fe20006000000 */
[----:B-----5:R-:W-:Y:S01]  /*2290*/  IMAD R74, R13, UR9, RZ ;  /* 0x000000090d4a7c24 */ /* 0x020fe2000f8e02ff */
[C---:B------:R-:W-:Y:S02]  /*22a0*/  SEL R15, R4.reuse, R15, !P4 ;  /* 0x0000000f040f7207 */ /* 0x040fe40006000000 */
[C---:B------:R-:W-:Y:S01]  /*22b0*/  SEL R17, R4.reuse, R17, !P4 ;  /* 0x0000001104117207 */ /* 0x040fe20006000000 */
[----:B------:R-:W-:Y:S01]  /*22c0*/  IMAD R76, R9, UR9, RZ ;  /* 0x00000009094c7c24 */ /* 0x000fe2000f8e02ff */
        /* <DEDUP_REMOVED lines=25> */
[----:B------:R1:W-:Y:S01]  /*2460*/  STL [R1+0x158], R76 ;  /* 0x0001584c01007387 */ /* 0x0003e20000100800 */
[C---:B------:R-:W-:Y:S01]  /*2470*/  SEL R45, R4.reuse, R45, !P4 ;  /* 0x0000002d042d7207 */ /* 0x040fe20006000000 */
[----:B------:R-:W-:Y:S01]  /*2480*/  IMAD R44, R11, UR9, RZ ;  /* 0x000000090b2c7c24 */ /* 0x000fe2000f8e02ff */
[C---:B------:R-:W-:Y:S01]  /*2490*/  SEL R47, R4.reuse, R47, !P4 ;  /* 0x0000002f042f7207 */ /* 0x040fe20006000000 */
[----:B------:R2:W-:Y:S01]  /*24a0*/  STL [R1+0x154], R74 ;  /* 0x0001544a01007387 */ /* 0x0005e20000100800 */
        /* <DEDUP_REMOVED lines=11> */
[----:B------:R-:W-:Y:S01]  /*2560*/  STL [R1+0x14c], R68 ;  /* 0x00014c4401007387 */ /* 0x000fe20000100800 */
        /* <DEDUP_REMOVED lines=12> */
[----:B------:R-:W-:Y:S01]  /*2630*/  SEL R219, R4, R75, !P4 ;  /* 0x0000004b04db7207 */ /* 0x000fe20006000000 */
[----:B------:R-:W-:Y:S01]  /*2640*/  IMAD R38, R47, UR9, RZ ;  /* 0x000000092f267c24 */ /* 0x000fe2000f8e02ff */
[----:B------:R-:W-:Y:S01]  /*2650*/  LEA R110, P4, R218, UR14, 0x2 ;  /* 0x0000000eda6e7c11 */ /* 0x000fe2000f8810ff */
[----:B------:R-:W-:Y:S01]  /*2660*/  STL [R1+0x13c], R60 ;  /* 0x00013c3c01007387 */ /* 0x000fe20000100800 */
[----:B------:R-:W-:Y:S01]  /*2670*/  ISETP.GE.U32.AND P5, PT, R2, 0x7fffffdf, PT ;  /* 0x7fffffdf0200780c */ /* 0x000fe20003fa6070 */
[----:B------:R-:W-:Y:S01]  /*2680*/  IMAD R14, R51, UR9, RZ ;  /* 0x00000009330e7c24 */ /* 0x000fe2000f8e02ff */
[----:B------:R-:W-:Y:S01]  /*2690*/  LEA.HI.X.SX32 R2, R218, UR15, 0x2, P4 ;  /* 0x0000000fda027c11 */ /* 0x000fe2000a0f16ff */
[----:B------:R-:W-:Y:S01]  /*26a0*/  STL [R1+0x138], R58 ;  /* 0x0001383a01007387 */ /* 0x000fe20000100800 */
[C---:B------:R-:W-:Y:S01]  /*26b0*/  LEA R128, P4, R74.reuse, R110, 0x2 ;  /* 0x0000006e4a807211 */ /* 0x040fe200078810ff */
[----:B------:R-:W-:Y:S01]  /*26c0*/  IMAD R12, R55, UR9, RZ ;  /* 0x00000009370c7c24 */ /* 0x000fe2000f8e02ff */
[----:B------:R-:W-:Y:S01]  /*26d0*/  ISETP.GE.AND P6, PT, R199, RZ, PT ;  /* 0x000000ffc700720c */ /* 0x000fe20003fc6270 */
[----:B------:R-:W-:Y:S01]  /*26e0*/  STL [R1+0x134], R56 ;  /* 0x0001343801007387 */ /* 0x000fe20000100800 */
[----:B------:R-:W-:Y:S01]  /*26f0*/  LEA.HI.X.SX32 R129, R74, R2, 0x2, P4 ;  /* 0x000000024a817211 */ /* 0x000fe200020f16ff */
[----:B------:R-:W-:Y:S01]  /*2700*/  IMAD R10, R59, UR9, RZ ;  /* 0x000000093b0a7c24 */ /* 0x000fe2000f8e02ff */
[----:B------:R-:W-:Y:S01]  /*2710*/  LEA R132, P4, R68, R110, 0x2 ;  /* 0x0000006e44847211 */ /* 0x000fe200078810ff */
[----:B------:R-:W-:Y:S01]  /*2720*/  STL [R1+0x130], R54 ;  /* 0x0001303601007387 */ /* 0x000fe20000100800 */
[----:B------:R-:W-:Y:S01]  /*2730*/  IADD3 R4, PT, PT, R31, -0x4, RZ ;  /* 0xfffffffc1f047810 */ /* 0x000fe20007ffe0ff */
[----:B------:R-:W-:Y:S01]  /*2740*/  IMAD R252, R252, UR9, RZ ;  /* 0x00000009fcfc7c24 */ /* 0x000fe2000f8e02ff */
[----:B------:R-:W-:Y:S01]  /*2750*/  LEA.HI.X.SX32 R133, R68, R2, 0x2, P4 ;  /* 0x0000000244857211 */ /* 0x000fe200020f16ff */
[----:B------:R-:W-:Y:S01]  /*2760*/  STL [R1+0x12c], R52 ;  /* 0x00012c3401007387 */ /* 0x000fe20000100800 */
[C---:B------:R-:W-:Y:S01]  /*2770*/  LEA R168, P4, R64.reuse, R110, 0x2 ;  /* 0x0000006e40a87211 */ /* 0x040fe200078810ff */
[----:B------:R-:W-:Y:S01]  /*2780*/  IMAD R219, R219, UR9, RZ ;  /* 0x00000009dbdb7c24 */ /* 0x000fe2000f8e02ff */
[----:B------:R-:W-:Y:S01]  /*2790*/  SEL R212, R3, R6, !P1 ;  /* 0x0000000603d47207 */ /* 0x000fe20004800000 */
[----:B------:R-:W-:Y:S01]  /*27a0*/  @!P6 IMAD.MOV R8, RZ, RZ, -R8 ;  /* 0x000000ffff08e224 */ /* 0x000fe200078e0a08 */
[----:B------:R-:W-:Y:S01]  /*27b0*/  LEA.HI.X.SX32 R169, R64, R2, 0x2, P4 ;  /* 0x0000000240a97211 */ /* 0x000fe200020f16ff */
[----:B------:R-:W-:Y:S01]  /*27c0*/  STL [R1+0x128], R50 ;  /* 0x0001283201007387 */ /* 0x000fe20000100800 */
[-C--:B------:R-:W-:Y:S01]  /*27d0*/  LEA R172, P4, R60, R110.reuse, 0x2 ;  /* 0x0000006e3cac7211 */ /* 0x080fe200078810ff */
[----:B------:R-:W-:Y:S01]  /*27e0*/  IMAD R6, R69, UR9, RZ ;  /* 0x0000000945067c24 */ /* 0x000fe2000f8e02ff */
[----:B------:R-:W-:Y:S01]  /*27f0*/  LEA R70, P6, R76, R110, 0x2 ;  /* 0x0000006e4c467211 */ /* 0x000fe200078c10ff */
[----:B------:R-:W-:Y:S01]  /*2800*/  STL [R1+0x124], R48 ;  /* 0x0001243001007387 */ /* 0x000fe20000100800 */
[-C--:B------:R-:W-:Y:S01]  /*2810*/  LEA.HI.X.SX32 R173, R60, R2.reuse, 0x2, P4 ;  /* 0x000000023cad7211 */ /* 0x080fe200020f16ff */
[----:B------:R-:W-:Y:S01]  /*2820*/  IMAD R212, R212, UR6, RZ ;  /* 0x00000006d4d47c24 */ /* 0x000fe2000f8e02ff */
[----:B------:R-:W-:Y:S01]  /*2830*/  LEA.HI.X.SX32 R71, R76, R2, 0x2, P6 ;  /* 0x000000024c477211 */ /* 0x000fe200030f16ff */
[----:B------:R-:W-:Y:S01]  /*2840*/  STL [R1+0x120], R46 ;  /* 0x0001202e01007387 */ /* 0x000fe20000100800 */
[----:B------:R-:W-:-:S02]  /*2850*/  LEA R176, P4, R56, R110, 0x2 ;  /* 0x0000006e38b07211 */ /* 0x000fc400078810ff */
[----:B------:R-:W-:Y:S01]  /*2860*/  LEA R130, P6, R72, R110, 0x2 ;  /* 0x0000006e48827211 */ /* 0x000fe200078c10ff */
[----:B------:R-:W-:Y:S01]  /*2870*/  STL [R1+0x11c], R44 ;  /* 0x00011c2c01007387 */ /* 0x000fe20000100800 */
[-C--:B------:R-:W-:Y:S02]  /*2880*/  LEA.HI.X.SX32 R177, R56, R2.reuse, 0x2, P4 ;  /* 0x0000000238b17211 */ /* 0x080fe400020f16ff */
[----:B------:R-:W-:Y:S01]  /*2890*/  LEA.HI.X.SX32 R131, R72, R2, 0x2, P6 ;  /* 0x0000000248837211 */ /* 0x000fe200030f16ff */
[----:B------:R-:W-:Y:S01]  /*28a0*/  STL [R1+0x118], R42 ;  /* 0x0001182a01007387 */ /* 0x000fe20000100800 */
[-C--:B------:R-:W-:Y:S02]  /*28b0*/  LEA R180, P4, R52, R110.reuse, 0x2 ;  /* 0x0000006e34b47211 */ /* 0x080fe400078810ff */
[----:B------:R-:W-:Y:S01]  /*28c0*/  LEA R134, P6, R66, R110, 0x2 ;  /* 0x0000006e42867211 */ /* 0x000fe200078c10ff */
[----:B------:R-:W-:Y:S01]  /*28d0*/  STL [R1+0x114], R40 ;  /* 0x0001142801007387 */ /* 0x000fe20000100800 */
[----:B------:R-:W-:-:S02]  /*28e0*/  LEA.HI.X.SX32 R181, R52, R2, 0x2, P4 ;  /* 0x0000000234b57211 */ /* 0x000fc400020f16ff */
[----:B------:R-:W-:Y:S01]  /*28f0*/  LEA.HI.X.SX32 R135, R66, R2, 0x2, P6 ;  /* 0x0000000242877211 */ /* 0x000fe200030f16ff */
[----:B------:R-:W-:Y:S01]  /*2900*/  STL [R1+0x110], R38 ;  /* 0x0001102601007387 */ /* 0x000fe20000100800 */
[-C--:B------:R-:W-:Y:S02]  /*2910*/  LEA R184, P4, R48, R110.reuse, 0x2 ;  /* 0x0000006e30b87211 */ /* 0x080fe400078810ff */
[----:B------:R-:W-:Y:S01]  /*2920*/  LEA R170, P6, R62, R110, 0x2 ;  /* 0x0000006e3eaa7211 */ /* 0x000fe200078c10ff */
[----:B------:R-:W-:Y:S01]  /*2930*/  STL [R1+0x10c], R36 ;  /* 0x00010c2401007387 */ /* 0x000fe20000100800 */
[-C--:B------:R-:W-:Y:S02]  /*2940*/  LEA.HI.X.SX32 R185, R48, R2.reuse, 0x2, P4 ;  /* 0x0000000230b97211 */ /* 0x080fe400020f16ff */
        /* <DEDUP_REMOVED lines=18> */
[----:B------:R-:W-:Y:S02]  /*2a70*/  LEA.HI.X.SX32 R183, R50, R2, 0x2, P6 ;  /* 0x0000000232b77211 */ /* 0x000fe400030f16ff */
[----:B------:R-:W-:-:S02]  /*2a80*/  LEA R78, P4, R13, R110, 0x2 ;  /* 0x0000006e0d4e7211 */ /* 0x000fc400078810ff */
[C---:B------:R-:W-:Y:S02]  /*2a90*/  LEA R186, P6, R46.reuse, R110, 0x2 ;  /* 0x0000006e2eba7211 */ /* 0x040fe400078c10ff */
[-C--:B------:R-:W-:Y:S02]  /*2aa0*/  LEA.HI.X.SX32 R79, R13, R2.reuse, 0x2, P4 ;  /* 0x000000020d4f7211 */ /* 0x080fe400020f16ff */
[----:B------:R-:W-:Y:S02]  /*2ab0*/  LEA.HI.X.SX32 R187, R46, R2, 0x2, P6 ;  /* 0x000000022ebb7211 */ /* 0x000fe400030f16ff */
[-C--:B-1----:R-:W-:Y:S02]  /*2ac0*/  LEA R76, P4, R11, R110.reuse, 0x2 ;  /* 0x0000006e0b4c7211 */ /* 0x082fe400078810ff */
[----:B------:R-:W-:Y:S02]  /*2ad0*/  LEA R190, P6, R42, R110, 0x2 ;  /* 0x0000006e2abe7211 */ /* 0x000fe400078c10ff */
[----:B------:R-:W-:Y:S01]  /*2ae0*/  SEL R217, R3, R8, !P1 ;  /* 0x0000000803d97207 */ /* 0x000fe20004800000 */
[----:B------:R-:W-:Y:S01]  /*2af0*/  VIADD R3, R31, 0xfffffffd ;  /* 0xfffffffd1f037836 */ /* 0x000fe20000000000 */
[----:B------:R-:W-:Y:S01]  /*2b00*/  ISETP.GE.U32.AND P3, PT, R4, 0x7fffffdd, PT ;  /* 0x7fffffdd0400780c */ /* 0x000fe20003f66070 */
[----:B------:R-:W-:Y:S01]  /*2b10*/  IMAD R4, R67, UR9, RZ ;  /* 0x0000000943047c24 */ /* 0x000fe2000f8e02ff */
[-C--:B------:R-:W-:Y:S01]  /*2b20*/  LEA.HI.X.SX32 R77, R11, R2.reuse, 0x2, P4 ;  /* 0x000000020b4d7211 */ /* 0x080fe200020f16ff */
[----:B------:R-:W-:Y:S01]  /*2b30*/  IMAD R8, R65, UR9, RZ ;  /* 0x0000000941087c24 */ /* 0x000fe2000f8e02ff */
[----:B------:R-:W-:Y:S01]  /*2b40*/  LEA.HI.X.SX32 R191, R42, R2, 0x2, P6 ;  /* 0x000000022abf7211 */ /* 0x000fe200030f16ff */
[----:B------:R-:W-:Y:S01]  /*2b50*/  IMAD R217, R217, UR6, RZ ;  /* 0x00000006d9d97c24 */ /* 0x000fe2000f8e02ff */
[-C--:B--2---:R-:W-:Y:S01]  /*2b60*/  LEA R74, P4, R9, R110.reuse, 0x2 ;  /* 0x0000006e094a7211 */ /* 0x084fe200078810ff */
[----:B------:R-:W-:Y:S01]  /*2b70*/  UMOV UR6, 0x1 ;  /* 0x0000000100067882 */ /* 0x000fe20000000000 */
[C---:B------:R-:W-:Y:S01]  /*2b80*/  LEA R194, P6, R38.reuse, R110, 0x2 ;  /* 0x0000006e26c27211 */ /* 0x040fe200078c10ff */
[----:B------:R-:W-:Y:S01]  /*2b90*/  STL [R1+0xf0], R8 ;  /* 0x0000f00801007387 */ /* 0x000fe20000100800 */
[----:B------:R-:W-:Y:S01]  /*2ba0*/  ISETP.GE.U32.AND P2, PT, R3, 0x7fffffde, PT ;  /* 0x7fffffde0300780c */ /* 0x000fe20003f46070 */
[----:B------:R-:W-:Y:S01]  /*2bb0*/  IMAD R3, R5, UR9, RZ ;  /* 0x0000000905037c24 */ /* 0x000fe2000f8e02ff */
[-C--:B------:R-:W-:Y:S01]  /*2bc0*/  LEA.HI.X.SX32 R75, R9, R2.reuse, 0x2, P4 ;  /* 0x00000002094b7211 */ /* 0x080fe200020f16ff */
[----:B------:R1:W-:Y:S01]  /*2bd0*/  STL [R1+0xec], R4 ;  /* 0x0000ec0401007387 */ /* 0x0003e20000100800 */
[----:B------:R-:W-:Y:S01]  /*2be0*/  LEA.HI.X.SX32 R195, R38, R2, 0x2, P6 ;  /* 0x0000000226c37211 */ /* 0x000fe200030f16ff */
[----:B------:R-:W-:Y:S01]  /*2bf0*/  VIADD R5, R31, 0xfffffffa ;  /* 0xfffffffa1f057836 */ /* 0x000fe20000000000 */
[-C--:B---3--:R-:W-:Y:S01]  /*2c00*/  LEA R72, P4, R4, R110.reuse, 0x2 ;  /* 0x0000006e04487211 */ /* 0x088fe200078810ff */
[----:B------:R-:W-:Y:S01]  /*2c10*/  STL [R1+0xe8], R6 ;  /* 0x0000e80601007387 */ /* 0x000fe20000100800 */
[----:B------:R-:W-:-:S02]  /*2c20*/  LEA R200, P6, R14, R110, 0x2 ;  /* 0x0000006e0ec87211 */ /* 0x000fc400078c10ff */
[-C--:B------:R-:W-:Y:S01]  /*2c30*/  LEA.HI.X.SX32 R73, R4, R2.reuse, 0x2, P4 ;  /* 0x0000000204497211 */ /* 0x080fe200020f16ff */
[----:B------:R2:W-:Y:S01]  /*2c40*/  STL [R1+0x58], R3 ;  /* 0x0000580301007387 */ /* 0x0005e20000100800 */
[----:B------:R-:W-:Y:S01]  /*2c50*/  LEA.HI.X.SX32 R201, R14, R2, 0x2, P6 ;  /* 0x000000020ec97211 */ /* 0x000fe200030f16ff */
[----:B-1----:R-:W-:Y:S01]  /*2c60*/  IMAD.SHL.U32 R4, R212, 0x4, RZ ;  /* 0x00000004d4047824 */ /* 0x002fe200078e00ff */
[CC--:B------:R-:W-:Y:S02]  /*2c70*/  LEA R108, P4, R3.reuse, R110.reuse, 0x2 ;  /* 0x0000006e036c7211 */ /* 0x0c0fe400078810ff */
[C---:B------:R-:W-:Y:S02]  /*2c80*/  LEA R202, P6, R12.reuse, R110, 0x2 ;  /* 0x0000006e0cca7211 */ /* 0x040fe400078c10ff */
[-C--:B------:R-:W-:Y:S01]  /*2c90*/  LEA.HI.X.SX32 R109, R3, R2.reuse, 0x2, P4 ;  /* 0x00000002036d7211 */ /* 0x080fe200020f16ff */
[----:B------:R1:W-:Y:S01]  /*2ca0*/  STL [R1+0xe4], R4 ;  /* 0x0000e40401007387 */ /* 0x0003e20000100800 */
[----:B------:R-:W-:Y:S01]  /*2cb0*/  LEA.HI.X.SX32 R203, R12, R2, 0x2, P6 ;  /* 0x000000020ccb7211 */ /* 0x000fe200030f16ff */
[----:B--2---:R-:W-:Y:S01]  /*2cc0*/  IMAD.SHL.U32 R3, R217, 0x4, RZ ;  /* 0x00000004d9037824 */ /* 0x004fe200078e00ff */
[----:B------:R-:W-:-:S02]  /*2cd0*/  LEA R204, P6, R10, R110, 0x2 ;  /* 0x0000006e0acc7211 */ /* 0x000fc400078c10ff */
[----:B------:R-:W-:Y:S02]  /*2ce0*/  IADD3 R56, P4, PT, R4, UR12, RZ ;  /* 0x0000000c04387c10 */ /* 0x000fe4000ff9e0ff */
[----:B------:R-:W-:Y:S01]  /*2cf0*/  LEA.HI.X.SX32 R205, R10, R2, 0x2, P6 ;  /* 0x000000020acd7211 */ /* 0x000fe200030f16ff */
[----:B------:R2:W-:Y:S01]  /*2d00*/  STL [R1+0xe0], R3 ;  /* 0x0000e00301007387 */ /* 0x0005e20000100800 */
[----:B------:R-:W-:Y:S01]  /*2d10*/  LEA R206, P6, R8, R110, 0x2 ;  /* 0x0000006e08ce7211 */ /* 0x000fe200078c10ff */
[----:B-1----:R-:W-:Y:S01]  /*2d20*/  VIADD R4, R31, 0xfffffffb ;  /* 0xfffffffb1f047836 */ /* 0x002fe20000000000 */
[----:B------:R-:W-:Y:S02]  /*2d30*/  LEA.HI.X.SX32 R57, R212, UR13, 0x2, P4 ;  /* 0x0000000dd4397c11 */ /* 0x000fe4000a0f16ff */
[----:B------:R-:W-:Y:S02]  /*2d40*/  LEA.HI.X.SX32 R207, R8, R2, 0x2, P6 ;  /* 0x0000000208cf7211 */ /* 0x000fe400030f16ff */
[----:B------:R-:W-:-:S02]  /*2d50*/  LEA R208, P6, R6, R110, 0x2 ;  /* 0x0000006e06d07211 */ /* 0x000fc400078c10ff */
[----:B------:R-:W-:Y:S02]  /*2d60*/  ISETP.NE.U32.AND P1, PT, R7, RZ, PT ;  /* 0x000000ff0700720c */ /* 0x000fe40003f25070 */
[----:B------:R-:W-:Y:S02]  /*2d70*/  LEA.HI.X.SX32 R209, R6, R2, 0x2, P6 ;  /* 0x0000000206d17211 */ /* 0x000fe400030f16ff */
[CC--:B------:R-:W-:Y:S02]  /*2d80*/  LEA R210, P6, R252.reuse, R110.reuse, 0x2 ;  /* 0x0000006efcd27211 */ /* 0x0c0fe400078c10ff */
[----:B------:R-:W-:Y:S02]  /*2d90*/  LEA R110, P4, R219, R110, 0x2 ;  /* 0x0000006edb6e7211 */ /* 0x000fe400078810ff */
[----:B------:R-:W-:Y:S02]  /*2da0*/  LEA.HI.X.SX32 R211, R252, R2, 0x2, P6 ;  /* 0x00000002fcd37211 */ /* 0x000fe400030f16ff */
[----:B------:R-:W-:-:S04]  /*2db0*/  IADD3 R54, P6, PT, R3, UR12, RZ ;  /* 0x0000000c03367c10 */ /* 0x000fc8000ffde0ff */
[----:B------:R-:W-:Y:S01]  /*2dc0*/  LEA.HI.X.SX32 R55, R217, UR13, 0x2, P6 ;  /* 0x0000000dd9377c11 */ /* 0x000fe2000b0f16ff */
[----:B--2---:R-:W-:Y:S08]  /*2dd0*/  BRA.U UP0, `(.L_x_5) ;  /* 0x0000000100187547 */ /* 0x004ff0000b800000 */
[----:B------:R-:W-:Y:S01]  /*2de0*/  ELECT P6, URZ, PT ;  /* 0x0000000000ff782f */ /* 0x000fe200038c0000 */
[----:B------:R-:W-:Y:S01]  /*2df0*/  IMAD.MOV.U32 R3, RZ, RZ, 0x1 ;  /* 0x00000001ff037424 */ /* 0x000fe200078e00ff */
[----:B------:R-:W-:Y:S01]  /*2e00*/  UMOV UR4, 0x40 ;  /* 0x0000004000047882 */ /* 0x000fe20000000000 */
[----:B------:R-:W-:Y:S01]  /*2e10*/  UVIRTCOUNT.DEALLOC.SMPOOL 0x80 ;  /* 0x000000800000784c */ /* 0x000fe20000000000 */
[----:B------:R-:W-:-:S09]  /*2e20*/  ULEA UR4, UR5, UR4, 0x18 ;  /* 0x0000000405047291 */ /* 0x000fd2000f8ec0ff */
[----:B------:R1:W-:Y:S03]  /*2e30*/  @P6 STS.U8 [UR4], R3 ;  /* 0x00000003ff006988 */ /* 0x0003e60008000004 */
.L_x_5:
[----:B------:R-:W-:Y:S01]  /*2e40*/  STTM.x64 tmem[UR11], RZ ;  /* 0x000000ff000079ed */ /* 0x000fe2000834000b */
[----:B------:R-:W-:Y:S01]  /*2e50*/  STTM.x64 tmem[UR11+0x40], RZ ;  /* 0x000040ff000079ed */ /* 0x000fe2000834000b */
[----:B------:R-:W-:Y:S01]  /*2e60*/  STTM.x64 tmem[UR11+0x80], RZ ;  /* 0x000080ff000079ed */ /* 0x000fe2000834000b */
[----:B------:R-:W-:Y:S01]  /*2e70*/  STTM.x64 tmem[UR11+0xc0], RZ ;  /* 0x0000c0ff000079ed */ /* 0x000fe2000834000b */
[----:B------:R-:W2:Y:S02]  /*2e80*/  FENCE.VIEW.ASYNC.T ;  /* 0x00000000000073c6 */ /* 0x000ea40000000200 */
[----:B--2---:R-:W-:Y:S01]  /*2e90*/  VOTEU.ALL UP1, P1 ;  /* 0x0000000000ff7886 */ /* 0x004fe20000820000 */
[----:B------:R-:W2:Y:S01]  /*2ea0*/  LDCU.64 UR16, c[0x0][0x358] ;  /* 0x00006b00ff1077ac */ /* 0x000ea20008000a00 */
[----:B------:R-:W-:Y:S01]  /*2eb0*/  SHF.L.U32 R68, R7, 0x2, RZ ;  /* 0x0000000207447819 */ /* 0x000fe200000006ff */
[----:B------:R-:W-:Y:S01]  /*2ec0*/  IMAD.WIDE R52, R106, 0x4, R56 ;  /* 0x000000046a347825 */ /* 0x000fe200078e0238 */
[----:B------:R-:W-:Y:S01]  /*2ed0*/  LEA.HI.X.SX32 R111, R219, R2, 0x2, P4 ;  /* 0x00000002db6f7211 */ /* 0x000fe200020f16ff */
[----:B------:R-:W-:Y:S01]  /*2ee0*/  VOTEU.ALL UP2, P1 ;  /* 0x0000000000ff7886 */ /* 0x000fe20000840000 */
[----:B------:R-:W-:-:S04]  /*2ef0*/  @!UP1 UIADD3 UR12, UPT, UPT, -UR6, 0x100000, URZ ;  /* 0x00100000060c9890 */ /* 0x000fc8000fffe1ff */
[----:B------:R-:W-:Y:S02]  /*2f00*/  @!UP1 USHF.L.U32 UR13, UR12, 0xb, URZ ;  /* 0x0000000b0c0d9899 */ /* 0x000fe400080006ff */
[----:B------:R-:W-:Y:S01]  /*2f10*/  @!UP1 USHF.L.U32 UR12, UR12, 0x1, URZ ;  /* 0x000000010c0c9899 */ /* 0x000fe200080006ff */
[----:B------:R-:W-:Y:S01]  /*2f20*/  VIADD R216, R68, UR10 ;  /* 0x0000000a44d87c36 */ /* 0x000fe20008000000 */
[----:B------:R-:W-:-:S04]  /*2f30*/  @!UP1 UIADD3 UR4, UPT, UPT, -UR6, 0x100000, URZ ;  /* 0x0010000006049890 */ /* 0x000fc8000fffe1ff */
[----:B------:R-:W-:Y:S02]  /*2f40*/  @!UP1 USHF.L.U32 UR5, UR4, 0xb, URZ ;  /* 0x0000000b04059899 */ /* 0x000fe400080006ff */
[----:B------:R-:W-:Y:S01]  /*2f50*/  @!UP1 USHF.L.U32 UR4, UR4, 0x1, URZ ;  /* 0x0000000104049899 */ /* 0x000fe200080006ff */
[----:B------:R-:W-:Y:S01]  /*2f60*/  BAR.SYNC.DEFER_BLOCKING 0x0 ;  /* 0x0000000000007b1d */ /* 0x000fe20000010000 */
[----:B------:R-:W-:Y:S01]  /*2f70*/  VIADD R2, R31, 0xfffffff9 ;  /* 0xfffffff91f027836 */ /* 0x000fe20000000000 */
[----:B------:R-:W-:Y:S01]  /*2f80*/  ISETP.GE.U32.AND P4, PT, R4, 0x7fffffdc, PT ;  /* 0x7fffffdc0400780c */ /* 0x000fe20003f86070 */
[C---:B------:R-:W-:Y:S01]  /*2f90*/  IMAD.WIDE R50, R106.reuse, 0x4, R54 ;  /* 0x000000046a327825 */ /* 0x040fe200078e0236 */
[----:B------:R-:W-:Y:S02]  /*2fa0*/  ISETP.GE.U32.AND P6, PT, R5, 0x7fffffdb, PT ;  /* 0x7fffffdb0500780c */ /* 0x000fe40003fc6070 */
[----:B------:R-:W-:Y:S01]  /*2fb0*/  VOTEU.ALL UP1, P1 ;  /* 0x0000000000ff7886 */ /* 0x000fe20000820000 */
[C---:B------:R-:W-:Y:S01]  /*2fc0*/  IMAD.SHL.U32 R6, R106.reuse, 0x2, RZ ;  /* 0x000000026a067824 */ /* 0x040fe200078e00ff */
[----:B------:R-:W-:Y:S01]  /*2fd0*/  LOP3.LUT R63, R61, 0x60, RZ, 0xc0, !PT ;  /* 0x000000603d3f7812 */ /* 0x000fe200078ec0ff */
[----:B-1----:R-:W-:Y:S01]  /*2fe0*/  IMAD R3, R106, 0x3, RZ ;  /* 0x000000036a037824 */ /* 0x002fe200078e02ff */
[----:B------:R-:W-:Y:S01]  /*2ff0*/  IADD3 R62, PT, PT, R31, -0x23, RZ ;  /* 0xffffffdd1f3e7810 */ /* 0x000fe20007ffe0ff */
[C---:B------:R-:W-:Y:S01]  /*3000*/  IMAD.WIDE R48, R6.reuse, 0x4, R56 ;  /* 0x0000000406307825 */ /* 0x040fe200078e0238 */
[----:B------:R-:W-:Y:S01]  /*3010*/  STL [R1+0x1d8], R6 ;  /* 0x0001d80601007387 */ /* 0x000fe20000100800 */
[----:B------:R-:W1:Y:S02]  /*3020*/  LDC R66, c[0x0][0x3a0] ;  /* 0x0000e800ff427b82 */ /* 0x000e640000000800 */
[----:B------:R-:W-:Y:S01]  /*3030*/  IMAD.WIDE R46, R6, 0x4, R54 ;  /* 0x00000004062e7825 */ /* 0x000fe200078e0236 */
[----:B------:R3:W-:Y:S03]  /*3040*/  STL [R1+0x1d4], R3 ;  /* 0x0001d40301007387 */ /* 0x0007e60000100800 */
[----:B------:R-:W-:-:S02]  /*3050*/  IMAD.WIDE R44, R3, 0x4, R56 ;  /* 0x00000004032c7825 */ /* 0x000fc400078e0238 */
[----:B------:R-:W4:Y:S02]  /*3060*/  LDC R67, c[0x0][0x3a0] ;  /* 0x0000e800ff437b82 */ /* 0x000f240000000800 */
[----:B------:R-:W-:-:S04]  /*3070*/  IMAD.WIDE R42, R3, 0x4, R54 ;  /* 0x00000004032a7825 */ /* 0x000fc800078e0236 */
[----:B------:R-:W-:Y:S01]  /*3080*/  IMAD.SHL.U32 R4, R106, 0x4, RZ ;  /* 0x000000046a047824 */ /* 0x000fe200078e00ff */
[----:B------:R-:W5:Y:S02]  /*3090*/  FENCE.VIEW.ASYNC.S ;  /* 0x00000000000073c6 */ /* 0x000f640000000000 */
[----:B-----5:R1:W5:Y:S02]  /*30a0*/  @!UP1 SYNCS.EXCH.64 URZ, [UR8], UR12 ;  /* 0x0000000c08ff95b2 */ /* 0x0203640008000100 */
[----:B-----5:R-:W-:Y:S01]  /*30b0*/  BAR.SYNC.DEFER_BLOCKING 0x0 ;  /* 0x0000000000007b1d */ /* 0x020fe20000010000 */
[----:B------:R-:W-:-:S04]  /*30c0*/  IMAD.WIDE R40, R4, 0x4, R56 ;  /* 0x0000000404287825 */ /* 0x000fc800078e0238 */
[----:B------:R-:W-:Y:S01]  /*30d0*/  IMAD.WIDE R38, R4, 0x4, R54 ;  /* 0x0000000404267825 */ /* 0x000fe200078e0236 */
[----:B------:R5:W-:Y:S03]  /*30e0*/  STL [R1+0x1d0], R4 ;  /* 0x0001d00401007387 */ /* 0x000be60000100800 */
[C---:B---3--:R-:W-:Y:S02]  /*30f0*/  IMAD R3, R106.reuse, 0x5, RZ ;  /* 0x000000056a037824 */ /* 0x048fe400078e02ff */
[----:B------:R-:W-:Y:S02]  /*3100*/  IMAD R30, R106, 0xf, RZ ;  /* 0x0000000f6a1e7824 */ /* 0x000fe400078e02ff */
[C---:B------:R-:W-:Y:S01]  /*3110*/  IMAD.WIDE R36, R3.reuse, 0x4, R56 ;  /* 0x0000000403247825 */ /* 0x040fe200078e0238 */
[----:B------:R3:W-:Y:S01]  /*3120*/  STL [R1+0x1cc], R3 ;  /* 0x0001cc0301007387 */ /* 0x0007e20000100800 */
[----:B------:R-:W1:Y:S02]  /*3130*/  LDC R65, c[0x0][0x3a0] ;  /* 0x0000e800ff417b82 */ /* 0x000e640000000800 */
[----:B------:R-:W-:-:S04]  /*3140*/  IMAD.WIDE R34, R3, 0x4, R54 ;  /* 0x0000000403227825 */ /* 0x000fc800078e0236 */
[----:B-----5:R-:W-:Y:S02]  /*3150*/  IMAD R4, R106, 0x6, RZ ;  /* 0x000000066a047824 */ /* 0x020fe400078e02ff */
[--C-:B------:R-:W-:Y:S01]  /*3160*/  IMAD.WIDE R244, R30, 0x4, R56.reuse ;  /* 0x000000041ef47825 */ /* 0x100fe200078e0238 */
[----:B------:R1:W2:Y:S02]  /*3170*/  @!UP2 SYNCS.EXCH.64 URZ, [UR10+0x34008], UR4 ;  /* 0x034008040affa5b2 */ /* 0x0002a40008000100 */
[----:B------:R-:W-:Y:S01]  /*3180*/  @!PT LDS RZ, [RZ] ;  /* 0x00000000fffff984 */ /* 0x000fe20000000800 */
[----:B------:R-:W-:Y:S01]  /*3190*/  @!PT LDS RZ, [RZ] ;  /* 0x00000000fffff984 */ /* 0x000fe20000000800 */
[----:B------:R-:W-:Y:S01]  /*31a0*/  @!PT LDS RZ, [RZ] ;  /* 0x00000000fffff984 */ /* 0x000fe20000000800 */
[----:B--2---:R-:W-:Y:S01]  /*31b0*/  LDGSTS.E [R216], desc[UR16][R56.64], !P0 ;  /* 0x0000000038d87fae */ /* 0x004fe2000c1a1010 */
[----:B------:R-:W-:-:S03]  /*31c0*/  IMAD.WIDE R32, R4, 0x4, R56 ;  /* 0x0000000404207825 */ /* 0x000fc600078e0238 */
[----:B------:R-:W-:Y:S01]  /*31d0*/  LDGSTS.E [R216+0x200], desc[UR16][R54.64], !P0 ;  /* 0x0020000036d87fae */ /* 0x000fe2000c1a1010 */
[----:B------:R-:W-:Y:S01]  /*31e0*/  ISETP.GE.U32.AND P0, PT, R2, 0x7fffffda, PT ;  /* 0x7fffffda0200780c */ /* 0x000fe20003f06070 */
[----:B------:R-:W-:Y:S02]  /*31f0*/  VIADD R2, R31, 0xfffffff8 ;  /* 0xfffffff81f027836 */ /* 0x000fe40000000000 */
[----:B------:R2:W-:Y:S01]  /*3200*/  LDGSTS.E [R216+0x400], desc[UR16][R52.64], !P5 ;  /* 0x0040000034d87fae */ /* 0x0005e2000e9a1010 */
[----:B------:R-:W-:-:S03]  /*3210*/  IMAD.WIDE R58, R4, 0x4, R54 ;  /* 0x00000004043a7825 */ /* 0x000fc600078e0236 */
[----:B------:R5:W-:Y:S01]  /*3220*/  LDGSTS.E [R216+0x600], desc[UR16][R50.64], !P5 ;  /* 0x0060000032d87fae */ /* 0x000be2000e9a1010 */
[----:B------:R-:W-:Y:S01]  /*3230*/  ISETP.GE.U32.AND P5, PT, R2, 0x7fffffd9, PT ;  /* 0x7fffffd90200780c */ /* 0x000fe20003fa6070 */
[C---:B------:R-:W-:Y:S01]  /*3240*/  VIADD R2, R31.reuse, 0xfffffff7 ;  /* 0xfffffff71f027836 */ /* 0x040fe20000000000 */
[----:B------:R-:W1:Y:S01]  /*3250*/  LDC R69, c[0x0][0x3a0] ;  /* 0x0000e800ff457b82 */ /* 0x000e620000000800 */
[----:B------:R1:W-:Y:S01]  /*3260*/  LDGSTS.E [R216+0x800], desc[UR16][R48.64], !P2 ;  /* 0x0080000030d87fae */ /* 0x0003e2000d1a1010 */
[----:B---3--:R-:W-:Y:S02]  /*3270*/  IMAD R3, R106, 0x7, RZ ;  /* 0x000000076a037824 */ /* 0x008fe400078e02ff */
[----:B------:R-:W-:Y:S01]  /*3280*/  IMAD.WIDE R242, R30, 0x4, R54 ;  /* 0x000000041ef27825 */ /* 0x000fe200078e0236 */
[----:B------:R3:W-:Y:S01]  /*3290*/  LDGSTS.E [R216+0xa00], desc[UR16][R46.64], !P2 ;  /* 0x00a000002ed87fae */ /* 0x0007e2000d1a1010 */
[----:B------:R-:W-:Y:S02]  /*32a0*/  ISETP.GE.U32.AND P2, PT, R2, 0x7fffffd8, PT ;  /* 0x7fffffd80200780c */ /* 0x000fe40003f46070 */
[----:B------:R-:W-:Y:S01]  /*32b0*/  IADD3 R2, PT, PT, R31, -0xa, RZ ;  /* 0xfffffff61f027810 */ /* 0x000fe20007ffe0ff */
[----:B------:R1:W-:Y:S01]  /*32c0*/  LDGSTS.E [R216+0xc00], desc[UR16][R44.64], !P3 ;  /* 0x00c000002cd87fae */ /* 0x0003e2000d9a1010 */
[----:B------:R-:W-:-:S03]  /*32d0*/  IMAD.WIDE R28, R3, 0x4, R56 ;  /* 0x00000004031c7825 */ /* 0x000fc600078e0238 */
[----:B------:R1:W-:Y:S01]  /*32e0*/  LDGSTS.E [R216+0xe00], desc[UR16][R42.64], !P3 ;  /* 0x00e000002ad87fae */ /* 0x0003e2000d9a1010 */
[----:B------:R-:W-:Y:S01]  /*32f0*/  ISETP.GE.U32.AND P3, PT, R2, 0x7fffffd7, PT ;  /* 0x7fffffd70200780c */ /* 0x000fe20003f66070 */
[----:B------:R-:W-:Y:S02]  /*3300*/  VIADD R2, R31, 0xfffffff5 ;  /* 0xfffffff51f027836 */ /* 0x000fe40000000000 */
[----:B------:R1:W-:Y:S01]  /*3310*/  LDGSTS.E [R216+0x1000], desc[UR16][R40.64], !P4 ;  /* 0x0100000028d87fae */ /* 0x0003e2000e1a1010 */
[----:B------:R-:W-:-:S03]  /*3320*/  IMAD.WIDE R26, R3, 0x4, R54 ;  /* 0x00000004031a7825 */ /* 0x000fc600078e0236 */
[----:B------:R1:W-:Y:S01]  /*3330*/  LDGSTS.E [R216+0x1200], desc[UR16][R38.64], !P4 ;  /* 0x0120000026d87fae */ /* 0x0003e2000e1a1010 */
[----:B------:R-:W-:Y:S01]  /*3340*/  ISETP.GE.U32.AND P4, PT, R2, 0x7fffffd6, PT ;  /* 0x7fffffd60200780c */ /* 0x000fe20003f86070 */
[C---:B------:R-:W-:Y:S02]  /*3350*/  VIADD R2, R31.reuse, 0xfffffff4 ;  /* 0xfffffff41f027836 */ /* 0x040fe40000000000 */
[----:B------:R1:W-:Y:S01]  /*3360*/  LDGSTS.E [R216+0x1400], desc[UR16][R36.64], !P6 ;  /* 0x0140000024d87fae */ /* 0x0003e2000f1a1010 */
[----:B------:R-:W-:Y:S02]  /*3370*/  IMAD R60, R106, 0x1b, RZ ;  /* 0x0000001b6a3c7824 */ /* 0x000fe400078e02ff */
[C---:B------:R-:W-:Y:S01]  /*3380*/  VIADD R136, R31.reuse, 0x1f ;  /* 0x0000001f1f887836 */ /* 0x040fe20000000000 */
[----:B------:R1:W-:Y:S01]  /*3390*/  LDGSTS.E [R216+0x1600], desc[UR16][R34.64], !P6 ;  /* 0x0160000022d87fae */ /* 0x0003e2000f1a1010 */
[----:B------:R-:W-:Y:S01]  /*33a0*/  ISETP.GE.U32.AND P6, PT, R2, 0x7fffffd5, PT ;  /* 0x7fffffd50200780c */ /* 0x000fe20003fc6070 */
[----:B------:R-:W-:-:S02]  /*33b0*/  VIADD R2, R31, 0xfffffff3 ;  /* 0xfffffff31f027836 */ /* 0x000fc40000000000 */
[----:B------:R1:W-:Y:S01]  /*33c0*/  LDGSTS.E [R216+0x1800], desc[UR16][R32.64], !P0 ;  /* 0x0180000020d87fae */ /* 0x0003e2000c1a1010 */
[----:B------:R-:W-:-:S03]  /*33d0*/  IMAD.WIDE R82, R60, 0x4, R56 ;  /* 0x000000043c527825 */ /* 0x000fc600078e0238 */
[----:B------:R2:W-:Y:S01]  /*33e0*/  STL [R1+0x1c8], R4 ;  /* 0x0001c80401007387 */ /* 0x0005e20000100800 */
[----:B------:R-:W-:-:S03]  /*33f0*/  IMAD.WIDE R80, R60, 0x4, R54 ;  /* 0x000000043c507825 */ /* 0x000fc600078e0236 */
[----:B------:R1:W-:Y:S01]  /*3400*/  LDGSTS.E [R216+0x1a00], desc[UR16][R58.64], !P0 ;  /* 0x01a000003ad87fae */ /* 0x0003e2000c1a1010 */
[----:B------:R-:W-:Y:S01]  /*3410*/  ISETP.GE.U32.AND P0, PT, R2, 0x7fffffd4, PT ;  /* 0x7fffffd40200780c */ /* 0x000fe20003f06070 */
[----:B------:R-:W-:Y:S02]  /*3420*/  VIADD R2, R31, 0xfffffff2 ;  /* 0xfffffff21f027836 */ /* 0x000fe40000000000 */
[----:B------:R1:W-:Y:S01]  /*3430*/  LDGSTS.E [R216+0x1c00], desc[UR16][R28.64], !P5 ;  /* 0x01c000001cd87fae */ /* 0x0003e2000e9a1010 */
[C---:B------:R-:W-:Y:S01]  /*3440*/  IMAD.SHL.U32 R215, R106.reuse, 0x20, RZ ;  /* 0x000000206ad77824 */ /* 0x040fe200078e00ff */
[----:B--2---:R-:W-:Y:S01]  /*3450*/  SHF.L.U32 R4, R106, 0x3, RZ ;  /* 0x000000036a047819 */ /* 0x004fe200000006ff */
[----:B------:R-:W-:Y:S01]  /*3460*/  IMAD.SHL.U32 R107, R107, 0x20, RZ ;  /* 0x000000206b6b7824 */ /* 0x000fe200078e00ff */
[----:B------:R2:W-:Y:S01]  /*3470*/  LDGSTS.E [R216+0x1e00], desc[UR16][R26.64], !P5 ;  /* 0x01e000001ad87fae */ /* 0x0005e2000e9a1010 */
[----:B------:R-:W-:Y:S01]  /*3480*/  ISETP.GE.U32.AND P5, PT, R2, 0x7fffffd3, PT ;  /* 0x7fffffd30200780c */ /* 0x000fe20003fa6070 */
[----:B------:R-:W-:-:S02]  /*3490*/  VIADD R2, R31, 0xfffffff1 ;  /* 0xfffffff11f027836 */ /* 0x000fc40000000000 */
[C---:B------:R-:W-:Y:S01]  /*34a0*/  IMAD.WIDE R24, R4.reuse, 0x4, R56 ;  /* 0x0000000404187825 */ /* 0x040fe200078e0238 */
[----:B------:R1:W-:Y:S03]  /*34b0*/  STL [R1+0x1c4], R3 ;  /* 0x0001c40301007387 */ /* 0x0003e60000100800 */
[----:B------:R-:W-:Y:S01]  /*34c0*/  IMAD.WIDE R22, R4, 0x4, R54 ;  /* 0x0000000404167825 */ /* 0x000fe200078e0236 */
[----:B------:R2:W-:Y:S03]  /*34d0*/  LDGSTS.E [R216+0x2000], desc[UR16][R24.64], !P2 ;  /* 0x0200000018d87fae */ /* 0x0005e6000d1a1010 */
[----:B------:R-:W-:Y:S01]  /*34e0*/  IMAD.WIDE R52, R215, 0x4, R52 ;  /* 0x00000004d7347825 */ /* 0x000fe200078e0234 */
[----:B------:R2:W-:Y:S01]  /*34f0*/  LDGSTS.E [R216+0x2200], desc[UR16][R22.64], !P2 ;  /* 0x0220000016d87fae */ /* 0x0005e2000d1a1010 */
[----:B------:R-:W-:-:S02]  /*3500*/  ISETP.GE.U32.AND P2, PT, R2, 0x7fffffd2, PT ;  /* 0x7fffffd20200780c */ /* 0x000fc40003f46070 */
[C---:B-1----:R-:W-:Y:S01]  /*3510*/  IMAD R3, R106.reuse, 0x9, RZ ;  /* 0x000000096a037824 */ /* 0x042fe200078e02ff */
[----:B------:R1:W-:Y:S01]  /*3520*/  STL [R1+0x1c0], R4 ;  /* 0x0001c00401007387 */ /* 0x0003e20000100800 */
[----:B------:R-:W-:Y:S02]  /*3530*/  VIADD R2, R31, 0xfffffff0 ;  /* 0xfffffff01f027836 */ /* 0x000fe40000000000 */
[C---:B------:R-:W-:Y:S01]  /*3540*/  IMAD.WIDE R20, R3.reuse, 0x4, R56 ;  /* 0x0000000403147825 */ /* 0x040fe200078e0238 */
[----:B------:R2:W-:Y:S03]  /*3550*/  STL [R1+0x1bc], R3 ;  /* 0x0001bc0301007387 */ /* 0x0005e60000100800 */
[----:B------:R-:W-:Y:S01]  /*3560*/  IMAD.WIDE R18, R3, 0x4, R54 ;  /* 0x0000000403127825 */ /* 0x000fe200078e0236 */
[----:B------:R3:W-:Y:S03]  /*3570*/  LDGSTS.E [R216+0x2400], desc[UR16][R20.64], !P3 ;  /* 0x0240000014d87fae */ /* 0x0007e6000d9a1010 */
[----:B-1----:R-:W-:Y:S01]  /*3580*/  IMAD R4, R106, 0xa, RZ ;  /* 0x0000000a6a047824 */ /* 0x002fe200078e02ff */
[----:B------:R1:W-:Y:S01]  /*3590*/  LDGSTS.E [R216+0x2600], desc[UR16][R18.64], !P3 ;  /* 0x0260000012d87fae */ /* 0x0003e2000d9a1010 */
[----:B------:R-:W-:Y:S01]  /*35a0*/  ISETP.GE.U32.AND P3, PT, R2, 0x7fffffd1, PT ;  /* 0x7fffffd10200780c */ /* 0x000fe20003f66070 */
[----:B--2---:R-:W-:-:S02]  /*35b0*/  IMAD R3, R106, 0xb, RZ ;  /* 0x0000000b6a037824 */ /* 0x004fc400078e02ff */
[C---:B------:R-:W-:Y:S01]  /*35c0*/  IMAD.WIDE R16, R4.reuse, 0x4, R56 ;  /* 0x0000000404107825 */ /* 0x040fe200078e0238 */
[----:B------:R2:W-:Y:S03]  /*35d0*/  STL [R1+0x1b8], R4 ;  /* 0x0001b80401007387 */ /* 0x0005e60000100800 */
[----:B------:R-:W-:Y:S01]  /*35e0*/  IMAD.WIDE R14, R4, 0x4, R54 ;  /* 0x00000004040e7825 */ /* 0x000fe200078e0236 */
[----:B------:R1:W-:Y:S03]  /*35f0*/  LDGSTS.E [R216+0x2800], desc[UR16][R16.64], !P4 ;  /* 0x0280000010d87fae */ /* 0x0003e6000e1a1010 */
[----:B------:R-:W-:Y:S01]  /*3600*/  VIADD R2, R31, 0xffffffef ;  /* 0xffffffef1f027836 */ /* 0x000fe20000000000 */
[----:B------:R1:W-:Y:S01]  /*3610*/  LDGSTS.E [R216+0x2a00], desc[UR16][R14.64], !P4 ;  /* 0x02a000000ed87fae */ /* 0x0003e2000e1a1010 */
[----:B------:R-:W-:-:S03]  /*3620*/  IMAD.WIDE R12, R3, 0x4, R56 ;  /* 0x00000004030c7825 */ /* 0x000fc600078e0238 */
[----:B------:R-:W-:Y:S01]  /*3630*/  ISETP.GE.U32.AND P4, PT, R2, 0x7fffffd0, PT ;  /* 0x7fffffd00200780c */ /* 0x000fe20003f86070 */
[----:B------:R-:W-:Y:S01]  /*3640*/  IMAD.WIDE R10, R3, 0x4, R54 ;  /* 0x00000004030a7825 */ /* 0x000fe200078e0236 */
[----:B------:R1:W-:Y:S03]  /*3650*/  LDGSTS.E [R216+0x2c00], desc[UR16][R12.64], !P6 ;  /* 0x02c000000cd87fae */ /* 0x0003e6000f1a1010 */
[----:B------:R-:W-:Y:S01]  /*3660*/  VIADD R2, R31, 0xffffffee ;  /* 0xffffffee1f027836 */ /* 0x000fe20000000000 */
[----:B------:R1:W-:Y:S01]  /*3670*/  STL [R1+0x1b4], R3 ;  /* 0x0001b40301007387 */ /* 0x0003e20000100800 */
[----:B--2---:R-:W-:Y:S02]  /*3680*/  IMAD R4, R106, 0xc, RZ ;  /* 0x0000000c6a047824 */ /* 0x004fe400078e02ff */
[----:B-----5:R-:W-:Y:S01]  /*3690*/  IMAD.WIDE R50, R215, 0x4, R50 ;  /* 0x00000004d7327825 */ /* 0x020fe200078e0232 */
[----:B------:R2:W-:Y:S01]  /*36a0*/  LDGSTS.E [R216+0x2e00], desc[UR16][R10.64], !P6 ;  /* 0x02e000000ad87fae */ /* 0x0005e2000f1a1010 */
[----:B------:R-:W-:-:S02]  /*36b0*/  ISETP.GE.U32.AND P6, PT, R2, 0x7fffffcf, PT ;  /* 0x7fffffcf0200780c */ /* 0x000fc40003fc6070 */
[----:B------:R-:W-:Y:S01]  /*36c0*/  IMAD.WIDE R8, R4, 0x4, R56 ;  /* 0x0000000404087825 */ /* 0x000fe200078e0238 */
[----:B------:R5:W-:Y:S03]  /*36d0*/  STL [R1+0x1b0], R4 ;  /* 0x0001b00401007387 */ /* 0x000be60000100800 */
[----:B-1----:R-:W-:Y:S01]  /*36e0*/  IMAD R3, R106, 0xd, RZ ;  /* 0x0000000d6a037824 */ /* 0x002fe200078e02ff */
[----:B------:R1:W-:Y:S01]  /*36f0*/  LDGSTS.E [R216+0x3000], desc[UR16][R8.64], !P0 ;  /* 0x0300000008d87fae */ /* 0x0003e2000c1a1010 */
[----:B------:R-:W-:-:S03]  /*3700*/  IMAD.WIDE R6, R4, 0x4, R54 ;  /* 0x0000000404067825 */ /* 0x000fc600078e0236 */
[----:B------:R1:W-:Y:S01]  /*3710*/  STL [R1+0x1ac], R3 ;  /* 0x0001ac0301007387 */ /* 0x0003e20000100800 */
[----:B------:R-:W-:Y:S02]  /*3720*/  VIADD R2, R31, 0xffffffed ;  /* 0xffffffed1f027836 */ /* 0x000fe40000000000 */
[C---:B-----5:R-:W-:Y:S01]  /*3730*/  IMAD.WIDE R4, R3.reuse, 0x4, R56 ;  /* 0x0000000403047825 */ /* 0x060fe200078e0238 */
[----:B------:R5:W-:Y:S02]  /*3740*/  LDGSTS.E [R216+0x3200], desc[UR16][R6.64], !P0 ;  /* 0x0320000006d87fae */ /* 0x000be4000c1a1010 */
[----:B------:R-:W-:Y:S01]  /*3750*/  ISETP.GE.U32.AND P0, PT, R2, 0x7fffffce, PT ;  /* 0x7fffffce0200780c */ /* 0x000fe20003f06070 */
[----:B------:R-:W-:Y:S01]  /*3760*/  IMAD.WIDE R250, R3, 0x4, R54 ;  /* 0x0000000403fa7825 */ /* 0x000fe200078e0236 */
[----:B------:R-:W-:Y:S01]  /*3770*/  IADD3 R2, PT, PT, R31, -0x14, RZ ;  /* 0xffffffec1f027810 */ /* 0x000fe20007ffe0ff */
[----:B------:R2:W-:Y:S02]  /*3780*/  LDGSTS.E [R216+0x3400], desc[UR16][R4.64], !P5 ;  /* 0x0340000004d87fae */ /* 0x0005e4000e9a1010 */
[----:B-1----:R-:W-:-:S02]  /*3790*/  IMAD R3, R106, 0xe, RZ ;  /* 0x0000000e6a037824 */ /* 0x002fc400078e02ff */
[----:B------:R1:W-:Y:S01]  /*37a0*/  LDGSTS.E [R216+0x3600], desc[UR16][R250.64], !P5 ;  /* 0x03600000fad87fae */ /* 0x0003e2000e9a1010 */
[----:B------:R-:W-:Y:S01]  /*37b0*/  ISETP.GE.U32.AND P5, PT, R2, 0x7fffffcd, PT ;  /* 0x7fffffcd0200780c */ /* 0x000fe20003fa6070 */
[C---:B------:R-:W-:Y:S02]  /*37c0*/  IMAD.WIDE R248, R3.reuse, 0x4, R56 ;  /* 0x0000000403f87825 */ /* 0x040fe400078e0238 */
[----:B------:R1:W-:Y:S02]  /*37d0*/  STL [R1+0x1a8], R3 ;  /* 0x0001a80301007387 */ /* 0x0003e40000100800 */
[----:B------:R-:W-:Y:S02]  /*37e0*/  IMAD.WIDE R246, R3, 0x4, R54 ;  /* 0x0000000403f67825 */ /* 0x000fe400078e0236 */
[----:B------:R2:W-:Y:S02]  /*37f0*/  LDGSTS.E [R216+0x3800], desc[UR16][R248.64], !P2 ;  /* 0x03800000f8d87fae */ /* 0x0005e4000d1a1010 */
[----:B------:R-:W-:-:S02]  /*3800*/  VIADD R2, R31, 0xffffffeb ;  /* 0xffffffeb1f027836 */ /* 0x000fc40000000000 */
[----:B------:R2:W-:Y:S01]  /*3810*/  LDGSTS.E [R216+0x3a00], desc[UR16][R246.64], !P2 ;  /* 0x03a00000f6d87fae */ /* 0x0005e2000d1a1010 */
[----:B------:R-:W-:Y:S02]  /*3820*/  IMAD.WIDE R48, R215, 0x4, R48 ;  /* 0x00000004d7307825 */ /* 0x000fe400078e0230 */
[----:B------:R-:W-:Y:S01]  /*3830*/  ISETP.GE.U32.AND P2, PT, R2, 0x7fffffcc, PT ;  /* 0x7fffffcc0200780c */ /* 0x000fe20003f46070 */
[----:B------:R2:W-:Y:S01]  /*3840*/  LDGSTS.E [R216+0x3c00], desc[UR16][R244.64], !P3 ;  /* 0x03c00000f4d87fae */ /* 0x0005e2000d9a1010 */
[----:B-1----:R-:W-:Y:S02]  /*3850*/  IMAD.SHL.U32 R3, R106, 0x10, RZ ;  /* 0x000000106a037824 */ /* 0x002fe400078e00ff */
[----:B------:R-:W-:Y:S01]  /*3860*/  VIADD R2, R31, 0xffffffea ;  /* 0xffffffea1f027836 */ /* 0x000fe20000000000 */
[----:B------:R1:W-:Y:S01]  /*3870*/  LDGSTS.E [R216+0x3e00], desc[UR16][R242.64], !P3 ;  /* 0x03e00000f2d87fae */ /* 0x0003e2000d9a1010 */
[----:B------:R-:W-:-:S03]  /*3880*/  IMAD.WIDE R240, R3, 0x4, R56 ;  /* 0x0000000403f07825 */ /* 0x000fc600078e0238 */
[----:B------:R1:W-:Y:S01]  /*3890*/  STL [R1+0x1a4], R30 ;  /* 0x0001a41e01007387 */ /* 0x0003e20000100800 */
[----:B------:R-:W-:Y:S01]  /*38a0*/  IMAD.WIDE R238, R3, 0x4, R54 ;  /* 0x0000000403ee7825 */ /* 0x000fe200078e0236 */
[----:B------:R-:W-:Y:S02]  /*38b0*/  ISETP.GE.U32.AND P3, PT, R2, 0x7fffffcb, PT ;  /* 0x7fffffcb0200780c */ /* 0x000fe40003f66070 */
[----:B------:R2:W-:Y:S01]  /*38c0*/  LDGSTS.E [R216+0x4000], desc[UR16][R240.64], !P4 ;  /* 0x04000000f0d87fae */ /* 0x0005e2000e1a1010 */
[----:B------:R-:W-:Y:S02]  /*38d0*/  VIADD R2, R31, 0xffffffe9 ;  /* 0xffffffe91f027836 */ /* 0x000fe40000000000 */
[----:B---3--:R-:W-:Y:S01]  /*38e0*/  IMAD.WIDE R46, R215, 0x4, R46 ;  /* 0x00000004d72e7825 */ /* 0x008fe200078e022e */
[----:B------:R3:W-:Y:S03]  /*38f0*/  STL [R1+0x1a0], R3 ;  /* 0x0001a00301007387 */ /* 0x0007e60000100800 */
[----:B-1----:R-:W-:Y:S01]  /*3900*/  IMAD R30, R106, 0x11, RZ ;  /* 0x000000116a1e7824 */ /* 0x002fe200078e02ff */
[----:B------:R1:W-:Y:S01]  /*3910*/  LDGSTS.E [R216+0x4200], desc[UR16][R238.64], !P4 ;  /* 0x04200000eed87fae */ /* 0x0003e2000e1a1010 */
[----:B------:R-:W-:Y:S01]  /*3920*/  ISETP.GE.U32.AND P4, PT, R2, 0x7fffffca, PT ;  /* 0x7fffffca0200780c */ /* 0x000fe20003f86070 */
[----:B------:R-:W-:-:S02]  /*3930*/  VIADD R2, R31, 0xffffffe8 ;  /* 0xffffffe81f027836 */ /* 0x000fc40000000000 */
[----:B------:R-:W-:Y:S01]  /*3940*/  IMAD.WIDE R236, R30, 0x4, R56 ;  /* 0x000000041eec7825 */ /* 0x000fe200078e0238 */
[----:B------:R1:W-:Y:S03]  /*3950*/  STL [R1+0x19c], R30 ;  /* 0x00019c1e01007387 */ /* 0x0003e60000100800 */
[----:B---3--:R-:W-:Y:S01]  /*3960*/  IMAD R3, R106, 0x12, RZ ;  /* 0x000000126a037824 */ /* 0x008fe200078e02ff */
[----:B------:R3:W-:Y:S01]  /*3970*/  LDGSTS.E [R216+0x4400], desc[UR16][R236.64], !P6 ;  /* 0x04400000ecd87fae */ /* 0x0007e2000f1a1010 */
[----:B------:R-:W-:-:S03]  /*3980*/  IMAD.WIDE R234, R30, 0x4, R54 ;  /* 0x000000041eea7825 */ /* 0x000fc600078e0236 */
[----:B------:R2:W-:Y:S01]  /*3990*/  STL [R1+0x198], R3 ;  /* 0x0001980301007387 */ /* 0x0005e20000100800 */
[----:B------:R-:W-:-:S03]  /*39a0*/  IMAD.WIDE R232, R3, 0x4, R56 ;  /* 0x0000000403e87825 */ /* 0x000fc600078e0238 */
[----:B------:R3:W-:Y:S01]  /*39b0*/  LDGSTS.E [R216+0x4600], desc[UR16][R234.64], !P6 ;  /* 0x04600000ead87fae */ /* 0x0007e2000f1a1010 */
[----:B------:R-:W-:Y:S01]  /*39c0*/  IMAD.WIDE R230, R3, 0x4, R54 ;  /* 0x0000000403e67825 */ /* 0x000fe200078e0236 */
[----:B------:R-:W-:Y:S02]  /*39d0*/  ISETP.GE.U32.AND P6, PT, R2, 0x7fffffc9, PT ;  /* 0x7fffffc90200780c */ /* 0x000fe40003fc6070 */
[----:B------:R-:W-:Y:S01]  /*39e0*/  IADD3 R2, PT, PT, R31, -0x19, RZ ;  /* 0xffffffe71f027810 */ /* 0x000fe20007ffe0ff */
[C---:B-1----:R-:W-:Y:S01]  /*39f0*/  IMAD R30, R106.reuse, 0x13, RZ ;  /* 0x000000136a1e7824 */ /* 0x042fe200078e02ff */
[----:B------:R1:W-:Y:S01]  /*3a00*/  LDGSTS.E [R216+0x4800], desc[UR16][R232.64], !P0 ;  /* 0x04800000e8d87fae */ /* 0x0003e2000c1a1010 */
[----:B--2---:R-:W-:Y:S02]  /*3a10*/  IMAD R3, R106, 0x14, RZ ;  /* 0x000000146a037824 */ /* 0x004fe400078e02ff */
[----:B------:R-:W-:Y:S01]  /*3a20*/  IMAD.WIDE R228, R30, 0x4, R56 ;  /* 0x000000041ee47825 */ /* 0x000fe200078e0238 */
[----:B------:R2:W-:Y:S01]  /*3a30*/  LDGSTS.E [R216+0x4a00], desc[UR16][R230.64], !P0 ;  /* 0x04a00000e6d87fae */ /* 0x0005e2000c1a1010 */
[----:B------:R-:W-:-:S02]  /*3a40*/  ISETP.GE.U32.AND P0, PT, R2, 0x7fffffc8, PT ;  /* 0x7fffffc80200780c */ /* 0x000fc40003f06070 */
[----:B------:R-:W-:Y:S01]  /*3a50*/  IMAD.WIDE R226, R30, 0x4, R54 ;  /* 0x000000041ee27825 */ /* 0x000fe200078e0236 */
[----:B------:R1:W-:Y:S03]  /*3a60*/  LDGSTS.E [R216+0x4c00], desc[UR16][R228.64], !P5 ;  /* 0x04c00000e4d87fae */ /* 0x0003e6000e9a1010 */
        /* <DEDUP_REMOVED lines=8> */
[----:B------:R-:W-:Y:S01]  /*3af0*/  IMAD.WIDE R44, R215, 0x4, R44 ;  /* 0x00000004d72c7825 */ /* 0x000fe200078e022c */
[----:B------:R2:W-:Y:S02]  /*3b00*/  LDGSTS.E [R216+0x5200], desc[UR16][R222.64], !P2 ;  /* 0x05200000ded87fae */ /* 0x0005e4000d1a1010 */
[----:B------:R-:W-:Y:S01]  /*3b10*/  ISETP.GE.U32.AND P2, PT, R2, 0x7fffffc6, PT ;  /* 0x7fffffc60200780c */ /* 0x000fe20003f46070 */
[----:B-1----:R-:W-:Y:S01]  /*3b20*/  IMAD R30, R106, 0x15, RZ ;  /* 0x000000156a1e7824 */ /* 0x002fe200078e02ff */
[----:B------:R1:W-:Y:S01]  /*3b30*/  STL [R1+0x190], R3 ;  /* 0x0001900301007387 */ /* 0x0003e20000100800 */
[----:B------:R-:W-:-:S02]  /*3b40*/  VIADD R2, R31, 0xffffffe4 ;  /* 0xffffffe41f027836 */ /* 0x000fc40000000000 */
[C---:B------:R-:W-:Y:S01]  /*3b50*/  IMAD.WIDE R220, R30.reuse, 0x4, R56 ;  /* 0x000000041edc7825 */ /* 0x040fe200078e0238 */
[----:B------:R2:W-:Y:S03]  /*3b60*/  STL [R1+0x18c], R30 ;  /* 0x00018c1e01007387 */ /* 0x0005e60000100800 */
[----:B------:R-:W-:Y:S01]  /*3b70*/  IMAD.WIDE R104, R30, 0x4, R54 ;  /* 0x000000041e687825 */ /* 0x000fe200078e0236 */
[----:B------:R2:W-:Y:S03]  /*3b80*/  LDGSTS.E [R216+0x5400], desc[UR16][R220.64], !P3 ;  /* 0x05400000dcd87fae */ /* 0x0005e6000d9a1010 */
[----:B-1----:R-:W-:Y:S01]  /*3b90*/  IMAD R3, R106, 0x16, RZ ;  /* 0x000000166a037824 */ /* 0x002fe200078e02ff */
[----:B------:R1:W-:Y:S01]  /*3ba0*/  LDGSTS.E [R216+0x5600], desc[UR16][R104.64], !P3 ;  /* 0x0560000068d87fae */ /* 0x0003e2000d9a1010 */
[----:B------:R-:W-:Y:S01]  /*3bb0*/  ISETP.GE.U32.AND P3, PT, R2, 0x7fffffc5, PT ;  /* 0x7fffffc50200780c */ /* 0x000fe20003f66070 */
[----:B------:R-:W-:-:S02]  /*3bc0*/  VIADD R2, R31, 0xffffffe3 ;  /* 0xffffffe31f027836 */ /* 0x000fc40000000000 */
[C---:B------:R-:W-:Y:S01]  /*3bd0*/  IMAD.WIDE R102, R3.reuse, 0x4, R56 ;  /* 0x0000000403667825 */ /* 0x040fe200078e0238 */
[----:B------:R1:W-:Y:S03]  /*3be0*/  STL [R1+0x188], R3 ;  /* 0x0001880301007387 */ /* 0x0003e60000100800 */
[----:B------:R-:W-:Y:S01]  /*3bf0*/  IMAD.WIDE R100, R3, 0x4, R54 ;  /* 0x0000000403647825 */ /* 0x000fe200078e0236 */
[----:B------:R3:W-:Y:S03]  /*3c00*/  LDGSTS.E [R216+0x5800], desc[UR16][R102.64], !P4 ;  /* 0x0580000066d87fae */ /* 0x0007e6000e1a1010 */
[----:B--2---:R-:W-:Y:S01]  /*3c10*/  IMAD R30, R106, 0x17, RZ ;  /* 0x000000176a1e7824 */ /* 0x004fe200078e02ff */
[----:B------:R2:W-:Y:S01]  /*3c20*/  LDGSTS.E [R216+0x5a00], desc[UR16][R100.64], !P4 ;  /* 0x05a0000064d87fae */ /* 0x0005e2000e1a1010 */
[----:B------:R-:W-:Y:S01]  /*3c30*/  ISETP.GE.U32.AND P4, PT, R2, 0x7fffffc4, PT ;  /* 0x7fffffc40200780c */ /* 0x000fe20003f86070 */
[----:B-1----:R-:W-:-:S02]  /*3c40*/  IMAD R3, R106, 0x18, RZ ;  /* 0x000000186a037824 */ /* 0x002fc400078e02ff */
        /* <DEDUP_REMOVED lines=9> */
[----:B------:R-:W-:Y:S01]  /*3ce0*/  IADD3 R2, PT, PT, R31, -0x1f, RZ ;  /* 0xffffffe11f027810 */ /* 0x000fe20007ffe0ff */
[----:B------:R2:W-:Y:S02]  /*3cf0*/  STL [R1+0x180], R3 ;  /* 0x0001800301007387 */ /* 0x0005e40000100800 */
[----:B-1----:R-:W-:Y:S02]  /*3d00*/  IMAD R30, R106, 0x19, RZ ;  /* 0x000000196a1e7824 */ /* 0x002fe400078e02ff */
[----:B------:R1:W-:Y:S01]  /*3d10*/  LDGSTS.E [R216+0x6000], desc[UR16][R94.64], !P0 ;  /* 0x060000005ed87fae */ /* 0x0003e2000c1a1010 */
[----:B------:R-:W-:-:S03]  /*3d20*/  IMAD.WIDE R42, R215, 0x4, R42 ;  /* 0x00000004d72a7825 */ /* 0x000fc600078e022a */
[----:B------:R1:W-:Y:S01]  /*3d30*/  LDGSTS.E [R216+0x6200], desc[UR16][R92.64], !P0 ;  /* 0x062000005cd87fae */ /* 0x0003e2000c1a1010 */
[----:B------:R-:W-:Y:S01]  /*3d40*/  IMAD.WIDE R90, R30, 0x4, R56 ;  /* 0x000000041e5a7825 */ /* 0x000fe200078e0238 */
[----:B------:R-:W-:Y:S02]  /*3d50*/  ISETP.GE.U32.AND P0, PT, R2, 0x7fffffc2, PT ;  /* 0x7fffffc20200780c */ /* 0x000fe40003f06070 */
[----:B------:R1:W-:Y:S01]  /*3d60*/  STL [R1+0x17c], R30 ;  /* 0x00017c1e01007387 */ /* 0x0003e20000100800 */
[----:B--2---:R-:W-:Y:S02]  /*3d70*/  IMAD R3, R106, 0x1a, RZ ;  /* 0x0000001a6a037824 */ /* 0x004fe400078e02ff */
[----:B------:R-:W-:Y:S01]  /*3d80*/  IMAD.WIDE R88, R30, 0x4, R54 ;  /* 0x000000041e587825 */ /* 0x000fe200078e0236 */
[----:B------:R2:W-:Y:S03]  /*3d90*/  LDGSTS.E [R216+0x6400], desc[UR16][R90.64], !P5 ;  /* 0x064000005ad87fae */ /* 0x0005e6000e9a1010 */
[----:B------:R-:W-:Y:S01]  /*3da0*/  VIADD R2, R31, 0xffffffe0 ;  /* 0xffffffe01f027836 */ /* 0x000fe20000000000 */
[----:B------:R2:W-:Y:S01]  /*3db0*/  STL [R1+0x178], R3 ;  /* 0x0001780301007387 */ /* 0x0005e20000100800 */
[----:B------:R-:W-:-:S03]  /*3dc0*/  IMAD.WIDE R86, R3, 0x4, R56 ;  /* 0x0000000403567825 */ /* 0x000fc600078e0238 */
[----:B------:R3:W-:Y:S01]  /*3dd0*/  STL [R1+0x174], R60 ;  /* 0x0001743c01007387 */ /* 0x0007e20000100800 */
[----:B-1----:R-:W-:Y:S02]  /*3de0*/  IMAD R30, R106, 0x1c, RZ ;  /* 0x0000001c6a1e7824 */ /* 0x002fe400078e02ff */
[----:B------:R-:W-:Y:S01]  /*3df0*/  IMAD.WIDE R84, R3, 0x4, R54 ;  /* 0x0000000403547825 */ /* 0x000fe200078e0236 */
[----:B------:R1:W-:Y:S01]  /*3e00*/  LDGSTS.E [R216+0x6600], desc[UR16][R88.64], !P5 ;  /* 0x0660000058d87fae */ /* 0x0003e2000e9a1010 */
[----:B------:R-:W-:Y:S02]  /*3e10*/  ISETP.GE.U32.AND P5, PT, R2, 0x7fffffc1, PT ;  /* 0x7fffffc10200780c */ /* 0x000fe40003fa6070 */
[----:B--2---:R-:W-:Y:S01]  /*3e20*/  IMAD R3, R106, 0x1d, RZ ;  /* 0x0000001d6a037824 */ /* 0x004fe200078e02ff */
[----:B------:R2:W-:Y:S01]  /*3e30*/  LDGSTS.E [R216+0x6800], desc[UR16][R86.64], !P2 ;  /* 0x0680000056d87fae */ /* 0x0005e2000d1a1010 */
[----:B------:R-:W-:-:S03]  /*3e40*/  IMAD.WIDE R112, R30, 0x4, R56 ;  /* 0x000000041e707825 */ /* 0x000fc600078e0238 */
[----:B------:R1:W-:Y:S01]  /*3e50*/  LDGSTS.E [R216+0x6a00], desc[UR16][R84.64], !P2 ;  /* 0x06a0000054d87fae */ /* 0x0003e2000d1a1010 */
[----:B---3--:R-:W-:Y:S01]  /*3e60*/  IMAD R60, R106, 0x1e, RZ ;  /* 0x0000001e6a3c7824 */ /* 0x008fe200078e02ff */
[----:B------:R-:W-:Y:S01]  /*3e70*/  ISETP.GE.AND P2, PT, R137, R2, PT ;  /* 0x000000028900720c */ /* 0x000fe20003f46270 */
[----:B------:R-:W-:Y:S01]  /*3e80*/  IMAD.WIDE R120, R30, 0x4, R54 ;  /* 0x000000041e787825 */ /* 0x000fe200078e0236 */
[----:B------:R3:W-:Y:S03]  /*3e90*/  STL [R1+0x170], R30 ;  /* 0x0001701e01007387 */ /* 0x0007e60000100800 */
[C---:B------:R-:W-:Y:S01]  /*3ea0*/  IMAD.WIDE R114, R3.reuse, 0x4, R56 ;  /* 0x0000000403727825 */ /* 0x040fe200078e0238 */
[----:B------:R1:W-:Y:S03]  /*3eb0*/  LDGSTS.E [R216+0x6c00], desc[UR16][R82.64], !P3 ;  /* 0x06c0000052d87fae */ /* 0x0003e6000d9a1010 */
[----:B------:R-:W-:Y:S01]  /*3ec0*/  IMAD.WIDE R122, R3, 0x4, R54 ;  /* 0x00000004037a7825 */ /* 0x000fe200078e0236 */
[----:B------:R1:W-:Y:S03]  /*3ed0*/  LDGSTS.E [R216+0x6e00], desc[UR16][R80.64], !P3 ;  /* 0x06e0000050d87fae */ /* 0x0003e6000d9a1010 */
[----:B---3--:R-:W-:Y:S01]  /*3ee0*/  IMAD R30, R106, 0x1f, RZ ;  /* 0x0000001f6a1e7824 */ /* 0x008fe200078e02ff */
[----:B------:R3:W-:Y:S01]  /*3ef0*/  LDGSTS.E [R216+0x7000], desc[UR16][R112.64], !P4 ;  /* 0x0700000070d87fae */ /* 0x0007e2000e1a1010 */
[----:B------:R-:W-:-:S03]  /*3f00*/  IMAD.WIDE R116, R60, 0x4, R56 ;  /* 0x000000043c747825 */ /* 0x000fc600078e0238 */
[----:B------:R1:W-:Y:S01]  /*3f10*/  LDGSTS.E [R216+0x7200], desc[UR16][R120.64], !P4 ;  /* 0x0720000078d87fae */ /* 0x0003e2000e1a1010 */
[----:B------:R-:W-:-:S03]  /*3f20*/  IMAD.WIDE R124, R60, 0x4, R54 ;  /* 0x000000043c7c7825 */ /* 0x000fc600078e0236 */
[----:B------:R1:W-:Y:S01]  /*3f30*/  LDGSTS.E [R216+0x7400], desc[UR16][R114.64], !P6 ;  /* 0x0740000072d87fae */ /* 0x0003e2000f1a1010 */
[----:B------:R-:W-:-:S03]  /*3f40*/  IMAD.WIDE R118, R30, 0x4, R56 ;  /* 0x000000041e767825 */ /* 0x000fc600078e0238 */
[----:B------:R1:W-:Y:S01]  /*3f50*/  LDGSTS.E [R216+0x7600], desc[UR16][R122.64], !P6 ;  /* 0x076000007ad87fae */ /* 0x0003e2000f1a1010 */
[----:B------:R-:W-:-:S03]  /*3f60*/  IMAD.WIDE R126, R30, 0x4, R54 ;  /* 0x000000041e7e7825 */ /* 0x000fc600078e0236 */
[----:B------:R1:W-:Y:S01]  /*3f70*/  LDGSTS.E [R216+0x7800], desc[UR16][R116.64], !P0 ;  /* 0x0780000074d87fae */ /* 0x0003e2000c1a1010 */
[----:B------:R-:W-:Y:S02]  /*3f80*/  VIADD R2, R31, 0xffffffc0 ;  /* 0xffffffc01f027836 */ /* 0x000fe40000000000 */
[----:B------:R-:W-:Y:S01]  /*3f90*/  IMAD.WIDE R56, R215, 0x4, R56 ;  /* 0x00000004d7387825 */ /* 0x000fe200078e0238 */
[----:B------:R1:W-:Y:S01]  /*3fa0*/  LDGSTS.E [R216+0x7a00], desc[UR16][R124.64], !P0 ;  /* 0x07a000007cd87fae */ /* 0x0003e2000c1a1010 */
[----:B------:R-:W-:Y:S02]  /*3fb0*/  ISETP.GT.AND P0, PT, R136, 0x1f, PT ;  /* 0x0000001f8800780c */ /* 0x000fe40003f04270 */
[----:B------:R-:W-:Y:S01]  /*3fc0*/  ISETP.GE.AND P4, PT, R137, R2, PT ;  /* 0x000000028900720c */ /* 0x000fe20003f86270 */
[----:B------:R1:W-:Y:S01]  /*3fd0*/  STL [R1+0x16c], R3 ;  /* 0x00016c0301007387 */ /* 0x0003e20000100800 */
[----:B------:R-:W-:Y:S01]  /*3fe0*/  ISETP.GE.U32.AND P3, PT, R2, 0x7fffffa1, PT ;  /* 0x7fffffa10200780c */ /* 0x000fe20003f66070 */
[----:B------:R-:W-:-:S02]  /*3ff0*/  VIADD R2, R31, 0xffffffdf ;  /* 0xffffffdf1f027836 */ /* 0x000fc40000000000 */
[----:B------:R2:W-:Y:S01]  /*4000*/  LDGSTS.E [R216+0x7c00], desc[UR16][R118.64], !P5 ;  /* 0x07c0000076d87fae */ /* 0x0005e2000e9a1010 */
[C---:B------:R-:W-:Y:S02]  /*4010*/  IMAD.WIDE R54, R215.reuse, 0x4, R54 ;  /* 0x00000004d7367825 */ /* 0x040fe400078e0236 */
[----:B------:R-:W-:Y:S01]  /*4020*/  ISETP.GE.U32.AND P6, PT, R2, 0x7fffffc0, PT ;  /* 0x7fffffc00200780c */ /* 0x000fe20003fc6070 */
[----:B------:R2:W-:Y:S01]  /*4030*/  STL [R1+0x168], R60 ;  /* 0x0001683c01007387 */ /* 0x0005e20000100800 */
[----:B------:R-:W-:Y:S01]  /*4040*/  SEL R2, RZ, 0x4, P2 ;  /* 0x00000004ff027807 */ /* 0x000fe20001000000 */
[----:B------:R-:W-:Y:S01]  /*4050*/  IMAD.WIDE R40, R215, 0x4, R40 ;  /* 0x00000004d7287825 */ /* 0x000fe200078e0228 */
[----:B-1----:R-:W-:Y:S01]  /*4060*/  SHF.R.U32.HI R3, RZ, 0x1, R63 ;  /* 0x00000001ff037819 */ /* 0x002fe2000001163f */
[----:B------:R1:W-:Y:S01]  /*4070*/  LDGSTS.E [R216+0x7e00], desc[UR16][R126.64], !P5 ;  /* 0x07e000007ed87fae */ /* 0x0003e2000e9a1010 */
[----:B------:R-:W-:Y:S01]  /*4080*/  ISETP.GE.AND P5, PT, R137, R31, PT ;  /* 0x0000001f8900720c */ /* 0x000fe20003fa6270 */
[C---:B------:R-:W-:Y:S01]  /*4090*/  IMAD.WIDE R38, R215.reuse, 0x4, R38 ;  /* 0x00000004d7267825 */ /* 0x040fe200078e0226 */
[----:B------:R-:W-:Y:S01]  /*40a0*/  LOP3.LUT R3, R68, R3, RZ, 0x3c, !PT ;  /* 0x0000000344037212 */ /* 0x000fe200078e3cff */
[----:B------:R1:W-:Y:S01]  /*40b0*/  STL [R1+0x164], R30 ;  /* 0x0001641e01007387 */ /* 0x0003e20000100800 */
[----:B------:R-:W-:Y:S01]  /*40c0*/  ISETP.GT.AND P2, PT, R136, 0x3f, PT ;  /* 0x0000003f8800780c */ /* 0x000fe20003f44270 */
[----:B------:R-:W-:Y:S01]  /*40d0*/  IMAD.WIDE R36, R215, 0x4, R36 ;  /* 0x00000004d7247825 */ /* 0x000fe200078e0224 */
[----:B--2---:R-:W-:Y:S01]  /*40e0*/  SEL R60, RZ, 0x4, !P0 ;  /* 0x00000004ff3c7807 */ /* 0x004fe20004000000 */
[----:B------:R-:W0:Y:S01]  /*40f0*/  LDGDEPBAR ;  /* 0x00000000000079af */ /* 0x000e220000000000 */
[C---:B------:R-:W-:Y:S01]  /*4100*/  LOP3.LUT R64, R3.reuse, 0x40, RZ, 0x3c, !PT ;  /* 0x0000004003407812 */ /* 0x040fe200078e3cff */
[----:B------:R-:W-:Y:S01]  /*4110*/  VIADD R214, R3, UR10 ;  /* 0x0000000a03d67c36 */ /* 0x000fe20008000000 */
[----:B------:R-:W-:Y:S01]  /*4120*/  SEL R60, R60, RZ, !P5 ;  /* 0x000000ff3c3c7207 */ /* 0x000fe20006800000 */
[----:B------:R-:W-:Y:S01]  /*4130*/  IMAD.WIDE R34, R215, 0x4, R34 ;  /* 0x00000004d7227825 */ /* 0x000fe200078e0222 */
[----:B------:R-:W-:-:S02]  /*4140*/  SEL R2, R2, RZ, P2 ;  /* 0x000000ff02027207 */ /* 0x000fc40001000000 */
[----:B------:R-:W-:Y:S01]  /*4150*/  ISETP.GE.U32.AND P2, PT, R62, 0x7fffffbe, PT ;  /* 0x7fffffbe3e00780c */ /* 0x000fe20003f46070 */
[C---:B-1----:R-:W-:Y:S02]  /*4160*/  VIADD R30, R31.reuse, 0xffffffde ;  /* 0xffffffde1f1e7836 */ /* 0x042fe40000000000 */
[----:B------:R-:W-:Y:S02]  /*4170*/  VIADD R213, R64, UR10 ;  /* 0x0000000a40d57c36 */ /* 0x000fe40008000000 */
[----:B------:R-:W-:Y:S01]  /*4180*/  VIADD R62, R31, 0xffffffdb ;  /* 0xffffffdb1f3e7836 */ /* 0x000fe20000000000 */
[----:B------:R-:W-:Y:S01]  /*4190*/  ISETP.GE.U32.AND P5, PT, R30, 0x7fffffbf, PT ;  /* 0x7fffffbf1e00780c */ /* 0x000fe20003fa6070 */
[----:B------:R-:W-:Y:S01]  /*41a0*/  IMAD.WIDE R32, R215, 0x4, R32 ;  /* 0x00000004d7207825 */ /* 0x000fe200078e0220 */
[----:B------:R-:W-:Y:S01]  /*41b0*/  SEL R30, RZ, 0x4, P4 ;  /* 0x00000004ff1e7807 */ /* 0x000fe20002000000 */
[----:B------:R-:W1:Y:S01]  /*41c0*/  LDC R64, c[0x0][0x3a0] ;  /* 0x0000e800ff407b82 */ /* 0x000e620000000800 */
[----:B------:R-:W-:Y:S01]  /*41d0*/  ISETP.NE.U32.AND P4, PT, R60, RZ, PT ;  /* 0x000000ff3c00720c */ /* 0x000fe20003f85070 */
[----:B------:R-:W-:-:S02]  /*41e0*/  VIADD R60, R31, 0xffffffdc ;  /* 0xffffffdc1f3c7836 */ /* 0x000fc40000000000 */
[----:B------:R-:W-:-:S04]  /*41f0*/  IMAD.WIDE R58, R215, 0x4, R58 ;  /* 0x00000004d73a7825 */ /* 0x000fc800078e023a */
[----:B------:R-:W-:-:S04]  /*4200*/  IMAD.WIDE R28, R215, 0x4, R28 ;  /* 0x00000004d71c7825 */ /* 0x000fc800078e021c */
[C---:B------:R-:W-:Y:S02]  /*4210*/  IMAD.WIDE R26, R215.reuse, 0x4, R26 ;  /* 0x00000004d71a7825 */ /* 0x040fe400078e021a */
[----:B------:R2:W-:Y:S02]  /*4220*/  LDGSTS.E [R214+0x20000], desc[UR16][R70.64], P4 ;  /* 0x2000000046d67fae */ /* 0x0005e4000a1a1010 */
[C---:B------:R-:W-:Y:S02]  /*4230*/  IMAD.WIDE R24, R215.reuse, 0x4, R24 ;  /* 0x00000004d7187825 */ /* 0x040fe400078e0218 */
[----:B------:R1:W-:Y:S02]  /*4240*/  LDGSTS.E [R214+0x20400], desc[UR16][R130.64], P4 ;  /* 0x2040000082d67fae */ /* 0x0003e4000a1a1010 */
[C---:B------:R-:W-:Y:S02]  /*4250*/  IMAD.WIDE R22, R215.reuse, 0x4, R22 ;  /* 0x00000004d7167825 */ /* 0x040fe400078e0216 */
[----:B------:R1:W-:Y:S02]  /*4260*/  LDGSTS.E [R214+0x20800], desc[UR16][R134.64], P4 ;  /* 0x2080000086d67fae */ /* 0x0003e4000a1a1010 */
[----:B------:R-:W-:-:S02]  /*4270*/  IMAD.WIDE R20, R215, 0x4, R20 ;  /* 0x00000004d7147825 */ /* 0x000fc400078e0214 */
        /* <DEDUP_REMOVED lines=13> */
[C---:B-----5:R-:W-:Y:S02]  /*4350*/  IMAD.WIDE R6, R215.reuse, 0x4, R6 ;  /* 0x00000004d7067825 */ /* 0x060fe400078e0206 */
        /* <DEDUP_REMOVED lines=42> */
[----:B------:R1:W-:Y:S01]  /*4600*/  LDGSTS.E [R213+0x23e00], desc[UR16][R110.64], P4 ;  /* 0x23e000006ed57fae */ /* 0x0003e2000a1a1010 */
[----:B------:R-:W-:Y:S01]  /*4610*/  ISETP.GE.U32.AND P4, PT, R60, 0x7fffffbd, PT ;  /* 0x7fffffbd3c00780c */ /* 0x000fe20003f86070 */
[----:B------:R-:W-:Y:S01]  /*4620*/  IMAD.WIDE R96, R215, 0x4, R96 ;  /* 0x00000004d7607825 */ /* 0x000fe200078e0260 */
[----:B------:R-:W-:Y:S01]  /*4630*/  IADD3 R60, PT, PT, R31, -0x26, RZ ;  /* 0xffffffda1f3c7810 */ /* 0x000fe20007ffe0ff */
[----:B------:R-:W0:Y:S02]  /*4640*/  LDGDEPBAR ;  /* 0x00000000000079af */ /* 0x000e240000000000 */
[C---:B------:R-:W-:Y:S01]  /*4650*/  IMAD.WIDE R94, R215.reuse, 0x4, R94 ;  /* 0x00000004d75e7825 */ /* 0x040fe200078e025e */
[----:B------:R-:W-:Y:S03]  /*4660*/  BAR.SYNC.DEFER_BLOCKING 0x0 ;  /* 0x0000000000007b1d */ /* 0x000fe60000010000 */
[----:B------:R-:W-:-:S04]  /*4670*/  IMAD.WIDE R92, R215, 0x4, R92 ;  /* 0x00000004d75c7825 */ /* 0x000fc800078e025c */
[----:B------:R-:W-:-:S04]  /*4680*/  IMAD.WIDE R90, R215, 0x4, R90 ;  /* 0x00000004d75a7825 */ /* 0x000fc800078e025a */
[----:B------:R-:W-:-:S04]  /*4690*/  IMAD.WIDE R88, R215, 0x4, R88 ;  /* 0x00000004d7587825 */ /* 0x000fc800078e0258 */
[----:B------:R-:W-:-:S04]  /*46a0*/  IMAD.WIDE R86, R215, 0x4, R86 ;  /* 0x00000004d7567825 */ /* 0x000fc800078e0256 */
[----:B------:R-:W-:-:S04]  /*46b0*/  IMAD.WIDE R84, R215, 0x4, R84 ;  /* 0x00000004d7547825 */ /* 0x000fc800078e0254 */
[C---:B------:R-:W-:Y:S01]  /*46c0*/  IMAD.WIDE R82, R215.reuse, 0x4, R82 ;  /* 0x00000004d7527825 */ /* 0x040fe200078e0252 */
[----:B------:R-:W-:Y:S01]  /*46d0*/  @!PT LDS RZ, [RZ] ;  /* 0x00000000fffff984 */ /* 0x000fe20000000800 */
[----:B------:R-:W-:Y:S01]  /*46e0*/  @!PT LDS RZ, [RZ] ;  /* 0x00000000fffff984 */ /* 0x000fe20000000800 */
[----:B------:R-:W-:Y:S01]  /*46f0*/  @!PT LDS RZ, [RZ] ;  /* 0x00000000fffff984 */ /* 0x000fe20000000800 */
[----:B------:R1:W-:Y:S03]  /*4700*/  LDGSTS.E [R216+0x8000], desc[UR16][R56.64], !P6 ;  /* 0x0800000038d87fae */ /* 0x0003e6000f1a1010 */
[----:B------:R-:W-:Y:S01]  /*4710*/  IMAD.WIDE R80, R215, 0x4, R80 ;  /* 0x00000004d7507825 */ /* 0x000fe200078e0250 */
[----:B------:R1:W-:Y:S01]  /*4720*/  LDGSTS.E [R216+0x8200], desc[UR16][R54.64], !P6 ;  /* 0x0820000036d87fae */ /* 0x0003e2000f1a1010 */
[----:B------:R-:W-:Y:S02]  /*4730*/  ISETP.GE.U32.AND P6, PT, R62, 0x7fffffbc, PT ;  /* 0x7fffffbc3e00780c */ /* 0x000fe40003fc6070 */
[----:B------:R-:W-:Y:S01]  /*4740*/  VIADD R62, R31, 0xffffffd9 ;  /* 0xffffffd91f3e7836 */ /* 0x000fe20000000000 */
[----:B------:R1:W-:Y:S01]  /*4750*/  LDGSTS.E [R216+0x8400], desc[UR16][R52.64], !P5 ;  /* 0x0840000034d87fae */ /* 0x0003e2000e9a1010 */
[----:B---3--:R-:W-:-:S03]  /*4760*/  IMAD.WIDE R112, R215, 0x4, R112 ;  /* 0x00000004d7707825 */ /* 0x008fc600078e0270 */
[----:B------:R3:W-:Y:S01]  /*4770*/  LDGSTS.E [R216+0x8600], desc[UR16][R50.64], !P5 ;  /* 0x0860000032d87fae */ /* 0x0007e2000e9a1010 */
[----:B------:R-:W-:Y:S01]  /*4780*/  ISETP.GE.U32.AND P5, PT, R60, 0x7fffffbb, PT ;  /* 0x7fffffbb3c00780c */ /* 0x000fe20003fa6070 */
[----:B------:R-:W-:Y:S02]  /*4790*/  VIADD R60, R31, 0xffffffd8 ;  /* 0xffffffd81f3c7836 */ /* 0x000fe40000000000 */
        /* <DEDUP_REMOVED lines=19> */
[----:B------:R-:W-:Y:S01]  /*48d0*/  IMAD.WIDE R124, R215, 0x4, R124 ;  /* 0x00000004d77c7825 */ /* 0x000fe200078e027c */
[----:B------:R-:W-:Y:S01]  /*48e0*/  IADD3 R60, PT, PT, R31, -0x2c, RZ ;  /* 0xffffffd41f3c7810 */ /* 0x000fe20007ffe0ff */
[----:B------:R1:W-:Y:S02]  /*48f0*/  LDGSTS.E [R216+0x9800], desc[UR16][R32.64], !P2 ;  /* 0x0980000020d87fae */ /* 0x0003e4000d1a1010 */
[----:B------:R-:W-:Y:S02]  /*4900*/  IMAD.WIDE R118, R215, 0x4, R118 ;  /* 0x00000004d7767825 */ /* 0x000fe400078e0276 */
[----:B------:R-:W-:Y:S01]  /*4910*/  LDGSTS.E [R216+0x9a00], desc[UR16][R58.64], !P2 ;  /* 0x09a000003ad87fae */ /* 0x000fe2000d1a1010 */
[----:B------:R-:W-:Y:S01]  /*4920*/  ISETP.GE.U32.AND P2, PT, R62, 0x7fffffb6, PT ;  /* 0x7fffffb63e00780c */ /* 0x000fe20003f46070 */
[----:B------:R-:W-:-:S02]  /*4930*/  VIADD R62, R31, 0xffffffd3 ;  /* 0xffffffd31f3e7836 */ /* 0x000fc40000000000 */
[----:B------:R1:W-:Y:S01]  /*4940*/  LDGSTS.E [R216+0x9c00], desc[UR16][R28.64], !P4 ;  /* 0x09c000001cd87fae */ /* 0x0003e2000e1a1010 */
[----:B------:R-:W-:-:S03]  /*4950*/  IMAD.WIDE R126, R215, 0x4, R126 ;  /* 0x00000004d77e7825 */ /* 0x000fc600078e027e */
[----:B------:R1:W-:Y:S01]  /*4960*/  LDGSTS.E [R216+0x9e00], desc[UR16][R26.64], !P4 ;  /* 0x09e000001ad87fae */ /* 0x0003e2000e1a1010 */
[----:B------:R-:W-:Y:S01]  /*4970*/  ISETP.GE.U32.AND P4, PT, R60, 0x7fffffb5, PT ;  /* 0x7fffffb53c00780c */ /* 0x000fe20003f86070 */
[----:B------:R-:W-:Y:S02]  /*4980*/  VIADD R60, R31, 0xffffffd2 ;  /* 0xffffffd21f3c7836 */ /* 0x000fe40000000000 */
[----:B------:R3:W-:Y:S01]  /*4990*/  LDGSTS.E [R216+0xa000], desc[UR16][R24.64], !P6 ;  /* 0x0a00000018d87fae */ /* 0x0007e2000f1a1010 */
[----:B--2---:R-:W-:-:S03]  /*49a0*/  IMAD.WIDE R70, R107, 0x4, R70 ;  /* 0x000000046b467825 */ /* 0x004fc600078e0246 */
[----:B------:R2:W-:Y:S01]  /*49b0*/  LDGSTS.E [R216+0xa200], desc[UR16][R22.64], !P6 ;  /* 0x0a20000016d87fae */ /* 0x0005e2000f1a1010 */
[----:B------:R-:W-:Y:S01]  /*49c0*/  ISETP.GE.U32.AND P6, PT, R62, 0x7fffffb4, PT ;  /* 0x7fffffb43e00780c */ /* 0x000fe20003fc6070 */
[----:B------:R-:W-:Y:S02]  /*49d0*/  VIADD R62, R31, 0xffffffd1 ;  /* 0xffffffd11f3e7836 */ /* 0x000fe40000000000 */
[----:B------:R2:W-:Y:S01]  /*49e0*/  LDGSTS.E [R216+0xa400], desc[UR16][R20.64], !P5 ;  /* 0x0a40000014d87fae */ /* 0x0005e2000e9a1010 */
[----:B-1----:R-:W-:-:S03]  /*49f0*/  IMAD.WIDE R130, R107, 0x4, R130 ;  /* 0x000000046b827825 */ /* 0x002fc600078e0282 */
        /* <DEDUP_REMOVED lines=16> */
[----:B------:R1:W-:Y:S01]  /*4b00*/  LDGSTS.E [R216+0xb200], desc[UR16][R6.64], !P6 ;  /* 0x0b20000006d87fae */ /* 0x0003e2000f1a1010 */
        /* <DEDUP_REMOVED lines=23> */
[----:B-----5:R-:W-:-:S03]  /*4c80*/  IMAD.WIDE R200, R107, 0x4, R200 ;  /* 0x000000046bc87825 */ /* 0x020fc600078e02c8 */
        /* <DEDUP_REMOVED lines=36> */
[C---:B------:R-:W-:Y:S02]  /*4ed0*/  IMAD.WIDE R172, R107.reuse, 0x4, R172 ;  /* 0x000000046bac7825 */ /* 0x040fe400078e02ac */
[----:B------:R1:W-:Y:S01]  /*4ee0*/  LDGSTS.E [R216+0xe200], desc[UR16][R92.64], !P6 ;  /* 0x0e2000005cd87fae */ /* 0x0003e2000f1a1010 */
[----:B------:R-:W-:Y:S01]  /*4ef0*/  ISETP.GE.U32.AND P6, PT, R62, 0x7fffffa4, PT ;  /* 0x7fffffa43e00780c */ /* 0x000fe20003fc6070 */
[C---:B------:R-:W-:Y:S01]  /*4f00*/  IMAD.WIDE R176, R107.reuse, 0x4, R176 ;  /* 0x000000046bb07825 */ /* 0x040fe200078e02b0 */
[----:B------:R-:W1:Y:S01]  /*4f10*/  LDC R62, c[0x0][0x3a0] ;  /* 0x0000e800ff3e7b82 */ /* 0x000e620000000800 */
[----:B------:R1:W-:Y:S02]  /*4f20*/  LDGSTS.E [R216+0xe400], desc[UR16][R90.64], !P5 ;  /* 0x0e4000005ad87fae */ /* 0x0003e4000e9a1010 */
[----:B------:R-:W-:-:S02]  /*4f30*/  IMAD.WIDE R180, R107, 0x4, R180 ;  /* 0x000000046bb47825 */ /* 0x000fc400078e02b4 */
[----:B------:R1:W-:Y:S01]  /*4f40*/  LDGSTS.E [R216+0xe600], desc[UR16][R88.64], !P5 ;  /* 0x0e60000058d87fae */ /* 0x0003e2000e9a1010 */
[----:B------:R-:W-:Y:S01]  /*4f50*/  ISETP.GE.U32.AND P5, PT, R60, 0x7fffffa3, PT ;  /* 0x7fffffa33c00780c */ /* 0x000fe20003fa6070 */
[----:B------:R-:W-:Y:S02]  /*4f60*/  VIADD R60, R31, 0xffffffc1 ;  /* 0xffffffc11f3c7836 */ /* 0x000fe40000000000 */
[----:B------:R1:W-:Y:S01]  /*4f70*/  LDGSTS.E [R216+0xe800], desc[UR16][R86.64], !P2 ;  /* 0x0e80000056d87fae */ /* 0x0003e2000d1a1010 */
[----:B------:R-:W-:-:S03]  /*4f80*/  IMAD.WIDE R184, R107, 0x4, R184 ;  /* 0x000000046bb87825 */ /* 0x000fc600078e02b8 */
[----:B------:R1:W-:Y:S01]  /*4f90*/  LDGSTS.E [R216+0xea00], desc[UR16][R84.64], !P2 ;  /* 0x0ea0000054d87fae */ /* 0x0003e2000d1a1010 */
[----:B------:R-:W-:Y:S01]  /*4fa0*/  ISETP.GE.U32.AND P2, PT, R60, 0x7fffffa2, PT ;  /* 0x7fffffa23c00780c */ /* 0x000fe20003f46070 */
[C---:B------:R-:W-:Y:S02]  /*4fb0*/  IMAD.WIDE R188, R107.reuse, 0x4, R188 ;  /* 0x000000046bbc7825 */ /* 0x040fe400078e02bc */
[----:B------:R1:W-:Y:S02]  /*4fc0*/  LDGSTS.E [R216+0xec00], desc[UR16][R82.64], !P4 ;  /* 0x0ec0000052d87fae */ /* 0x0003e4000e1a1010 */
[C---:B------:R-:W-:Y:S02]  /*4fd0*/  IMAD.WIDE R192, R107.reuse, 0x4, R192 ;  /* 0x000000046bc07825 */ /* 0x040fe400078e02c0 */
[----:B------:R1:W-:Y:S02]  /*4fe0*/  LDGSTS.E [R216+0xee00], desc[UR16][R80.64], !P4 ;  /* 0x0ee0000050d87fae */ /* 0x0003e4000e1a1010 */
[----:B------:R-:W-:-:S02]  /*4ff0*/  IMAD.WIDE R196, R107, 0x4, R196 ;  /* 0x000000046bc47825 */ /* 0x000fc400078e02c4 */
[----:B------:R1:W-:Y:S02]  /*5000*/  LDGSTS.E [R216+0xf000], desc[UR16][R112.64], !P6 ;  /* 0x0f00000070d87fae */ /* 0x0003e4000f1a1010 */
[----:B------:R-:W-:Y:S02]  /*5010*/  VIADD R60, R31, 0xffffffbe ;  /* 0xffffffbe1f3c7836 */ /* 0x000fe40000000000 */
[----:B------:R1:W-:Y:S01]  /*5020*/  LDGSTS.E [R216+0xf200], desc[UR16][R120.64], !P6 ;  /* 0x0f20000078d87fae */ /* 0x0003e2000f1a1010 */
[----:B------:R-:W-:Y:S01]  /*5030*/  ISETP.GT.AND P6, PT, R136, 0x5f, PT ;  /* 0x0000005f8800780c */ /* 0x000fe20003fc4270 */
[C---:B------:R-:W-:Y:S01]  /*5040*/  IMAD.WIDE R78, R107.reuse, 0x4, R78 ;  /* 0x000000046b4e7825 */ /* 0x040fe200078e024e */
[----:B------:R-:W-:Y:S01]  /*5050*/  ISETP.GE.U32.AND P4, PT, R60, 0x7fffff9f, PT ;  /* 0x7fffff9f3c00780c */ /* 0x000fe20003f86070 */
[----:B------:R1:W-:Y:S01]  /*5060*/  LDGSTS.E [R216+0xf400], desc[UR16][R114.64], !P5 ;  /* 0x0f40000072d87fae */ /* 0x0003e2000e9a1010 */
[----:B------:R-:W-:Y:S01]  /*5070*/  SEL R30, R30, RZ, P6 ;  /* 0x000000ff1e1e7207 */ /* 0x000fe20003000000 */
[C---:B------:R-:W-:Y:S01]  /*5080*/  IMAD.WIDE R76, R107.reuse, 0x4, R76 ;  /* 0x000000046b4c7825 */ /* 0x040fe200078e024c */
[----:B------:R-:W-:Y:S01]  /*5090*/  ISETP.NE.U32.AND P6, PT, R2, RZ, PT ;  /* 0x000000ff0200720c */ /* 0x000fe20003fc5070 */
[----:B------:R1:W-:Y:S01]  /*50a0*/  LDGSTS.E [R216+0xf600], desc[UR16][R122.64], !P5 ;  /* 0x0f6000007ad87fae */ /* 0x0003e2000e9a1010 */
[----:B------:R-:W2:Y:S01]  /*50b0*/  LDC R60, c[0x0][0x3a0] ;  /* 0x0000e800ff3c7b82 */ /* 0x000ea20000000800 */
[----:B------:R-:W-:-:S02]  /*50c0*/  IMAD.WIDE R74, R107, 0x4, R74 ;  /* 0x000000046b4a7825 */ /* 0x000fc400078e024a */
[----:B------:R1:W-:Y:S02]  /*50d0*/  LDGSTS.E [R216+0xf800], desc[UR16][R116.64], !P2 ;  /* 0x0f80000074d87fae */ /* 0x0003e4000d1a1010 */
[C---:B------:R-:W-:Y:S02]  /*50e0*/  IMAD.WIDE R72, R107.reuse, 0x4, R72 ;  /* 0x000000046b487825 */ /* 0x040fe400078e0248 */
[----:B------:R1:W-:Y:S01]  /*50f0*/  LDGSTS.E [R216+0xfa00], desc[UR16][R124.64], !P2 ;  /* 0x0fa000007cd87fae */ /* 0x0003e2000d1a1010 */
[----:B------:R-:W-:Y:S01]  /*5100*/  ISETP.NE.U32.AND P2, PT, R30, RZ, PT ;  /* 0x000000ff1e00720c */ /* 0x000fe20003f45070 */
[C---:B------:R-:W-:Y:S01]  /*5110*/  IMAD.WIDE R108, R107.reuse, 0x4, R108 ;  /* 0x000000046b6c7825 */ /* 0x040fe200078e026c */
[----:B------:R-:W3:Y:S01]  /*5120*/  LDC R30, c[0x0][0x3a0] ;  /* 0x0000e800ff1e7b82 */ /* 0x000ee20000000800 */
[----:B------:R2:W-:Y:S02]  /*5130*/  LDGSTS.E [R216+0xfc00], desc[UR16][R118.64], !P3 ;  /* 0x0fc0000076d87fae */ /* 0x0005e4000d9a1010 */
[----:B------:R-:W-:-:S02]  /*5140*/  IMAD.WIDE R110, R107, 0x4, R110 ;  /* 0x000000046b6e7825 */ /* 0x000fc400078e026e */
[----:B------:R2:W-:Y:S02]  /*5150*/  LDGSTS.E [R216+0xfe00], desc[UR16][R126.64], !P3 ;  /* 0x0fe000007ed87fae */ /* 0x0005e4000d9a1010 */
[----:B------:R-:W-:Y:S02]  /*5160*/  VIADD R31, R31, 0xffffffbf ;  /* 0xffffffbf1f1f7836 */ /* 0x000fe40000000000 */
[----:B------:R-:W0:Y:S01]  /*5170*/  LDGDEPBAR ;  /* 0x00000000000079af */ /* 0x000e220000000000 */
[----:B-1----:R-:W-:Y:S02]  /*5180*/  VIADD R2, R62, 0xffffffbd ;  /* 0xffffffbd3e027836 */ /* 0x002fe40000000000 */
[----:B------:R-:W-:Y:S01]  /*5190*/  ISETP.GE.U32.AND P5, PT, R31, 0x7fffffa0, PT ;  /* 0x7fffffa01f00780c */ /* 0x000fe20003fa6070 */
[----:B------:R1:W-:Y:S01]  /*51a0*/  LDGSTS.E [R214+0x24000], desc[UR16][R70.64], P6 ;  /* 0x2400000046d67fae */ /* 0x0003e2000b1a1010 */
[----:B------:R-:W1:Y:S01]  /*51b0*/  LDC R31, c[0x0][0x3a0] ;  /* 0x0000e800ff1f7b82 */ /* 0x000e620000000800 */
[----:B------:R-:W-:Y:S01]  /*51c0*/  ISETP.GE.U32.AND P3, PT, R2, 0x7fffff9e, PT ;  /* 0x7fffff9e0200780c */ /* 0x000fe20003f66070 */
[----:B------:R-:W-:Y:S01]  /*51d0*/  IMAD.WIDE R56, R215, 0x4, R56 ;  /* 0x00000004d7387825 */ /* 0x000fe200078e0238 */
[----:B------:R1:W-:Y:S01]  /*51e0*/  LDGSTS.E [R214+0x24400], desc[UR16][R130.64], P6 ;  /* 0x2440000082d67fae */ /* 0x0003e2000b1a1010 */
[----:B--2---:R-:W-:-:S02]  /*51f0*/  IADD3 R2, PT, PT, R60, -0x44, RZ ;  /* 0xffffffbc3c027810 */ /* 0x004fc40007ffe0ff */
[C---:B------:R-:W-:Y:S01]  /*5200*/  IMAD.WIDE R54, R215.reuse, 0x4, R54 ;  /* 0x00000004d7367825 */ /* 0x040fe200078e0236 */
[----:B------:R2:W-:Y:S01]  /*5210*/  LDGSTS.E [R214+0x24800], desc[UR16][R134.64], P6 ;  /* 0x2480000086d67fae */ /* 0x0005e2000b1a1010 */
[----:B------:R-:W1:Y:S02]  /*5220*/  LDC R62, c[0x0][0x3a0] ;  /* 0x0000e800ff3e7b82 */ /* 0x000e640000000800 */
[----:B---3--:R-:W-:Y:S01]  /*5230*/  VIADD R30, R30, 0xffffffbb ;  /* 0xffffffbb1e1e7836 */ /* 0x008fe20000000000 */
[----:B------:R3:W-:Y:S01]  /*5240*/  LDGSTS.E [R214+0x24c00], desc[UR16][R170.64], P6 ;  /* 0x24c00000aad67fae */ /* 0x0007e2000b1a1010 */
[----:B------:R-:W-:-:S03]  /*5250*/  IMAD.WIDE R52, R215, 0x4, R52 ;  /* 0x00000004d7347825 */ /* 0x000fc600078e0234 */
[----:B------:R1:W-:Y:S01]  /*5260*/  LDGSTS.E [R214+0x25000], desc[UR16][R174.64], P6 ;  /* 0x25000000aed67fae */ /* 0x0003e2000b1a1010 */
[----:B------:R-:W1:Y:S01]  /*5270*/  LDC R60, c[0x0][0x3a0] ;  /* 0x0000e800ff3c7b82 */ /* 0x000e620000000800 */
        /* <DEDUP_REMOVED lines=20> */
[----:B-1----:R-:W-:Y:S02]  /*53c0*/  VIADD R60, R60, 0xffffffb5 ;  /* 0xffffffb53c3c7836 */ /* 0x002fe40000000000 */
[----:B------:R1:W-:Y:S01]  /*53d0*/  LDGSTS.E [R214+0x27c00], desc[UR16][R210.64], P6 ;  /* 0x27c00000d2d67fae */ /* 0x0003e2000b1a1010 */
[----:B------:R-:W-:-:S03]  /*53e0*/  IMAD.WIDE R28, R215, 0x4, R28 ;  /* 0x00000004d71c7825 */ /* 0x000fc600078e021c */
        /* <DEDUP_REMOVED lines=31> */
[----:B------:R-:W-:Y:S01]  /*55e0*/  ISETP.GE.U32.AND P6, PT, R2, 0x7fffff9d, PT ;  /* 0x7fffff9d0200780c */ /* 0x000fe20003fc6070 */
[----:B------:R-:W-:Y:S02]  /*55f0*/  VIADD R2, R64, 0xffffffba ;  /* 0xffffffba40027836 */ /* 0x000fe40000000000 */
[----:B------:R-:W0:Y:S01]  /*5600*/  LDGDEPBAR ;  /* 0x00000000000079af */ /* 0x000e220000000000 */
[----:B------:R-:W1:Y:S01]  /*5610*/  LDC R64, c[0x0][0x3a0] ;  /* 0x0000e800ff407b82 */ /* 0x000e620000000800 */
[----:B------:R-:W-:-:S07]  /*5620*/  IMAD.WIDE R244, R215, 0x4, R244 ;  /* 0x00000004d7f47825 */ /* 0x000fce00078e02f4 */
[----:B------:R-:W-:Y:S01]  /*5630*/  BAR.SYNC.DEFER_BLOCKING 0x0 ;  /* 0x0000000000007b1d */ /* 0x000fe20000010000 */
[----:B------:R-:W-:-:S04]  /*5640*/  IMAD.WIDE R242, R215, 0x4, R242 ;  /* 0x00000004d7f27825 */ /* 0x000fc800078e02f2 */
[----:B------:R-:W-:-:S04]  /*5650*/  IMAD.WIDE R240, R215, 0x4, R240 ;  /* 0x00000004d7f07825 */ /* 0x000fc800078e02f0 */
[----:B------:R-:W-:-:S04]  /*5660*/  IMAD.WIDE R238, R215, 0x4, R238 ;  /* 0x00000004d7ee7825 */ /* 0x000fc800078e02ee */
[----:B------:R-:W-:-:S04]  /*5670*/  IMAD.WIDE R236, R215, 0x4, R236 ;  /* 0x00000004d7ec7825 */ /* 0x000fc800078e02ec */
[----:B-----5:R-:W-:-:S04]  /*5680*/  IMAD.WIDE R234, R215, 0x4, R234 ;  /* 0x00000004d7ea7825 */ /* 0x020fc800078e02ea */
[C---:B------:R-:W-:Y:S01]  /*5690*/  IMAD.WIDE R232, R215.reuse, 0x4, R232 ;  /* 0x00000004d7e87825 */ /* 0x040fe200078e02e8 */
[----:B------:R-:W-:Y:S01]  /*56a0*/  @!PT LDS RZ, [RZ] ;  /* 0x00000000fffff984 */ /* 0x000fe20000000800 */
[----:B------:R-:W-:Y:S01]  /*56b0*/  @!PT LDS RZ, [RZ] ;  /* 0x00000000fffff984 */ /* 0x000fe20000000800 */
[----:B------:R-:W-:Y:S01]  /*56c0*/  @!PT LDS RZ, [RZ] ;  /* 0x00000000fffff984 */ /* 0x000fe20000000800 */
[----:B------:R5:W-:Y:S03]  /*56d0*/  LDGSTS.E [R216+0x10000], desc[UR16][R56.64], !P5 ;  /* 0x1000000038d87fae */ /* 0x000be6000e9a1010 */
[C---:B------:R-:W-:Y:S01]  /*56e0*/  IMAD.WIDE R230, R215.reuse, 0x4, R230 ;  /* 0x00000004d7e67825 */ /* 0x040fe200078e02e6 */
[----:B------:R1:W-:Y:S01]  /*56f0*/  LDGSTS.E [R216+0x10200], desc[UR16][R54.64], !P5 ;  /* 0x1020000036d87fae */ /* 0x0003e2000e9a1010 */
[----:B------:R-:W-:Y:S02]  /*5700*/  ISETP.GE.U32.AND P5, PT, R30, 0x7fffff9c, PT ;  /* 0x7fffff9c1e00780c */ /* 0x000fe40003fa6070 */
[----:B------:R-:W-:Y:S01]  /*5710*/  VIADD R30, R66, 0xffffffb9 ;  /* 0xffffffb9421e7836 */ /* 0x000fe20000000000 */
[----:B------:R1:W-:Y:S01]  /*5720*/  LDGSTS.E [R216+0x10400], desc[UR16][R52.64], !P4 ;  /* 0x1040000034d87fae */ /* 0x0003e2000e1a1010 */
[----:B------:R-:W2:Y:S01]  /*5730*/  LDC R66, c[0x0][0x3a0] ;  /* 0x0000e800ff427b82 */ /* 0x000ea20000000800 */
[----:B------:R-:W-:-:S02]  /*5740*/  IMAD.WIDE R228, R215, 0x4, R228 ;  /* 0x00000004d7e47825 */ /* 0x000fc400078e02e4 */
[----:B------:R1:W-:Y:S01]  /*5750*/  LDGSTS.E [R216+0x10600], desc[UR16][R50.64], !P4 ;  /* 0x1060000032d87fae */ /* 0x0003e2000e1a1010 */
[----:B------:R-:W-:Y:S01]  /*5760*/  ISETP.GE.U32.AND P4, PT, R2, 0x7fffff9b, PT ;  /* 0x7fffff9b0200780c */ /* 0x000fe20003f86070 */
[----:B----4-:R-:W-:Y:S02]  /*5770*/  VIADD R2, R67, 0xffffffb8 ;  /* 0xffffffb843027836 */ /* 0x010fe40000000000 */
[----:B------:R4:W-:Y:S01]  /*5780*/  LDGSTS.E [R216+0x10800], desc[UR16][R48.64], !P3 ;  /* 0x1080000030d87fae */ /* 0x0009e2000d9a1010 */
[----:B------:R-:W2:Y:S01]  /*5790*/  LDC R67, c[0x0][0x3a0] ;  /* 0x0000e800ff437b82 */ /* 0x000ea20000000800 */
        /* <DEDUP_REMOVED lines=8> */
[C---:B------:R-:W-:Y:S01]  /*5820*/  IMAD.WIDE R222, R215.reuse, 0x4, R222 ;  /* 0x00000004d7de7825 */ /* 0x040fe200078e02de */
[----:B------:R-:W-:Y:S01]  /*5830*/  IADD3 R2, PT, PT, R62, -0x4a, RZ ;  /* 0xffffffb63e027810 */ /* 0x000fe20007ffe0ff */
[----:B------:R2:W-:Y:S01]  /*5840*/  LDGSTS.E [R216+0x11000], desc[UR16][R40.64], !P5 ;  /* 0x1100000028d87fae */ /* 0x0005e2000e9a1010 */
[----:B------:R-:W3:Y:S01]  /*5850*/  LDC R62, c[0x0][0x3a0] ;  /* 0x0000e800ff3e7b82 */ /* 0x000ee20000000800 */
[C---:B------:R-:W-:Y:S02]  /*5860*/  IMAD.WIDE R220, R215.reuse, 0x4, R220 ;  /* 0x00000004d7dc7825 */ /* 0x040fe400078e02dc */
[----:B------:R2:W-:Y:S01]  /*5870*/  LDGSTS.E [R216+0x11200], desc[UR16][R38.64], !P5 ;  /* 0x1120000026d87fae */ /* 0x0005e2000e9a1010 */
[----:B------:R-:W-:Y:S01]  /*5880*/  ISETP.GE.U32.AND P5, PT, R30, 0x7fffff98, PT ;  /* 0x7fffff981e00780c */ /* 0x000fe20003fa6070 */
[----:B------:R-:W-:-:S02]  /*5890*/  IMAD.WIDE R30, R215, 0x4, R58 ;  /* 0x00000004d71e7825 */ /* 0x000fc400078e023a */
[----:B------:R2:W-:Y:S01]  /*58a0*/  LDGSTS.E [R216+0x11400], desc[UR16][R36.64], !P4 ;  /* 0x1140000024d87fae */ /* 0x0005e2000e1a1010 */
[----:B------:R-:W4:Y:S01]  /*58b0*/  LDC R59, c[0x0][0x3a0] ;  /* 0x0000e800ff3b7b82 */ /* 0x000f220000000800 */
[----:B-1----:R-:W-:Y:S02]  /*58c0*/  VIADD R58, R64, 0xffffffb3 ;  /* 0xffffffb3403a7836 */ /* 0x002fe40000000000 */
[----:B------:R1:W-:Y:S01]  /*58d0*/  LDGSTS.E [R216+0x11600], desc[UR16][R34.64], !P4 ;  /* 0x1160000022d87fae */ /* 0x0003e2000e1a1010 */
[----:B------:R-:W-:Y:S01]  /*58e0*/  ISETP.GE.U32.AND P4, PT, R2, 0x7fffff97, PT ;  /* 0x7fffff970200780c */ /* 0x000fe20003f86070 */
[----:B------:R-:W-:Y:S02]  /*58f0*/  VIADD R2, R65, 0xffffffb4 ;  /* 0xffffffb441027836 */ /* 0x000fe40000000000 */
[----:B------:R1:W-:Y:S01]  /*5900*/  LDGSTS.E [R216+0x11800], desc[UR16][R32.64], !P3 ;  /* 0x1180000020d87fae */ /* 0x0003e2000d9a1010 */
[----:B------:R-:W1:Y:S01]  /*5910*/  LDC R65, c[0x0][0x3a0] ;  /* 0x0000e800ff417b82 */ /* 0x000e620000000800 */
[----:B------:R-:W-:-:S02]  /*5920*/  IMAD.WIDE R104, R215, 0x4, R104 ;  /* 0x00000004d7687825 */ /* 0x000fc400078e0268 */
[----:B------:R1:W-:Y:S01]  /*5930*/  LDGSTS.E [R216+0x11a00], desc[UR16][R30.64], !P3 ;  /* 0x11a000001ed87fae */ /* 0x0003e2000d9a1010 */
[----:B------:R-:W-:Y:S01]  /*5940*/  ISETP.GE.U32.AND P3, PT, R60, 0x7fffff96, PT ;  /* 0x7fffff963c00780c */ /* 0x000fe20003f66070 */
[C---:B------:R-:W-:Y:S02]  /*5950*/  IMAD.WIDE R102, R215.reuse, 0x4, R102 ;  /* 0x00000004d7667825 */ /* 0x040fe400078e0266 */
[----:B------:R1:W-:Y:S01]  /*5960*/  LDGSTS.E [R216+0x11c00], desc[UR16][R28.64], !P6 ;  /* 0x11c000001cd87fae */ /* 0x0003e2000f1a1010 */
[----:B------:R-:W1:Y:S01]  /*5970*/  LDC R60, c[0x0][0x3a0] ;  /* 0x0000e800ff3c7b82 */ /* 0x000e620000000800 */
[----:B------:R-:W-:Y:S02]  /*5980*/  IMAD.WIDE R100, R215, 0x4, R100 ;  /* 0x00000004d7647825 */ /* 0x000fe400078e0264 */
[----:B------:R1:W-:Y:S01]  /*5990*/  LDGSTS.E [R216+0x11e00], desc[UR16][R26.64], !P6 ;  /* 0x11e000001ad87fae */ /* 0x0003e2000f1a1010 */
[----:B------:R-:W-:Y:S01]  /*59a0*/  ISETP.GE.U32.AND P6, PT, R2, 0x7fffff95, PT ;  /* 0x7fffff950200780c */ /* 0x000fe20003fc6070 */
[----:B--2---:R-:W-:-:S02]  /*59b0*/  VIADD R2, R67, 0xffffffb2 ;  /* 0xffffffb243027836 */ /* 0x004fc40000000000 */
[----:B------:R2:W-:Y:S01]  /*59c0*/  LDGSTS.E [R216+0x12000], desc[UR16][R24.64], !P5 ;  /* 0x1200000018d87fae */ /* 0x0005e2000e9a1010 */
[----:B------:R-:W2:Y:S01]  /*59d0*/  LDC R64, c[0x0][0x3a0] ;  /* 0x0000e800ff407b82 */ /* 0x000ea20000000800 */
[C---:B------:R-:W-:Y:S02]  /*59e0*/  IMAD.WIDE R98, R215.reuse, 0x4, R98 ;  /* 0x00000004d7627825 */ /* 0x040fe400078e0262 */
[----:B------:R1:W-:Y:S01]  /*59f0*/  LDGSTS.E [R216+0x12200], desc[UR16][R22.64], !P5 ;  /* 0x1220000016d87fae */ /* 0x0003e2000e9a1010 */
[----:B------:R-:W-:Y:S01]  /*5a00*/  ISETP.GE.U32.AND P5, PT, R58, 0x7fffff94, PT ;  /* 0x7fffff943a00780c */ /* 0x000fe20003fa6070 */
[----:B---3--:R-:W-:Y:S02]  /*5a10*/  VIADD R58, R62, 0xffffffb1 ;  /* 0xffffffb13e3a7836 */ /* 0x008fe40000000000 */
[----:B------:R3:W-:Y:S01]  /*5a20*/  LDGSTS.E [R216+0x12400], desc[UR16][R20.64], !P4 ;  /* 0x1240000014d87fae */ /* 0x0007e2000e1a1010 */
[----:B------:R-:W3:Y:S01]  /*5a30*/  LDC R67, c[0x0][0x3a0] ;  /* 0x0000e800ff437b82 */ /* 0x000ee20000000800 */
[----:B------:R-:W-:-:S02]  /*5a40*/  IMAD.WIDE R96, R215, 0x4, R96 ;  /* 0x00000004d7607825 */ /* 0x000fc400078e0260 */
[----:B------:R1:W-:Y:S01]  /*5a50*/  LDGSTS.E [R216+0x12600], desc[UR16][R18.64], !P4 ;  /* 0x1260000012d87fae */ /* 0x0003e2000e1a1010 */
[----:B------:R-:W-:Y:S01]  /*5a60*/  ISETP.GE.U32.AND P4, PT, R2, 0x7fffff93, PT ;  /* 0x7fffff930200780c */ /* 0x000fe20003f86070 */
[C---:B------:R-:W-:Y:S01]  /*5a70*/  IMAD.WIDE R94, R215.reuse, 0x4, R94 ;  /* 0x00000004d75e7825 */ /* 0x040fe200078e025e */
[----:B------:R-:W-:Y:S01]  /*5a80*/  IADD3 R2, PT, PT, R66, -0x50, RZ ;  /* 0xffffffb042027810 */ /* 0x000fe20007ffe0ff */
[----:B------:R1:W-:Y:S01]  /*5a90*/  LDGSTS.E [R216+0x12800], desc[UR16][R16.64], !P3 ;  /* 0x1280000010d87fae */ /* 0x0003e2000d9a1010 */
[----:B------:R-:W4:Y:S01]  /*5aa0*/  LDC R66, c[0x0][0x3a0] ;  /* 0x0000e800ff427b82 */ /* 0x000f220000000800 */
[----:B------:R-:W-:Y:S02]  /*5ab0*/  IMAD.WIDE R92, R215, 0x4, R92 ;  /* 0x00000004d75c7825 */ /* 0x000fe400078e025c */
[----:B------:R2:W-:Y:S01]  /*5ac0*/  LDGSTS.E [R216+0x12a00], desc[UR16][R14.64], !P3 ;  /* 0x12a000000ed87fae */ /* 0x0005e2000d9a1010 */
[----:B------:R-:W-:Y:S01]  /*5ad0*/  ISETP.GE.U32.AND P3, PT, R58, 0x7fffff92, PT ;  /* 0x7fffff923a00780c */ /* 0x000fe20003f66070 */
[----:B-1----:R-:W-:-:S02]  /*5ae0*/  VIADD R58, R60, 0xffffffaf ;  /* 0xffffffaf3c3a7836 */ /* 0x002fc40000000000 */
[----:B------:R1:W-:Y:S01]  /*5af0*/  LDGSTS.E [R216+0x12c00], desc[UR16][R12.64], !P6 ;  /* 0x12c000000cd87fae */ /* 0x0003e2000f1a1010 */
[----:B------:R-:W1:Y:S01]  /*5b00*/  LDC R62, c[0x0][0x3a0] ;  /* 0x0000e800ff3e7b82 */ /* 0x000e620000000800 */
[----:B------:R-:W-:Y:S02]  /*5b10*/  IMAD.WIDE R90, R215, 0x4, R90 ;  /* 0x00000004d75a7825 */ /* 0x000fe400078e025a */
[----:B------:R1:W-:Y:S01]  /*5b20*/  LDGSTS.E [R216+0x12e00], desc[UR16][R10.64], !P6 ;  /* 0x12e000000ad87fae */ /* 0x0003e2000f1a1010 */
[----:B------:R-:W-:Y:S01]  /*5b30*/  ISETP.GE.U32.AND P6, PT, R2, 0x7fffff91, PT ;  /* 0x7fffff910200780c */ /* 0x000fe20003fc6070 */
[----:B------:R-:W-:Y:S02]  /*5b40*/  VIADD R2, R65, 0xffffffae ;  /* 0xffffffae41027836 */ /* 0x000fe40000000000 */
[----:B------:R-:W-:Y:S01]  /*5b50*/  LDGSTS.E [R216+0x13000], desc[UR16][R8.64], !P5 ;  /* 0x1300000008d87fae */ /* 0x000fe2000e9a1010 */
[----:B------:R-:W5:Y:S01]  /*5b60*/  LDC R65, c[0x0][0x3a0] ;  /* 0x0000e800ff417b82 */ /* 0x000f620000000800 */
[----:B------:R-:W-:-:S02]  /*5b70*/  IMAD.WIDE R88, R215, 0x4, R88 ;  /* 0x00000004d7587825 */ /* 0x000fc400078e0258 */
[----:B------:R-:W-:Y:S01]  /*5b80*/  LDGSTS.E [R216+0x13200], desc[UR16][R6.64], !P5 ;  /* 0x1320000006d87fae */ /* 0x000fe2000e9a1010 */
[----:B------:R-:W-:Y:S01]  /*5b90*/  ISETP.GE.U32.AND P5, PT, R58, 0x7fffff90, PT ;  /* 0x7fffff903a00780c */ /* 0x000fe20003fa6070 */
[----:B--2---:R-:W-:Y:S02]  /*5ba0*/  VIADD R58, R64, 0xffffffad ;  /* 0xffffffad403a7836 */ /* 0x004fe40000000000 */
[----:B------:R-:W-:Y:S01]  /*5bb0*/  LDGSTS.E [R216+0x13400], desc[UR16][R4.64], !P4 ;  /* 0x1340000004d87fae */ /* 0x000fe2000e1a1010 */
[----:B------:R-:W2:Y:S01]  /*5bc0*/  LDC R64, c[0x0][0x3a0] ;  /* 0x0000e800ff407b82 */ /* 0x000ea20000000800 */
[----:B------:R-:W-:Y:S02]  /*5bd0*/  IMAD.WIDE R86, R215, 0x4, R86 ;  /* 0x00000004d7567825 */ /* 0x000fe400078e0256 */
[----:B------:R-:W-:Y:S01]  /*5be0*/  LDGSTS.E [R216+0x13600], desc[UR16][R250.64], !P4 ;  /* 0x13600000fad87fae */ /* 0x000fe2000e1a1010 */
[----:B------:R-:W-:Y:S01]  /*5bf0*/  ISETP.GE.U32.AND P4, PT, R2, 0x7fffff8f, PT ;  /* 0x7fffff8f0200780c */ /* 0x000fe20003f86070 */
[----:B---3--:R-:W-:-:S02]  /*5c00*/  VIADD R2, R67, 0xffffffac ;  /* 0xffffffac43027836 */ /* 0x008fc40000000000 */
[----:B------:R-:W-:Y:S01]  /*5c10*/  LDGSTS.E [R216+0x13800], desc[UR16][R248.64], !P3 ;  /* 0x13800000f8d87fae */ /* 0x000fe2000d9a1010 */
[----:B------:R-:W3:Y:S01]  /*5c20*/  LDC R60, c[0x0][0x3a0] ;  /* 0x0000e800ff3c7b82 */ /* 0x000ee20000000800 */
[----:B------:R-:W-:Y:S02]  /*5c30*/  IMAD.WIDE R84, R215, 0x4, R84 ;  /* 0x00000004d7547825 */ /* 0x000fe400078e0254 */
[----:B------:R-:W-:Y:S01]  /*5c40*/  LDGSTS.E [R216+0x13a00], desc[UR16][R246.64], !P3 ;  /* 0x13a00000f6d87fae */ /* 0x000fe2000d9a1010 */
[----:B------:R-:W-:Y:S01]  /*5c50*/  ISETP.GE.U32.AND P3, PT, R58, 0x7fffff8e, PT ;  /* 0x7fffff8e3a00780c */ /* 0x000fe20003f66070 */
[----:B----4-:R-:W-:Y:S02]  /*5c60*/  VIADD R58, R59, 0xffffffab ;  /* 0xffffffab3b3a7836 */ /* 0x010fe40000000000 */
[----:B------:R-:W-:Y:S01]  /*5c70*/  LDGSTS.E [R216+0x13c00], desc[UR16][R244.64], !P6 ;  /* 0x13c00000f4d87fae */ /* 0x000fe2000f1a1010 */
[----:B------:R-:W4:Y:S01]  /*5c80*/  LDC R67, c[0x0][0x3a0] ;  /* 0x0000e800ff437b82 */ /* 0x000f220000000800 */
[----:B------:R-:W-:-:S02]  /*5c90*/  IMAD.WIDE R82, R215, 0x4, R82 ;  /* 0x00000004d7527825 */ /* 0x000fc400078e0252 */
[----:B------:R-:W-:Y:S01]  /*5ca0*/  LDGSTS.E [R216+0x13e00], desc[UR16][R242.64], !P6 ;  /* 0x13e00000f2d87fae */ /* 0x000fe2000f1a1010 */
[----:B------:R-:W-:Y:S01]  /*5cb0*/  ISETP.GE.U32.AND P6, PT, R2, 0x7fffff8d, PT ;  /* 0x7fffff8d0200780c */ /* 0x000fe20003fc6070 */
[C---:B------:R-:W-:Y:S01]  /*5cc0*/  IMAD.WIDE R80, R215.reuse, 0x4, R80 ;  /* 0x00000004d7507825 */ /* 0x040fe200078e0250 */
[----:B------:R-:W-:Y:S01]  /*5cd0*/  IADD3 R2, PT, PT, R66, -0x56, RZ ;  /* 0xffffffaa42027810 */ /* 0x000fe20007ffe0ff */
[----:B------:R-:W-:Y:S01]  /*5ce0*/  LDGSTS.E [R216+0x14000], desc[UR16][R240.64], !P5 ;  /* 0x14000000f0d87fae */ /* 0x000fe2000e9a1010 */
[----:B------:R-:W4:Y:S01]  /*5cf0*/  LDC R59, c[0x0][0x3a0] ;  /* 0x0000e800ff3b7b82 */ /* 0x000f220000000800 */
[----:B------:R-:W-:Y:S02]  /*5d00*/  IMAD.WIDE R112, R215, 0x4, R112 ;  /* 0x00000004d7707825 */ /* 0x000fe400078e0270 */
[----:B------:R-:W-:Y:S01]  /*5d10*/  LDGSTS.E [R216+0x14200], desc[UR16][R238.64], !P5 ;  /* 0x14200000eed87fae */ /* 0x000fe2000e9a1010 */
[----:B------:R-:W-:Y:S01]  /*5d20*/  ISETP.GE.U32.AND P5, PT, R58, 0x7fffff8c, PT ;  /* 0x7fffff8c3a00780c */ /* 0x000fe20003fa6070 */
[----:B-1----:R-:W-:-:S02]  /*5d30*/  VIADD R58, R62, 0xffffffa9 ;  /* 0xffffffa93e3a7836 */ /* 0x002fc40000000000 */
[----:B------:R-:W-:Y:S01]  /*5d40*/  LDGSTS.E [R216+0x14400], desc[UR16][R236.64], !P4 ;  /* 0x14400000ecd87fae */ /* 0x000fe2000e1a1010 */
[----:B------:R-:W1:Y:S01]  /*5d50*/  LDC R62, c[0x0][0x3a0] ;  /* 0x0000e800ff3e7b82 */ /* 0x000e620000000800 */
[----:B------:R-:W-:Y:S02]  /*5d60*/  IMAD.WIDE R120, R215, 0x4, R120 ;  /* 0x00000004d7787825 */ /* 0x000fe400078e0278 */
[----:B------:R-:W-:Y:S01]  /*5d70*/  LDGSTS.E [R216+0x14600], desc[UR16][R234.64], !P4 ;  /* 0x14600000ead87fae */ /* 0x000fe2000e1a1010 */
[----:B------:R-:W-:Y:S01]  /*5d80*/  ISETP.GE.U32.AND P4, PT, R2, 0x7fffff8b, PT ;  /* 0x7fffff8b0200780c */ /* 0x000fe20003f86070 */
[----:B-----5:R-:W-:Y:S02]  /*5d90*/  VIADD R2, R65, 0xffffffa8 ;  /* 0xffffffa841027836 */ /* 0x020fe40000000000 */
        /* <DEDUP_REMOVED lines=11> */
[----:B------:R-:W-:-:S02]  /*5e50*/  VIADD R2, R69, 0xffffffa6 ;  /* 0xffffffa645027836 */ /* 0x000fc40000000000 */
[----:B------:R-:W-:Y:S01]  /*5e60*/  LDGSTS.E [R216+0x15000], desc[UR16][R224.64], !P5 ;  /* 0x15000000e0d87fae */ /* 0x000fe2000e9a1010 */
[C---:B------:R-:W-:Y:S01]  /*5e70*/  IMAD.WIDE R116, R215.reuse, 0x4, R116 ;  /* 0x00000004d7747825 */ /* 0x040fe200078e0274 */
[----:B------:R-:W2:Y:S02]  /*5e80*/  LDC R64, c[0x0][0x3a0] ;  /* 0x0000e800ff407b82 */ /* 0x000ea40000000800 */
[----:B------:R-:W-:Y:S01]  /*5e90*/  LDGSTS.E [R216+0x15200], desc[UR16][R222.64], !P5 ;  /* 0x15200000ded87fae */ /* 0x000fe2000e9a1010 */
[----:B------:R-:W-:Y:S01]  /*5ea0*/  ISETP.GE.U32.AND P5, PT, R58, 0x7fffff88, PT ;  /* 0x7fffff883a00780c */ /* 0x000fe20003fa6070 */
[----:B---3--:R-:W-:Y:S02]  /*5eb0*/  VIADD R58, R60, 0xffffffa5 ;  /* 0xffffffa53c3a7836 */ /* 0x008fe40000000000 */
[----:B------:R-:W-:Y:S01]  /*5ec0*/  LDGSTS.E [R216+0x15400], desc[UR16][R220.64], !P4 ;  /* 0x15400000dcd87fae */ /* 0x000fe2000e1a1010 */
[C---:B------:R-:W-:Y:S01]  /*5ed0*/  IMAD.WIDE R124, R215.reuse, 0x4, R124 ;  /* 0x00000004d77c7825 */ /* 0x040fe200078e027c */
[----:B------:R-:W3:Y:S02]  /*5ee0*/  LDC R60, c[0x0][0x3a0] ;  /* 0x0000e800ff3c7b82 */ /* 0x000ee40000000800 */
[----:B------:R-:W-:Y:S01]  /*5ef0*/  LDGSTS.E [R216+0x15600], desc[UR16][R104.64], !P4 ;  /* 0x1560000068d87fae */ /* 0x000fe2000e1a1010 */
[----:B------:R-:W-:Y:S01]  /*5f00*/  ISETP.GE.U32.AND P4, PT, R2, 0x7fffff87, PT ;  /* 0x7fffff870200780c */ /* 0x000fe20003f86070 */
[----:B------:R-:W-:Y:S01]  /*5f10*/  IMAD.WIDE R118, R215, 0x4, R118 ;  /* 0x00000004d7767825 */ /* 0x000fe200078e0276 */
[----:B----4-:R-:W-:Y:S01]  /*5f20*/  IADD3 R2, PT, PT, R67, -0x5c, RZ ;  /* 0xffffffa443027810 */ /* 0x010fe20007ffe0ff */
[----:B------:R-:W-:Y:S02]  /*5f30*/  LDGSTS.E [R216+0x15800], desc[UR16][R102.64], !P3 ;  /* 0x1580000066d87fae */ /* 0x000fe4000d9a1010 */
[----:B------:R-:W-:-:S02]  /*5f40*/  IMAD.WIDE R126, R215, 0x4, R126 ;  /* 0x00000004d77e7825 */ /* 0x000fc400078e027e */
[----:B------:R-:W-:Y:S01]  /*5f50*/  LDGSTS.E [R216+0x15a00], desc[UR16][R100.64], !P3 ;  /* 0x15a0000064d87fae */ /* 0x000fe2000d9a1010 */
[----:B------:R-:W-:Y:S01]  /*5f60*/  ISETP.GE.U32.AND P3, PT, R58, 0x7fffff86, PT ;  /* 0x7fffff863a00780c */ /* 0x000fe20003f66070 */
[----:B------:R-:W-:Y:S02]  /*5f70*/  VIADD R58, R59, 0xffffffa3 ;  /* 0xffffffa33b3a7836 */ /* 0x000fe40000000000 */
[----:B------:R-:W-:Y:S01]  /*5f80*/  LDGSTS.E [R216+0x15c00], desc[UR16][R98.64], !P6 ;  /* 0x15c0000062d87fae */ /* 0x000fe2000f1a1010 */
[----:B------:R-:W-:Y:S01]  /*5f90*/  IMAD.WIDE R70, R107, 0x4, R70 ;  /* 0x000000046b467825 */ /* 0x000fe200078e0246 */
[----:B------:R-:W4:Y:S02]  /*5fa0*/  LDC R59, c[0x0][0x3a0] ;  /* 0x0000e800ff3b7b82 */ /* 0x000f240000000800 */
[----:B------:R-:W-:Y:S01]  /*5fb0*/  LDGSTS.E [R216+0x15e00], desc[UR16][R96.64], !P6 ;  /* 0x15e0000060d87fae */ /* 0x000fe2000f1a1010 */
[----:B------:R-:W-:Y:S01]  /*5fc0*/  ISETP.GE.U32.AND P6, PT, R2, 0x7fffff85, PT ;  /* 0x7fffff850200780c */ /* 0x000fe20003fc6070 */
[----:B-----5:R-:W-:-:S02]  /*5fd0*/  VIADD R2, R65, 0xffffffa2 ;  /* 0xffffffa241027836 */ /* 0x020fc40000000000 */
[----:B------:R-:W-:Y:S01]  /*5fe0*/  LDGSTS.E [R216+0x16000], desc[UR16][R94.64], !P5 ;  /* 0x160000005ed87fae */ /* 0x000fe2000e9a1010 */
[C---:B------:R-:W-:Y:S01]  /*5ff0*/  IMAD.WIDE R130, R107.reuse, 0x4, R130 ;  /* 0x000000046b827825 */ /* 0x040fe200078e0282 */
[----:B------:R-:W5:Y:S02]  /*6000*/  LDC R65, c[0x0][0x3a0] ;  /* 0x0000e800ff417b82 */ /* 0x000f640000000800 */
[----:B------:R-:W-:Y:S01]  /*6010*/  LDGSTS.E [R216+0x16200], desc[UR16][R92.64], !P5 ;  /* 0x162000005cd87fae */ /* 0x000fe2000e9a1010 */
[----:B------:R-:W-:Y:S01]  /*6020*/  ISETP.GE.U32.AND P5, PT, R58, 0x7fffff84, PT ;  /* 0x7fffff843a00780c */ /* 0x000fe20003fa6070 */
[----:B-1----:R-:W-:Y:S02]  /*6030*/  VIADD R58, R62, 0xffffffa1 ;  /* 0xffffffa13e3a7836 */ /* 0x002fe40000000000 */
[----:B------:R-:W-:Y:S01]  /*6040*/  LDGSTS.E [R216+0x16400], desc[UR16][R90.64], !P4 ;  /* 0x164000005ad87fae */ /* 0x000fe2000e1a1010 */
[----:B------:R-:W-:Y:S01]  /*6050*/  IMAD.WIDE R134, R107, 0x4, R134 ;  /* 0x000000046b867825 */ /* 0x000fe200078e0286 */
[----:B------:R-:W1:Y:S02]  /*6060*/  LDC R62, c[0x0][0x3a0] ;  /* 0x0000e800ff3e7b82 */ /* 0x000e640000000800 */
[----:B------:R-:W-:Y:S01]  /*6070*/  LDGSTS.E [R216+0x16600], desc[UR16][R88.64], !P4 ;  /* 0x1660000058d87fae */ /* 0x000fe2000e1a1010 */
[----:B------:R-:W-:Y:S01]  /*6080*/  ISETP.GE.U32.AND P4, PT, R2, 0x7fffff83, PT ;  /* 0x7fffff830200780c */ /* 0x000fe20003f86070 */
[----:B--2---:R-:W-:-:S02]  /*6090*/  VIADD R2, R66, 0xffffffa0 ;  /* 0xffffffa042027836 */ /* 0x004fc40000000000 */
[----:B------:R-:W-:Y:S01]  /*60a0*/  LDGSTS.E [R216+0x16800], desc[UR16][R86.64], !P3 ;  /* 0x1680000056d87fae */ /* 0x000fe2000d9a1010 */
[C---:B------:R-:W-:Y:S01]  /*60b0*/  IMAD.WIDE R170, R107.reuse, 0x4, R170 ;  /* 0x000000046baa7825 */ /* 0x040fe200078e02aa */
[----:B------:R-:W2:Y:S02]  /*60c0*/  LDC R66, c[0x0][0x3a0] ;  /* 0x0000e800ff427b82 */ /* 0x000ea40000000800 */
[----:B------:R-:W-:Y:S01]  /*60d0*/  LDGSTS.E [R216+0x16a00], desc[UR16][R84.64], !P3 ;  /* 0x16a0000054d87fae */ /* 0x000fe2000d9a1010 */
[----:B------:R-:W-:Y:S01]  /*60e0*/  IMAD.WIDE R174, R107, 0x4, R174 ;  /* 0x000000046bae7825 */ /* 0x000fe200078e02ae */
[----:B------:R-:W-:Y:S02]  /*60f0*/  ISETP.GE.AND P3, PT, R137, R2, PT ;  /* 0x000000028900720c */ /* 0x000fe40003f66270 */
[----:B------:R-:W-:Y:S01]  /*6100*/  LDGSTS.E [R216+0x16c00], desc[UR16][R82.64], !P6 ;  /* 0x16c0000052d87fae */ /* 0x000fe2000f1a1010 */
[----:B------:R-:W-:-:S03]  /*6110*/  IMAD.WIDE R178, R107, 0x4, R178 ;  /* 0x000000046bb27825 */ /* 0x000fc600078e02b2 */
[----:B------:R-:W-:Y:S01]  /*6120*/  LDGSTS.E [R216+0x16e00], desc[UR16][R80.64], !P6 ;  /* 0x16e0000050d87fae */ /* 0x000fe2000f1a1010 */
[----:B------:R-:W-:Y:S01]  /*6130*/  ISETP.GE.U32.AND P6, PT, R58, 0x7fffff82, PT ;  /* 0x7fffff823a00780c */ /* 0x000fe20003fc6070 */
[C---:B------:R-:W-:Y:S01]  /*6140*/  IMAD.WIDE R182, R107.reuse, 0x4, R182 ;  /* 0x000000046bb67825 */ /* 0x040fe200078e02b6 */
[----:B------:R-:W-:Y:S01]  /*6150*/  SEL R58, RZ, 0x4, P3 ;  /* 0x00000004ff3a7807 */ /* 0x000fe20001800000 */
[----:B------:R-:W-:Y:S01]  /*6160*/  LDGSTS.E [R216+0x17000], desc[UR16][R112.64], !P5 ;  /* 0x1700000070d87fae */ /* 0x000fe2000e9a1010 */
[----:B------:R-:W-:Y:S01]  /*6170*/  ISETP.GT.AND P3, PT, R136, 0x7f, PT ;  /* 0x0000007f8800780c */ /* 0x000fe20003f64270 */
[C---:B------:R-:W-:Y:S02]  /*6180*/  IMAD.WIDE R186, R107.reuse, 0x4, R186 ;  /* 0x000000046bba7825 */ /* 0x040fe400078e02ba */
[----:B------:R-:W-:Y:S01]  /*6190*/  LDGSTS.E [R216+0x17200], desc[UR16][R120.64], !P5 ;  /* 0x1720000078d87fae */ /* 0x000fe2000e9a1010 */
[----:B------:R-:W-:Y:S01]  /*61a0*/  ISETP.GE.U32.AND P5, PT, R2, 0x7fffff81, PT ;  /* 0x7fffff810200780c */ /* 0x000fe20003fa6070 */
[C---:B------:R-:W-:Y:S01]  /*61b0*/  IMAD.WIDE R190, R107.reuse, 0x4, R190 ;  /* 0x000000046bbe7825 */ /* 0x040fe200078e02be */
[----:B------:R-:W-:Y:S01]  /*61c0*/  SEL R58, R58, RZ, P3 ;  /* 0x000000ff3a3a7207 */ /* 0x000fe20001800000 */
[----:B------:R-:W-:Y:S02]  /*61d0*/  LDGSTS.E [R216+0x17400], desc[UR16][R114.64], !P4 ;  /* 0x1740000072d87fae */ /* 0x000fe4000e1a1010 */
[C---:B------:R-:W-:Y:S01]  /*61e0*/  IMAD.WIDE R194, R107.reuse, 0x4, R194 ;  /* 0x000000046bc27825 */ /* 0x040fe200078e02c2 */
[----:B------:R-:W-:Y:S01]  /*61f0*/  ISETP.NE.U32.AND P3, PT, R58, RZ, PT ;  /* 0x000000ff3a00720c */ /* 0x000fe20003f65070 */
[----:B------:R-:W-:Y:S01]  /*6200*/  LDGSTS.E [R216+0x17600], desc[UR16][R122.64], !P4 ;  /* 0x176000007ad87fae */ /* 0x000fe2000e1a1010 */
[----:B---3--:R-:W-:Y:S01]  /*6210*/  IADD3 R58, PT, PT, R60, -0x62, RZ ;  /* 0xffffff9e3c3a7810 */ /* 0x008fe20007ffe0ff */
[C---:B------:R-:W-:Y:S01]  /*6220*/  IMAD.WIDE R200, R107.reuse, 0x4, R200 ;  /* 0x000000046bc87825 */ /* 0x040fe200078e02c8 */
[----:B------:R-:W3:Y:S01]  /*6230*/  LDC R60, c[0x0][0x3a0] ;  /* 0x0000e800ff3c7b82 */ /* 0x000ee20000000800 */
[----:B------:R-:W-:Y:S02]  /*6240*/  LDGSTS.E [R216+0x17800], desc[UR16][R116.64], !P6 ;  /* 0x1780000074d87fae */ /* 0x000fe4000f1a1010 */
[----:B------:R-:W-:-:S02]  /*6250*/  IMAD.WIDE R202, R107, 0x4, R202 ;  /* 0x000000046bca7825 */ /* 0x000fc400078e02ca */
[----:B------:R-:W-:Y:S01]  /*6260*/  LDGSTS.E [R216+0x17a00], desc[UR16][R124.64], !P6 ;  /* 0x17a000007cd87fae */ /* 0x000fe2000f1a1010 */
[----:B------:R-:W-:Y:S01]  /*6270*/  ISETP.GE.U32.AND P6, PT, R58, 0x7fffff7f, PT ;  /* 0x7fffff7f3a00780c */ /* 0x000fe20003fc6070 */
[C---:B------:R-:W-:Y:S01]  /*6280*/  IMAD.WIDE R204, R107.reuse, 0x4, R204 ;  /* 0x000000046bcc7825 */ /* 0x040fe200078e02cc */
[----:B------:R-:W1:Y:S01]  /*6290*/  LDC R58, c[0x0][0x3a0] ;  /* 0x0000e800ff3a7b82 */ /* 0x000e620000000800 */
[----:B------:R-:W-:Y:S02]  /*62a0*/  LDGSTS.E [R216+0x17c00], desc[UR16][R118.64], !P5 ;  /* 0x17c0000076d87fae */ /* 0x000fe4000e9a1010 */
[C---:B------:R-:W-:Y:S02]  /*62b0*/  IMAD.WIDE R206, R107.reuse, 0x4, R206 ;  /* 0x000000046bce7825 */ /* 0x040fe400078e02ce */
[----:B------:R-:W-:Y:S02]  /*62c0*/  LDGSTS.E [R216+0x17e00], desc[UR16][R126.64], !P5 ;  /* 0x17e000007ed87fae */ /* 0x000fe4000e9a1010 */
[----:B------:R-:W-:-:S02]  /*62d0*/  IMAD.WIDE R208, R107, 0x4, R208 ;  /* 0x000000046bd07825 */ /* 0x000fc400078e02d0 */
[----:B------:R-:W0:Y:S02]  /*62e0*/  LDGDEPBAR ;  /* 0x00000000000079af */ /* 0x000e240000000000 */
[C---:B------:R-:W-:Y:S02]  /*62f0*/  IMAD.WIDE R210, R107.reuse, 0x4, R210 ;  /* 0x000000046bd27825 */ /* 0x040fe400078e02d2 */
[----:B------:R-:W-:Y:S02]  /*6300*/  LDGSTS.E [R214+0x28000], desc[UR16][R70.64], P2 ;  /* 0x2800000046d67fae */ /* 0x000fe400091a1010 */
[C---:B------:R-:W-:Y:S02]  /*6310*/  IMAD.WIDE R128, R107.reuse, 0x4, R128 ;  /* 0x000000046b807825 */ /* 0x040fe400078e0280 */
[----:B------:R-:W-:Y:S02]  /*6320*/  LDGSTS.E [R214+0x28400], desc[UR16][R130.64], P2 ;  /* 0x2840000082d67fae */ /* 0x000fe400091a1010 */
[----:B------:R-:W-:-:S02]  /*6330*/  IMAD.WIDE R132, R107, 0x4, R132 ;  /* 0x000000046b847825 */ /* 0x000fc400078e0284 */
[----:B------:R-:W-:Y:S02]  /*6340*/  LDGSTS.E [R214+0x28800], desc[UR16][R134.64], P2 ;  /* 0x2880000086d67fae */ /* 0x000fe400091a1010 */
        /* <DEDUP_REMOVED lines=26> */
[----:B------:R-:W-:Y:S02]  /*64f0*/  IMAD.WIDE R110, R107, 0x4, R110 ;  /* 0x000000046b6e7825 */ /* 0x000fe400078e026e */
[----:B------:R-:W-:Y:S02]  /*6500*/  LDGSTS.E [R213+0x28200], desc[UR16][R128.64], P2 ;  /* 0x2820000080d57fae */ /* 0x000fe400091a1010 */
[----:B----4-:R-:W-:-:S02]  /*6510*/  VIADD R2, R59, 0xffffff9f ;  /* 0xffffff9f3b027836 */ /* 0x010fc40000000000 */
[----:B------:R-:W-:Y:S01]  /*6520*/  LDGSTS.E [R213+0x28600], desc[UR16][R132.64], P2 ;  /* 0x2860000084d57fae */ /* 0x000fe200091a1010 */
[C---:B------:R-:W-:Y:S01]  /*6530*/  IMAD.WIDE R56, R215.reuse, 0x4, R56 ;  /* 0x00000004d7387825 */ /* 0x040fe200078e0238 */
[----:B------:R-:W4:Y:S01]  /*6540*/  LDC R59, c[0x0][0x3a0] ;  /* 0x0000e800ff3b7b82 */ /* 0x000f220000000800 */
[----:B------:R-:W-:Y:S01]  /*6550*/  ISETP.GE.U32.AND P4, PT, R2, 0x7fffff80, PT ;  /* 0x7fffff800200780c */ /* 0x000fe20003f86070 */
[----:B------:R-:W-:Y:S01]  /*6560*/  LDGSTS.E [R213+0x28a00], desc[UR16][R168.64], P2 ;  /* 0x28a00000a8d57fae */ /* 0x000fe200091a1010 */
[----:B------:R-:W-:Y:S02]  /*6570*/  VIADD R2, R64, 0xffffff9d ;  /* 0xffffff9d40027836 */ /* 0x000fe40000000000 */
[----:B------:R-:W-:Y:S01]  /*6580*/  IMAD.WIDE R54, R215, 0x4, R54 ;  /* 0x00000004d7367825 */ /* 0x000fe200078e0236 */
[----:B------:R-:W-:Y:S02]  /*6590*/  LDGSTS.E [R213+0x28e00], desc[UR16][R172.64], P2 ;  /* 0x28e00000acd57fae */ /* 0x000fe400091a1010 */
[----:B------:R-:W2:Y:S01]  /*65a0*/  LDC R64, c[0x0][0x3a0] ;  /* 0x0000e800ff407b82 */ /* 0x000ea20000000800 */
[----:B------:R-:W-:Y:S01]  /*65b0*/  ISETP.GE.U32.AND P5, PT, R2, 0x7fffff7e, PT ;  /* 0x7fffff7e0200780c */ /* 0x000fe20003fa6070 */
[----:B------:R-:W-:Y:S01]  /*65c0*/  LDGSTS.E [R213+0x29200], desc[UR16][R176.64], P2 ;  /* 0x29200000b0d57fae */ /* 0x000fe200091a1010 */
[----:B-1----:R-:W-:-:S02]  /*65d0*/  VIADD R2, R62, 0xffffff9c ;  /* 0xffffff9c3e027836 */ /* 0x002fc40000000000 */
[C---:B------:R-:W-:Y:S01]  /*65e0*/  IMAD.WIDE R52, R215.reuse, 0x4, R52 ;  /* 0x00000004d7347825 */ /* 0x040fe200078e0234 */
[----:B------:R-:W-:Y:S03]  /*65f0*/  LDGSTS.E [R213+0x29600], desc[UR16][R180.64], P2 ;  /* 0x29600000b4d57fae */ /* 0x000fe600091a1010 */
[C---:B------:R-:W-:Y:S01]  /*6600*/  IMAD.WIDE R50, R215.reuse, 0x4, R50 ;  /* 0x00000004d7327825 */ /* 0x040fe200078e0232 */
[----:B------:R-:W-:Y:S03]  /*6610*/  LDGSTS.E [R213+0x29a00], desc[UR16][R184.64], P2 ;  /* 0x29a00000b8d57fae */ /* 0x000fe600091a1010 */
[C---:B------:R-:W-:Y:S01]  /*6620*/  IMAD.WIDE R48, R215.reuse, 0x4, R48 ;  /* 0x00000004d7307825 */ /* 0x040fe200078e0230 */
[----:B------:R-:W-:Y:S03]  /*6630*/  LDGSTS.E [R213+0x29e00], desc[UR16][R188.64], P2 ;  /* 0x29e00000bcd57fae */ /* 0x000fe600091a1010 */
[----:B------:R-:W-:Y:S01]  /*6640*/  VIADD R58, R58, 0xffffff9b ;  /* 0xffffff9b3a3a7836 */ /* 0x000fe20000000000 */
[----:B------:R-:W-:Y:S01]  /*6650*/  LDGSTS.E [R213+0x2a200], desc[UR16][R192.64], P2 ;  /* 0x2a200000c0d57fae */ /* 0x000fe200091a1010 */
[----:B------:R-:W-:-:S03]  /*6660*/  IMAD.WIDE R46, R215, 0x4, R46 ;  /* 0x00000004d72e7825 */ /* 0x000fc600078e022e */
        /* <DEDUP_REMOVED lines=13> */
[----:B------:R-:W-:Y:S01]  /*6740*/  ISETP.GE.U32.AND P2, PT, R2, 0x7fffff7d, PT ;  /* 0x7fffff7d0200780c */ /* 0x000fe20003f46070 */
[----:B--2---:R-:W-:Y:S02]  /*6750*/  VIADD R2, R64, 0xffffff9a ;  /* 0xffffff9a40027836 */ /* 0x004fe40000000000 */
[----:B------:R-:W0:Y:S01]  /*6760*/  LDGDEPBAR ;  /* 0x00000000000079af */ /* 0x000e220000000000 */
[C---:B------:R-:W-:Y:S01]  /*6770*/  IMAD.WIDE R32, R215.reuse, 0x4, R32 ;  /* 0x00000004d7207825 */ /* 0x040fe200078e0220 */
[----:B------:R-:W-:Y:S03]  /*6780*/  BAR.SYNC.DEFER_BLOCKING 0x0 ;  /* 0x0000000000007b1d */ /* 0x000fe60000010000 */
[----:B------:R-:W-:-:S04]  /*6790*/  IMAD.WIDE R30, R215, 0x4, R30 ;  /* 0x00000004d71e7825 */ /* 0x000fc800078e021e */
[C---:B------:R-:W-:Y:S01]  /*67a0*/  IMAD.WIDE R28, R215.reuse, 0x4, R28 ;  /* 0x00000004d71c7825 */ /* 0x040fe200078e021c */
[----:B------:R-:W-:Y:S03]  /*67b0*/  STL.64 [R1+0xd8], R56 ;  /* 0x0000d83801007387 */ /* 0x000fe60000100a00 */
[C---:B------:R-:W-:Y:S01]  /*67c0*/  IMAD.WIDE R26, R215.reuse, 0x4, R26 ;  /* 0x00000004d71a7825 */ /* 0x040fe200078e021a */
[----:B------:R-:W-:Y:S03]  /*67d0*/  STL.64 [R1+0xd0], R54 ;  /* 0x0000d03601007387 */ /* 0x000fe60000100a00 */
[C---:B------:R-:W-:Y:S01]  /*67e0*/  IMAD.WIDE R24, R215.reuse, 0x4, R24 ;  /* 0x00000004d7187825 */ /* 0x040fe200078e0218 */
[----:B------:R1:W-:Y:S03]  /*67f0*/  STL.64 [R1+0xc8], R52 ;  /* 0x0000c83401007387 */ /* 0x0003e60000100a00 */
[C---:B------:R-:W-:Y:S01]  /*6800*/  IMAD.WIDE R22, R215.reuse, 0x4, R22 ;  /* 0x00000004d7167825 */ /* 0x040fe200078e0216 */
[----:B------:R5:W-:Y:S03]  /*6810*/  STL.64 [R1+0xc0], R50 ;  /* 0x0000c03201007387 */ /* 0x000be60000100a00 */
[C---:B------:R-:W-:Y:S01]  /*6820*/  IMAD.WIDE R20, R215.reuse, 0x4, R20 ;  /* 0x00000004d7147825 */ /* 0x040fe200078e0214 */
[----:B------:R-:W-:Y:S01]  /*6830*/  @!PT LDS RZ, [RZ] ;  /* 0x00000000fffff984 */ /* 0x000fe20000000800 */
[----:B------:R-:W-:Y:S01]  /*6840*/  @!PT LDS RZ, [RZ] ;  /* 0x00000000fffff984 */ /* 0x000fe20000000800 */
[----:B------:R-:W-:Y:S01]  /*6850*/  @!PT LDS RZ, [RZ] ;  /* 0x00000000fffff984 */ /* 0x000fe20000000800 */
[----:B------:R-:W-:Y:S03]  /*6860*/  LDGSTS.E [R216+0x18000], desc[UR16][R56.64], !P4 ;  /* 0x1800000038d87fae */ /* 0x000fe6000e1a1010 */
[----:B------:R-:W-:Y:S01]  /*6870*/  IMAD.WIDE R18, R215, 0x4, R18 ;  /* 0x00000004d7127825 */ /* 0x000fe200078e0212 */
[----:B------:R-:W-:Y:S01]  /*6880*/  LDGSTS.E [R216+0x18200], desc[UR16][R54.64], !P4 ;  /* 0x1820000036d87fae */ /* 0x000fe2000e1a1010 */
[----:B------:R-:W-:-:S02]  /*6890*/  ISETP.GE.U32.AND P4, PT, R58, 0x7fffff7c, PT ;  /* 0x7fffff7c3a00780c */ /* 0x000fc40003f86070 */
[C---:B------:R-:W-:Y:S01]  /*68a0*/  IMAD.WIDE R16, R215.reuse, 0x4, R16 ;  /* 0x00000004d7107825 */ /* 0x040fe200078e0210 */
[----:B------:R1:W-:Y:S03]  /*68b0*/  LDGSTS.E [R216+0x18400], desc[UR16][R52.64], !P6 ;  /* 0x1840000034d87fae */ /* 0x0003e6000f1a1010 */
[C---:B------:R-:W-:Y:S01]  /*68c0*/  IMAD.WIDE R14, R215.reuse, 0x4, R14 ;  /* 0x00000004d70e7825 */ /* 0x040fe200078e020e */
[----:B------:R5:W-:Y:S01]  /*68d0*/  LDGSTS.E [R216+0x18600], desc[UR16][R50.64], !P6 ;  /* 0x1860000032d87fae */ /* 0x000be2000f1a1010 */
[----:B------:R-:W-:Y:S02]  /*68e0*/  ISETP.GE.U32.AND P6, PT, R2, 0x7fffff7b, PT ;  /* 0x7fffff7b0200780c */ /* 0x000fe40003fc6070 */
[C---:B------:R-:W-:Y:S01]  /*68f0*/  IMAD.WIDE R12, R215.reuse, 0x4, R12 ;  /* 0x00000004d70c7825 */ /* 0x040fe200078e020c */
[----:B------:R-:W-:Y:S01]  /*6900*/  IADD3 R2, PT, PT, R66, -0x68, RZ ;  /* 0xffffff9842027810 */ /* 0x000fe20007ffe0ff */
[----:B------:R-:W-:Y:S02]  /*6910*/  STL.64 [R1+0xb8], R48 ;  /* 0x0000b83001007387 */ /* 0x000fe40000100a00 */
[C---:B------:R-:W-:Y:S01]  /*6920*/  IMAD.WIDE R10, R215.reuse, 0x4, R10 ;  /* 0x00000004d70a7825 */ /* 0x040fe200078e020a */
[----:B-1----:R-:W1:Y:S01]  /*6930*/  LDC R52, c[0x0][0x3a0] ;  /* 0x0000e800ff347b82 */ /* 0x002e620000000800 */
[----:B------:R-:W-:Y:S02]  /*6940*/  LDGSTS.E [R216+0x18800], desc[UR16][R48.64], !P5 ;  /* 0x1880000030d87fae */ /* 0x000fe4000e9a1010 */
[----:B------:R-:W-:-:S02]  /*6950*/  IMAD.WIDE R8, R215, 0x4, R8 ;  /* 0x00000004d7087825 */ /* 0x000fc400078e0208 */
[----:B------:R-:W-:Y:S02]  /*6960*/  STL.64 [R1+0xb0], R46 ;  /* 0x0000b02e01007387 */ /* 0x000fe40000100a00 */
[----:B-----5:R-:W-:Y:S01]  /*6970*/  VIADD R50, R65, 0xffffff99 ;  /* 0xffffff9941327836 */ /* 0x020fe20000000000 */
[----:B------:R-:W2:Y:S01]  /*6980*/  LDC R51, c[0x0][0x3a0] ;  /* 0x0000e800ff337b82 */ /* 0x000ea20000000800 */
[----:B------:R-:W-:Y:S01]  /*6990*/  LDGSTS.E [R216+0x18a00], desc[UR16][R46.64], !P5 ;  /* 0x18a000002ed87fae */ /* 0x000fe2000e9a1010 */
[C---:B------:R-:W-:Y:S02]  /*69a0*/  IMAD.WIDE R6, R215.reuse, 0x4, R6 ;  /* 0x00000004d7067825 */ /* 0x040fe400078e0206 */
[----:B------:R-:W-:Y:S01]  /*69b0*/  ISETP.GE.U32.AND P5, PT, R50, 0x7fffff7a, PT ;  /* 0x7fffff7a3200780c */ /* 0x000fe20003fa6070 */
[----:B------:R5:W-:Y:S01]  /*69c0*/  STL.64 [R1+0xa8], R44 ;  /* 0x0000a82c01007387 */ /* 0x000be20000100a00 */
[----:B------:R-:W-:-:S03]  /*69d0*/  IMAD.WIDE R4, R215, 0x4, R4 ;  /* 0x00000004d7047825 */ /* 0x000fc600078e0204 */
[----:B------:R5:W-:Y:S01]  /*69e0*/  LDGSTS.E [R216+0x18c00], desc[UR16][R44.64], !P2 ;  /* 0x18c000002cd87fae */ /* 0x000be2000d1a1010 */
[----:B------:R-:W-:-:S03]  /*69f0*/  IMAD.WIDE R250, R215, 0x4, R250 ;  /* 0x00000004d7fa7825 */ /* 0x000fc600078e02fa */
[----:B------:R4:W-:Y:S01]  /*6a00*/  STL.64 [R1+0xa0], R42 ;  /* 0x0000a02a01007387 */ /* 0x0009e20000100a00 */
[----:B------:R-:W-:-:S03]  /*6a10*/  IMAD.WIDE R248, R215, 0x4, R248 ;  /* 0x00000004d7f87825 */ /* 0x000fc600078e02f8 */
[----:B------:R4:W-:Y:S01]  /*6a20*/  LDGSTS.E [R216+0x18e00], desc[UR16][R42.64], !P2 ;  /* 0x18e000002ad87fae */ /* 0x0009e2000d1a1010 */
[----:B------:R-:W-:Y:S01]  /*6a30*/  ISETP.GE.U32.AND P2, PT, R2, 0x7fffff79, PT ;  /* 0x7fffff790200780c */ /* 0x000fe20003f46070 */
[----:B---3--:R-:W-:Y:S01]  /*6a40*/  VIADD R2, R60, 0xffffff96 ;  /* 0xffffff963c027836 */ /* 0x008fe20000000000 */
[----:B-----5:R-:W3:Y:S01]  /*6a50*/  LDC R44, c[0x0][0x3a0] ;  /* 0x0000e800ff2c7b82 */ /* 0x020ee20000000800 */
[----:B------:R-:W-:Y:S01]  /*6a60*/  STL.64 [R1+0x98], R40 ;  /* 0x0000982801007387 */ /* 0x000fe20000100a00 */
[----:B------:R-:W-:-:S03]  /*6a70*/  IMAD.WIDE R246, R215, 0x4, R246 ;  /* 0x00000004d7f67825 */ /* 0x000fc600078e02f6 */
[----:B------:R-:W-:Y:S01]  /*6a80*/  LDGSTS.E [R216+0x19000], desc[UR16][R40.64], !P4 ;  /* 0x1900000028d87fae */ /* 0x000fe2000e1a1010 */
[----:B------:R-:W-:Y:S02]  /*6a90*/  IMAD.WIDE R244, R215, 0x4, R244 ;  /* 0x00000004d7f47825 */ /* 0x000fe400078e02f4 */
[----:B----4-:R-:W4:Y:S01]  /*6aa0*/  LDC R43, c[0x0][0x3a0] ;  /* 0x0000e800ff2b7b82 */ /* 0x010f220000000800 */
[----:B------:R-:W-:Y:S01]  /*6ab0*/  STL.64 [R1+0x90], R38 ;  /* 0x0000902601007387 */ /* 0x000fe20000100a00 */
[----:B------:R-:W-:Y:S02]  /*6ac0*/  VIADD R42, R59, 0xffffff97 ;  /* 0xffffff973b2a7836 */ /* 0x000fe40000000000 */
[C---:B------:R-:W-:Y:S01]  /*6ad0*/  IMAD.WIDE R242, R215.reuse, 0x4, R242 ;  /* 0x00000004d7f27825 */ /* 0x040fe200078e02f2 */
[----:B------:R-:W-:Y:S02]  /*6ae0*/  LDGSTS.E [R216+0x19200], desc[UR16][R38.64], !P4 ;  /* 0x1920000026d87fae */ /* 0x000fe4000e1a1010 */
[----:B------:R-:W-:Y:S01]  /*6af0*/  ISETP.GE.U32.AND P4, PT, R42, 0x7fffff78, PT ;  /* 0x7fffff782a00780c */ /* 0x000fe20003f86070 */
[C---:B------:R-:W-:Y:S01]  /*6b00*/  IMAD.WIDE R240, R215.reuse, 0x4, R240 ;  /* 0x00000004d7f07825 */ /* 0x040fe200078e02f0 */
[----:B------:R5:W-:Y:S03]  /*6b10*/  STL.64 [R1+0x88], R36 ;  /* 0x0000882401007387 */ /* 0x000be60000100a00 */
[C---:B------:R-:W-:Y:S01]  /*6b20*/  IMAD.WIDE R238, R215.reuse, 0x4, R238 ;  /* 0x00000004d7ee7825 */ /* 0x040fe200078e02ee */
[----:B------:R5:W-:Y:S03]  /*6b30*/  LDGSTS.E [R216+0x19400], desc[UR16][R36.64], !P6 ;  /* 0x1940000024d87fae */ /* 0x000be6000f1a1010 */
[C---:B------:R-:W-:Y:S01]  /*6b40*/  IMAD.WIDE R236, R215.reuse, 0x4, R236 ;  /* 0x00000004d7ec7825 */ /* 0x040fe200078e02ec */
[----:B------:R2:W-:Y:S03]  /*6b50*/  STL.64 [R1+0x80], R34 ;  /* 0x0000802201007387 */ /* 0x0005e60000100a00 */
[----:B------:R-:W-:Y:S01]  /*6b60*/  IMAD.WIDE R234, R215, 0x4, R234 ;  /* 0x00000004d7ea7825 */ /* 0x000fe200078e02ea */
[----:B------:R2:W-:Y:S01]  /*6b70*/  LDGSTS.E [R216+0x19600], desc[UR16][R34.64], !P6 ;  /* 0x1960000022d87fae */ /* 0x0005e2000f1a1010 */
[----:B------:R-:W-:-:S02]  /*6b80*/  ISETP.GE.U32.AND P6, PT, R2, 0x7fffff77, PT ;  /* 0x7fffff770200780c */ /* 0x000fc40003fc6070 */
[----:B-1----:R-:W-:Y:S01]  /*6b90*/  VIADD R2, R52, 0xffffff94 ;  /* 0xffffff9434027836 */ /* 0x002fe20000000000 */
[----:B-----5:R-:W1:Y:S01]  /*6ba0*/  LDC R36, c[0x0][0x3a0] ;  /* 0x0000e800ff247b82 */ /* 0x020e620000000800 */
[----:B------:R-:W-:Y:S01]  /*6bb0*/  STL.64 [R1+0x78], R32 ;  /* 0x0000782001007387 */ /* 0x000fe20000100a00 */
[----:B------:R-:W-:-:S03]  /*6bc0*/  IMAD.WIDE R232, R215, 0x4, R232 ;  /* 0x00000004d7e87825 */ /* 0x000fc600078e02e8 */
[----:B------:R-:W-:Y:S01]  /*6bd0*/  LDGSTS.E [R216+0x19800], desc[UR16][R32.64], !P5 ;  /* 0x1980000020d87fae */ /* 0x000fe2000e9a1010 */
[----:B------:R-:W-:Y:S02]  /*6be0*/  IMAD.WIDE R230, R215, 0x4, R230 ;  /* 0x00000004d7e67825 */ /* 0x000fe400078e02e6 */
[----:B--2---:R-:W2:Y:S01]  /*6bf0*/  LDC R35, c[0x0][0x3a0] ;  /* 0x0000e800ff237b82 */ /* 0x004ea20000000800 */
        /* <DEDUP_REMOVED lines=14> */
[----:B---3--:R-:W-:Y:S01]  /*6ce0*/  IADD3 R2, PT, PT, R44, -0x6e, RZ ;  /* 0xffffff922c027810 */ /* 0x008fe20007ffe0ff */
        /* <DEDUP_REMOVED lines=41> */
[----:B---3--:R-:W-:Y:S01]  /*6f80*/  VIADD R2, R28, 0xffffff8e ;  /* 0xffffff8e1c027836 */ /* 0x008fe20000000000 */
[----:B-----5:R-:W3:Y:S01]  /*6f90*/  LDC R12, c[0x0][0x3a0] ;  /* 0x0000e800ff0c7b82 */ /* 0x020ee20000000800 */
[----:B------:R5:W-:Y:S01]  /*6fa0*/  STL.64 [R1+0x10], R8 ;  /* 0x0000100801007387 */ /* 0x000be20000100a00 */
[----:B------:R-:W-:-:S03]  /*6fb0*/  IMAD.WIDE R120, R215, 0x4, R120 ;  /* 0x00000004d7787825 */ /* 0x000fc600078e0278 */
[----:B------:R5:W-:Y:S01]  /*6fc0*/  LDGSTS.E [R216+0x1b000], desc[UR16][R8.64], !P4 ;  /* 0x1b00000008d87fae */ /* 0x000be2000e1a1010 */
[----:B------:R-:W-:Y:S02]  /*6fd0*/  IMAD.WIDE R114, R215, 0x4, R114 ;  /* 0x00000004d7727825 */ /* 0x000fe400078e0272 */
[----:B----4-:R-:W4:Y:S01]  /*6fe0*/  LDC R11, c[0x0][0x3a0] ;  /* 0x0000e800ff0b7b82 */ /* 0x010f220000000800 */
[----:B------:R1:W-:Y:S01]  /*6ff0*/  STL.64 [R1+0x8], R6 ;  /* 0x0000080601007387 */ /* 0x0003e20000100a00 */
[----:B------:R-:W-:Y:S02]  /*7000*/  VIADD R10, R27, 0xffffff8f ;  /* 0xffffff8f1b0a7836 */ /* 0x000fe40000000000 */
[C---:B------:R-:W-:Y:S01]  /*7010*/  IMAD.WIDE R122, R215.reuse, 0x4, R122 ;  /* 0x00000004d77a7825 */ /* 0x040fe200078e027a */
[----:B------:R1:W-:Y:S02]  /*7020*/  LDGSTS.E [R216+0x1b200], desc[UR16][R6.64], !P4 ;  /* 0x1b20000006d87fae */ /* 0x0003e4000e1a1010 */
[----:B------:R-:W-:Y:S01]  /*7030*/  ISETP.GE.U32.AND P4, PT, R10, 0x7fffff70, PT ;  /* 0x7fffff700a00780c */ /* 0x000fe20003f86070 */
[----:B------:R-:W3:Y:S01]  /*7040*/  LDC R13, c[0x0][0x3a0] ;  /* 0x0000e800ff0d7b82 */ /* 0x000ee20000000800 */
[----:B------:R2:W-:Y:S01]  /*7050*/  STL.64 [R1], R4 ;  /* 0x0000000401007387 */ /* 0x0005e20000100a00 */
[----:B------:R-:W-:-:S03]  /*7060*/  IMAD.WIDE R116, R215, 0x4, R116 ;  /* 0x00000004d7747825 */ /* 0x000fc600078e0274 */
[----:B------:R2:W-:Y:S01]  /*7070*/  LDGSTS.E [R216+0x1b400], desc[UR16][R4.64], !P6 ;  /* 0x1b40000004d87fae */ /* 0x0005e2000f1a1010 */
[C---:B------:R-:W-:Y:S02]  /*7080*/  IMAD.WIDE R124, R215.reuse, 0x4, R124 ;  /* 0x00000004d77c7825 */ /* 0x040fe400078e027c */
[----:B-----5:R-:W5:Y:S01]  /*7090*/  LDC R8, c[0x0][0x3a0] ;  /* 0x0000e800ff087b82 */ /* 0x020f620000000800 */
[----:B------:R3:W-:Y:S01]  /*70a0*/  LDGSTS.E [R216+0x1b600], desc[UR16][R250.64], !P6 ;  /* 0x1b600000fad87fae */ /* 0x0007e2000f1a1010 */
[----:B------:R-:W-:Y:S01]  /*70b0*/  ISETP.GE.U32.AND P6, PT, R2, 0x7fffff6f, PT ;  /* 0x7fffff6f0200780c */ /* 0x000fe20003fc6070 */
[C---:B------:R-:W-:Y:S01]  /*70c0*/  IMAD.WIDE R118, R215.reuse, 0x4, R118 ;  /* 0x00000004d7767825 */ /* 0x040fe200078e0276 */
[----:B-1----:R-:W-:Y:S01]  /*70d0*/  IADD3 R2, PT, PT, R20, -0x74, RZ ;  /* 0xffffff8c14027810 */ /* 0x002fe20007ffe0ff */
[----:B------:R1:W-:Y:S02]  /*70e0*/  LDGSTS.E [R216+0x1b800], desc[UR16][R248.64], !P5 ;  /* 0x1b800000f8d87fae */ /* 0x0003e4000e9a1010 */
[----:B------:R-:W-:Y:S01]  /*70f0*/  IMAD.WIDE R126, R215, 0x4, R126 ;  /* 0x00000004d77e7825 */ /* 0x000fe200078e027e */
[----:B------:R-:W1:Y:S01]  /*7100*/  LDC R6, c[0x0][0x3a0] ;  /* 0x0000e800ff067b82 */ /* 0x000e620000000800 */
[----:B------:R1:W-:Y:S02]  /*7110*/  LDGSTS.E [R216+0x1ba00], desc[UR16][R246.64], !P5 ;  /* 0x1ba00000f6d87fae */ /* 0x0003e4000e9a1010 */
[----:B--2---:R-:W-:-:S02]  /*7120*/  VIADD R4, R19, 0xffffff8d ;  /* 0xffffff8d13047836 */ /* 0x004fc40000000000 */
[----:B------:R2:W-:Y:S01]  /*7130*/  LDGSTS.E [R216+0x1bc00], desc[UR16][R244.64], !P2 ;  /* 0x1bc00000f4d87fae */ /* 0x0005e2000d1a1010 */
[----:B------:R-:W-:Y:S02]  /*7140*/  IMAD.WIDE R70, R107, 0x4, R70 ;  /* 0x000000046b467825 */ /* 0x000fe400078e0246 */
[----:B------:R-:W2:Y:S01]  /*7150*/  LDC R5, c[0x0][0x3a0] ;  /* 0x0000e800ff057b82 */ /* 0x000ea20000000800 */
[----:B------:R-:W-:Y:S01]  /*7160*/  ISETP.GE.U32.AND P5, PT, R4, 0x7fffff6e, PT ;  /* 0x7fffff6e0400780c */ /* 0x000fe20003fa6070 */
[----:B------:R1:W-:Y:S01]  /*7170*/  LDGSTS.E [R216+0x1be00], desc[UR16][R242.64], !P2 ;  /* 0x1be00000f2d87fae */ /* 0x0003e2000d1a1010 */
[----:B------:R-:W-:Y:S01]  /*7180*/  ISETP.GE.U32.AND P2, PT, R2, 0x7fffff6d, PT ;  /* 0x7fffff6d0200780c */ /* 0x000fe20003f46070 */
[----:B----4-:R-:W-:Y:S02]  /*7190*/  VIADD R4, R11, 0xffffff8b ;  /* 0xffffff8b0b047836 */ /* 0x010fe40000000000 */
[----:B---3--:R-:W-:Y:S01]  /*71a0*/  VIADD R2, R12, 0xffffff8a ;  /* 0xffffff8a0c027836 */ /* 0x008fe20000000000 */
[----:B------:R3:W-:Y:S01]  /*71b0*/  LDGSTS.E [R216+0x1c000], desc[UR16][R240.64], !P4 ;  /* 0x1c000000f0d87fae */ /* 0x0007e2000e1a1010 */
[----:B------:R-:W4:Y:S01]  /*71c0*/  LDC R10, c[0x0][0x3a0] ;  /* 0x0000e800ff0a7b82 */ /* 0x000f220000000800 */
[----:B------:R-:W-:-:S02]  /*71d0*/  IMAD.WIDE R130, R107, 0x4, R130 ;  /* 0x000000046b827825 */ /* 0x000fc400078e0282 */
[----:B------:R3:W-:Y:S01]  /*71e0*/  LDGSTS.E [R216+0x1c200], desc[UR16][R238.64], !P4 ;  /* 0x1c200000eed87fae */ /* 0x0007e2000e1a1010 */
[----:B------:R-:W-:Y:S01]  /*71f0*/  ISETP.GE.U32.AND P4, PT, R4, 0x7fffff6c, PT ;  /* 0x7fffff6c0400780c */ /* 0x000fe20003f86070 */
[----:B------:R-:W-:Y:S02]  /*7200*/  IMAD.WIDE R134, R107, 0x4, R134 ;  /* 0x000000046b867825 */ /* 0x000fe400078e0286 */
[----:B------:R3:W-:Y:S01]  /*7210*/  LDGSTS.E [R216+0x1c400], desc[UR16][R236.64], !P6 ;  /* 0x1c400000ecd87fae */ /* 0x0007e2000f1a1010 */
[----:B------:R-:W3:Y:S01]  /*7220*/  LDC R7, c[0x0][0x3a0] ;  /* 0x0000e800ff077b82 */ /* 0x000ee20000000800 */
[----:B-1----:R-:W-:Y:S02]  /*7230*/  VIADD R4, R6, 0xffffff89 ;  /* 0xffffff8906047836 */ /* 0x002fe40000000000 */
[----:B------:R1:W-:Y:S01]  /*7240*/  LDGSTS.E [R216+0x1c600], desc[UR16][R234.64], !P6 ;  /* 0x1c600000ead87fae */ /* 0x0003e2000f1a1010 */
[----:B------:R-:W-:Y:S01]  /*7250*/  ISETP.GE.U32.AND P6, PT, R2, 0x7fffff6b, PT ;  /* 0x7fffff6b0200780c */ /* 0x000fe20003fc6070 */
[----:B-----5:R-:W-:-:S02]  /*7260*/  VIADD R2, R8, 0xffffff88 ;  /* 0xffffff8808027836 */ /* 0x020fc40000000000 */
[----:B------:R1:W-:Y:S01]  /*7270*/  LDGSTS.E [R216+0x1c800], desc[UR16][R232.64], !P5 ;  /* 0x1c800000e8d87fae */ /* 0x0003e2000e9a1010 */
[----:B------:R-:W5:Y:S01]  /*7280*/  LDC R9, c[0x0][0x3a0] ;  /* 0x0000e800ff097b82 */ /* 0x000f620000000800 */
[----:B------:R-:W-:Y:S02]  /*7290*/  IMAD.WIDE R170, R107, 0x4, R170 ;  /* 0x000000046baa7825 */ /* 0x000fe400078e02aa */
[----:B------:R1:W-:Y:S01]  /*72a0*/  LDGSTS.E [R216+0x1ca00], desc[UR16][R230.64], !P5 ;  /* 0x1ca00000e6d87fae */ /* 0x0003e2000e9a1010 */
[----:B------:R-:W-:Y:S01]  /*72b0*/  ISETP.GE.U32.AND P5, PT, R4, 0x7fffff6a, PT ;  /* 0x7fffff6a0400780c */ /* 0x000fe20003fa6070 */
[----:B--2---:R-:W-:Y:S02]  /*72c0*/  VIADD R4, R5, 0xffffff87 ;  /* 0xffffff8705047836 */ /* 0x004fe40000000000 */
[----:B------:R1:W-:Y:S01]  /*72d0*/  LDGSTS.E [R216+0x1cc00], desc[UR16][R228.64], !P2 ;  /* 0x1cc00000e4d87fae */ /* 0x0003e2000d1a1010 */
[----:B------:R-:W2:Y:S01]  /*72e0*/  LDC R8, c[0x0][0x3a0] ;  /* 0x0000e800ff087b82 */ /* 0x000ea20000000800 */
[----:B------:R-:W-:-:S02]  /*72f0*/  IMAD.WIDE R174, R107, 0x4, R174 ;  /* 0x000000046bae7825 */ /* 0x000fc400078e02ae */
[----:B------:R1:W-:Y:S01]  /*7300*/  LDGSTS.E [R216+0x1ce00], desc[UR16][R226.64], !P2 ;  /* 0x1ce00000e2d87fae */ /* 0x0003e2000d1a1010 */
[----:B------:R-:W-:Y:S01]  /*7310*/  ISETP.GE.U32.AND P2, PT, R2, 0x7fffff69, PT ;  /* 0x7fffff690200780c */ /* 0x000fe20003f46070 */
[----:B------:R-:W-:Y:S01]  /*7320*/  IMAD.WIDE R178, R107, 0x4, R178 ;  /* 0x000000046bb27825 */ /* 0x000fe200078e02b2 */
[----:B----4-:R-:W-:Y:S01]  /*7330*/  IADD3 R2, PT, PT, R10, -0x7a, RZ ;  /* 0xffffff860a027810 */ /* 0x010fe20007ffe0ff */
[----:B------:R1:W-:Y:S01]  /*7340*/  LDGSTS.E [R216+0x1d000], desc[UR16][R224.64], !P4 ;  /* 0x1d000000e0d87fae */ /* 0x0003e2000e1a1010 */
[----:B------:R-:W4:Y:S01]  /*7350*/  LDC R6, c[0x0][0x3a0] ;  /* 0x0000e800ff067b82 */ /* 0x000f220000000800 */
[----:B------:R-:W-:Y:S01]  /*7360*/  IADD3 R10, PT, PT, R13, -0x80, RZ ;  /* 0xffffff800d0a7810 */ /* 0x000fe20007ffe0ff */
[----:B------:R-:W-:Y:S01]  /*7370*/  IMAD.WIDE R182, R107, 0x4, R182 ;  /* 0x000000046bb67825 */ /* 0x000fe200078e02b6 */
[----:B------:R1:W-:Y:S01]  /*7380*/  LDGSTS.E [R216+0x1d200], desc[UR16][R222.64], !P4 ;  /* 0x1d200000ded87fae */ /* 0x0003e2000e1a1010 */
[----:B------:R-:W-:Y:S02]  /*7390*/  ISETP.GE.U32.AND P4, PT, R4, 0x7fffff68, PT ;  /* 0x7fffff680400780c */ /* 0x000fe40003f86070 */
[----:B---3--:R-:W-:Y:S01]  /*73a0*/  VIADD R4, R7, 0xffffff85 ;  /* 0xffffff8507047836 */ /* 0x008fe20000000000 */
[----:B------:R1:W-:Y:S01]  /*73b0*/  LDGSTS.E [R216+0x1d400], desc[UR16][R220.64], !P6 ;  /* 0x1d400000dcd87fae */ /* 0x0003e2000f1a1010 */
[----:B------:R-:W3:Y:S01]  /*73c0*/  LDC R5, c[0x0][0x3a0] ;  /* 0x0000e800ff057b82 */ /* 0x000ee20000000800 */
[----:B------:R-:W-:-:S02]  /*73d0*/  IMAD.WIDE R186, R107, 0x4, R186 ;  /* 0x000000046bba7825 */ /* 0x000fc400078e02ba */
[----:B------:R1:W-:Y:S01]  /*73e0*/  LDGSTS.E [R216+0x1d600], desc[UR16][R104.64], !P6 ;  /* 0x1d60000068d87fae */ /* 0x0003e2000f1a1010 */
[----:B------:R-:W-:Y:S01]  /*73f0*/  ISETP.GE.U32.AND P6, PT, R2, 0x7fffff67, PT ;  /* 0x7fffff670200780c */ /* 0x000fe20003fc6070 */
[----:B-----5:R-:W-:Y:S02]  /*7400*/  VIADD R2, R9, 0xffffff84 ;  /* 0xffffff8409027836 */ /* 0x020fe40000000000 */
[----:B------:R1:W-:Y:S01]  /*7410*/  LDGSTS.E [R216+0x1d800], desc[UR16][R102.64], !P5 ;  /* 0x1d80000066d87fae */ /* 0x0003e2000e9a1010 */
[----:B------:R-:W-:-:S03]  /*7420*/  IMAD.WIDE R190, R107, 0x4, R190 ;  /* 0x000000046bbe7825 */ /* 0x000fc600078e02be */
[----:B------:R1:W-:Y:S01]  /*7430*/  LDGSTS.E [R216+0x1da00], desc[UR16][R100.64], !P5 ;  /* 0x1da0000064d87fae */ /* 0x0003e2000e9a1010 */
[----:B------:R-:W-:Y:S01]  /*7440*/  ISETP.GE.U32.AND P5, PT, R4, 0x7fffff66, PT ;  /* 0x7fffff660400780c */ /* 0x000fe20003fa6070 */
[----:B------:R-:W-:Y:S02]  /*7450*/  IMAD.WIDE R194, R107, 0x4, R194 ;  /* 0x000000046bc27825 */ /* 0x000fe400078e02c2 */
[----:B------:R1:W-:Y:S02]  /*7460*/  LDGSTS.E [R216+0x1dc00], desc[UR16][R98.64], !P2 ;  /* 0x1dc0000062d87fae */ /* 0x0003e4000d1a1010 */
[----:B----4-:R-:W-:Y:S02]  /*7470*/  VIADD R4, R6, 0xffffff83 ;  /* 0xffffff8306047836 */ /* 0x010fe40000000000 */
[----:B------:R1:W-:Y:S01]  /*7480*/  LDGSTS.E [R216+0x1de00], desc[UR16][R96.64], !P2 ;  /* 0x1de0000060d87fae */ /* 0x0003e2000d1a1010 */
[----:B------:R-:W-:Y:S01]  /*7490*/  ISETP.GE.U32.AND P2, PT, R2, 0x7fffff65, PT ;  /* 0x7fffff650200780c */ /* 0x000fe20003f46070 */
[----:B--2---:R-:W-:-:S02]  /*74a0*/  VIADD R2, R8, 0xffffff82 ;  /* 0xffffff8208027836 */ /* 0x004fc40000000000 */
[----:B------:R1:W-:Y:S01]  /*74b0*/  LDGSTS.E [R216+0x1e000], desc[UR16][R94.64], !P4 ;  /* 0x1e0000005ed87fae */ /* 0x0003e2000e1a1010 */
[----:B------:R-:W-:-:S03]  /*74c0*/  IMAD.WIDE R200, R107, 0x4, R200 ;  /* 0x000000046bc87825 */ /* 0x000fc600078e02c8 */
[----:B------:R1:W-:Y:S01]  /*74d0*/  LDGSTS.E [R216+0x1e200], desc[UR16][R92.64], !P4 ;  /* 0x1e2000005cd87fae */ /* 0x0003e2000e1a1010 */
[----:B------:R-:W-:Y:S01]  /*74e0*/  ISETP.GE.U32.AND P4, PT, R4, 0x7fffff64, PT ;  /* 0x7fffff640400780c */ /* 0x000fe20003f86070 */
[C---:B------:R-:W-:Y:S02]  /*74f0*/  IMAD.WIDE R202, R107.reuse, 0x4, R202 ;  /* 0x000000046bca7825 */ /* 0x040fe400078e02ca */
[----:B------:R1:W-:Y:S02]  /*7500*/  LDGSTS.E [R216+0x1e400], desc[UR16][R90.64], !P6 ;  /* 0x1e4000005ad87fae */ /* 0x0003e4000f1a1010 */
[----:B------:R-:W-:Y:S02]  /*7510*/  IMAD.WIDE R204, R107, 0x4, R204 ;  /* 0x000000046bcc7825 */ /* 0x000fe400078e02cc */
[----:B------:R1:W-:Y:S01]  /*7520*/  LDGSTS.E [R216+0x1e600], desc[UR16][R88.64], !P6 ;  /* 0x1e60000058d87fae */ /* 0x0003e2000f1a1010 */
[----:B------:R-:W-:Y:S01]  /*7530*/  ISETP.GE.U32.AND P6, PT, R2, 0x7fffff63, PT ;  /* 0x7fffff630200780c */ /* 0x000fe20003fc6070 */
[----:B---3--:R-:W-:-:S02]  /*7540*/  VIADD R2, R5, 0xffffff81 ;  /* 0xffffff8105027836 */ /* 0x008fc40000000000 */
[----:B------:R1:W-:Y:S01]  /*7550*/  LDGSTS.E [R216+0x1e800], desc[UR16][R86.64], !P5 ;  /* 0x1e80000056d87fae */ /* 0x0003e2000e9a1010 */
[----:B------:R-:W-:-:S03]  /*7560*/  IMAD.WIDE R206, R107, 0x4, R206 ;  /* 0x000000046bce7825 */ /* 0x000fc600078e02ce */
[----:B------:R1:W-:Y:S01]  /*7570*/  LDGSTS.E [R216+0x1ea00], desc[UR16][R84.64], !P5 ;  /* 0x1ea0000054d87fae */ /* 0x0003e2000e9a1010 */
[----:B------:R-:W-:Y:S01]  /*7580*/  ISETP.GE.U32.AND P5, PT, R2, 0x7fffff62, PT ;  /* 0x7fffff620200780c */ /* 0x000fe20003fa6070 */
[C---:B------:R-:W-:Y:S02]  /*7590*/  IMAD.WIDE R208, R107.reuse, 0x4, R208 ;  /* 0x000000046bd07825 */ /* 0x040fe400078e02d0 */
[----:B------:R1:W-:Y:S02]  /*75a0*/  LDGSTS.E [R216+0x1ec00], desc[UR16][R82.64], !P2 ;  /* 0x1ec0000052d87fae */ /* 0x0003e4000d1a1010 */
[C---:B------:R-:W-:Y:S02]  /*75b0*/  IMAD.WIDE R210, R107.reuse, 0x4, R210 ;  /* 0x000000046bd27825 */ /* 0x040fe400078e02d2 */
[----:B------:R1:W-:Y:S01]  /*75c0*/  LDGSTS.E [R216+0x1ee00], desc[UR16][R80.64], !P2 ;  /* 0x1ee0000050d87fae */ /* 0x0003e2000d1a1010 */
[----:B------:R-:W-:Y:S01]  /*75d0*/  ISETP.GE.U32.AND P2, PT, R10, 0x7fffff61, PT ;  /* 0x7fffff610a00780c */ /* 0x000fe20003f46070 */
[----:B------:R-:W-:-:S02]  /*75e0*/  IMAD.WIDE R128, R107, 0x4, R128 ;  /* 0x000000046b807825 */ /* 0x000fc400078e0280 */
[----:B------:R1:W-:Y:S02]  /*75f0*/  LDGSTS.E [R216+0x1f000], desc[UR16][R112.64], !P4 ;  /* 0x1f00000070d87fae */ /* 0x0003e4000e1a1010 */
[C---:B------:R-:W-:Y:S02]  /*7600*/  IMAD.WIDE R132, R107.reuse, 0x4, R132 ;  /* 0x000000046b847825 */ /* 0x040fe400078e0284 */
[----:B------:R1:W-:Y:S02]  /*7610*/  LDGSTS.E [R216+0x1f200], desc[UR16][R120.64], !P4 ;  /* 0x1f20000078d87fae */ /* 0x0003e4000e1a1010 */
[C---:B------:R-:W-:Y:S02]  /*7620*/  IMAD.WIDE R168, R107.reuse, 0x4, R168 ;  /* 0x000000046ba87825 */ /* 0x040fe400078e02a8 */
[----:B------:R1:W-:Y:S02]  /*7630*/  LDGSTS.E [R216+0x1f400], desc[UR16][R114.64], !P6 ;  /* 0x1f40000072d87fae */ /* 0x0003e4000f1a1010 */
        /* <DEDUP_REMOVED lines=11> */
[----:B------:R-:W0:Y:S02]  /*76f0*/  LDGDEPBAR ;  /* 0x00000000000079af */ /* 0x000e240000000000 */
        /* <DEDUP_REMOVED lines=14> */
[C---:B------:R-:W-:Y:S02]  /*77e0*/  IMAD.SHL.U32 R2, R61.reuse, 0x40, RZ ;  /* 0x000000403d027824 */ /* 0x040fe400078e00ff */
[----:B------:R1:W-:Y:S01]  /*77f0*/  LDGSTS.E [R214+0x2dc00], desc[UR16][R186.64], P3 ;  /* 0x2dc00000bad67fae */ /* 0x0003e200099a1010 */
[----:B------:R-:W-:Y:S02]  /*7800*/  IMAD.SHL.U32 R4, R61, 0x10, RZ ;  /* 0x000000103d047824 */ /* 0x000fe400078e00ff */
[----:B------:R-:W-:Y:S01]  /*7810*/  LOP3.LUT R2, R2, 0x600, RZ, 0xc0, !PT ;  /* 0x0000060002027812 */ /* 0x000fe200078ec0ff */
[----:B------:R1:W-:Y:S02]  /*7820*/  LDGSTS.E [R214+0x2e000], desc[UR16][R190.64], P3 ;  /* 0x2e000000bed67fae */ /* 0x0003e400099a1010 */
[----:B------:R-:W-:-:S02]  /*7830*/  LOP3.LUT R4, R4, 0x70, RZ, 0xc0, !PT ;  /* 0x0000007004047812 */ /* 0x000fc400078ec0ff */
[----:B------:R1:W-:Y:S01]  /*7840*/  LDGSTS.E [R214+0x2e400], desc[UR16][R194.64], P3 ;  /* 0x2e400000c2d67fae */ /* 0x0003e200099a1010 */
[----:B------:R-:W-:-:S03]  /*7850*/  IMAD R2, R63, 0x4, R2 ;  /* 0x000000043f027824 */ /* 0x000fc600078e0202 */
[----:B------:R1:W-:Y:S01]  /*7860*/  LDGSTS.E [R214+0x2e800], desc[UR16][R200.64], P3 ;  /* 0x2e800000c8d67fae */ /* 0x0003e200099a1010 */
[----:B------:R-:W-:-:S03]  /*7870*/  IMAD.IADD R2, R4, 0x1, R2 ;  /* 0x0000000104027824 */ /* 0x000fc600078e0202 */
[----:B------:R1:W-:Y:S04]  /*7880*/  LDGSTS.E [R214+0x2ec00], desc[UR16][R202.64], P3 ;  /* 0x2ec00000cad67fae */ /* 0x0003e800099a1010 */
        /* <DEDUP_REMOVED lines=20> */
[----:B------:R-:W0:Y:S01]  /*79d0*/  LDGDEPBAR ;  /* 0x00000000000079af */ /* 0x000e220000000000 */
[----:B------:R-:W-:-:S04]  /*79e0*/  DEPBAR.LE SB0, 0x6 ;  /* 0x000081800000791a */ /* 0x000fc80000000000 */
[----:B------:R-:W-:Y:S06]  /*79f0*/  BAR.SYNC.DEFER_BLOCKING 0x0 ;  /* 0x0000000000007b1d */ /* 0x000fec0000010000 */
[----:B------:R1:W2:Y:S04]  /*7a00*/  LDSM.16.M88.4 R36, [R2+UR10] ;  /* 0x0000000a0224783b */ /* 0x0002a80008000200 */
[----:B------:R1:W3:Y:S04]  /*7a10*/  LDSM.16.M88.4 R40, [R2+UR10+0x800] ;  /* 0x0008000a0228783b */ /* 0x0002e80008000200 */
[----:B------:R1:W4:Y:S04]  /*7a20*/  LDSM.16.M88.4 R164, [R2+UR10+0x1000] ;  /* 0x0010000a02a4783b */ /* 0x0003280008000200 */
[----:B------:R1:W1:Y:S04]  /*7a30*/  LDSM.16.M88.4 R44, [R2+UR10+0x1800] ;  /* 0x0018000a022c783b */ /* 0x0002680008000200 */
        /* <DEDUP_REMOVED lines=11> */
[----:B------:R1:W1:Y:S01]  /*7af0*/  LDSM.16.M88.4 R136, [R2+UR10+0x7800] ;  /* 0x0078000a0288783b */ /* 0x0002620008000200 */
[----:B--234-:R-:W-:Y:S05]  /*7b00*/  @!P0 BRA `(.L_x_6) ;  /* 0x0000000400048947 */ /* 0x01cfea0003800000 */
[----:B------:R-:W-:Y:S01]  /*7b10*/  IMAD.MOV.U32 R4, RZ, RZ, R36 ;  /* 0x000000ffff047224 */ /* 0x000fe200078e0024 */
[----:B------:R-:W-:Y:S01]  /*7b20*/  MOV R5, R38 ;  /* 0x0000002600057202 */ /* 0x000fe20000000f00 */
[----:B------:R-:W-:Y:S01]  /*7b30*/  IMAD.MOV.U32 R36, RZ, RZ, R37 ;  /* 0x000000ffff247224 */ /* 0x000fe200078e0025 */
[----:B-1----:R-:W-:Y:S01]  /*7b40*/  MOV R11, R46 ;  /* 0x0000002e000b7202 */ /* 0x002fe20000000f00 */
[----:B------:R-:W-:Y:S01]  /*7b50*/  IMAD.MOV.U32 R37, RZ, RZ, R39 ;  /* 0x000000ffff257224 */ /* 0x000fe200078e0027 */
[----:B------:R-:W-:Y:S01]  /*7b60*/  MOV R23, R58 ;  /* 0x0000003a00177202 */ /* 0x000fe20000000f00 */
        /* <DEDUP_REMOVED lines=10> */
[----:B------:R-:W-:-:S02]  /*7c10*/  IMAD.MOV.U32 R15, RZ, RZ, R50 ;  /* 0x000000ffff0f7224 */ /* 0x000fc400078e0032 */
[----:B------:R-:W-:Y:S02]  /*7c20*/  IMAD.MOV.U32 R19, RZ, RZ, R54 ;  /* 0x000000ffff137224 */ /* 0x000fe400078e0036 */
[----:B------:R-:W-:Y:S02]  /*7c30*/  IMAD.MOV.U32 R27, RZ, RZ, R62 ;  /* 0x000000ffff1b7224 */ /* 0x000fe400078e003e */
[----:B------:R-:W-:Y:S02]  /*7c40*/  IMAD.MOV.U32 R6, RZ, RZ, R40 ;  /* 0x000000ffff067224 */ /* 0x000fe400078e0028 */
[----:B------:R-:W-:Y:S02]  /*7c50*/  IMAD.MOV.U32 R10, RZ, RZ, R44 ;  /* 0x000000ffff0a7224 */ /* 0x000fe400078e002c */
[----:B------:R-:W-:Y:S02]  /*7c60*/  IMAD.MOV.U32 R14, RZ, RZ, R48 ;  /* 0x000000ffff0e7224 */ /* 0x000fe400078e0030 */
[----:B------:R-:W-:-:S02]  /*7c70*/  IMAD.MOV.U32 R18, RZ, RZ, R52 ;  /* 0x000000ffff127224 */ /* 0x000fc400078e0034 */
[----:B------:R-:W-:Y:S02]  /*7c80*/  IMAD.MOV.U32 R22, RZ, RZ, R56 ;  /* 0x000000ffff167224 */ /* 0x000fe400078e0038 */
[----:B------:R-:W-:Y:S02]  /*7c90*/  IMAD.MOV.U32 R26, RZ, RZ, R60 ;  /* 0x000000ffff1a7224 */ /* 0x000fe400078e003c */
[----:B------:R-:W-:Y:S02]  /*7ca0*/  IMAD.MOV.U32 R30, RZ, RZ, R64 ;  /* 0x000000ffff1e7224 */ /* 0x000fe400078e0040 */
[----:B------:R-:W-:Y:S02]  /*7cb0*/  IMAD.MOV.U32 R31, RZ, RZ, R66 ;  /* 0x000000ffff1f7224 */ /* 0x000fe400078e0042 */
[----:B------:R-:W-:Y:S01]  /*7cc0*/  IMAD.MOV.U32 R38, RZ, RZ, R41 ;  /* 0x000000ffff267224 */ /* 0x000fe200078e0029 */
[----:B------:R-:W-:Y:S01]  /*7cd0*/  MOV R41, R167 ;  /* 0x000000a700297202 */ /* 0x000fe20000000f00 */
[----:B------:R-:W-:-:S02]  /*7ce0*/  IMAD.MOV.U32 R42, RZ, RZ, R45 ;  /* 0x000000ffff2a7224 */ /* 0x000fc400078e002d */
[----:B------:R-:W-:Y:S02]  /*7cf0*/  IMAD.MOV.U32 R46, RZ, RZ, R49 ;  /* 0x000000ffff2e7224 */ /* 0x000fe400078e0031 */
[----:B------:R-:W-:Y:S01]  /*7d00*/  IMAD.MOV.U32 R50, RZ, RZ, R53 ;  /* 0x000000ffff327224 */ /* 0x000fe200078e0035 */
[----:B------:R-:W-:Y:S01]  /*7d10*/  MOV R53, R155 ;  /* 0x0000009b00357202 */ /* 0x000fe20000000f00 */
[----:B------:R-:W-:Y:S02]  /*7d20*/  IMAD.MOV.U32 R54, RZ, RZ, R57 ;  /* 0x000000ffff367224 */ /* 0x000fe400078e0039 */
[----:B------:R-:W-:Y:S02]  /*7d30*/  IMAD.MOV.U32 R58, RZ, RZ, R61 ;  /* 0x000000ffff3a7224 */ /* 0x000fe400078e003d */
        /* <DEDUP_REMOVED lines=28> */
[----:B------:R-:W-:-:S04]  /*7f00*/  IMAD.MOV.U32 R67, RZ, RZ, R139 ;  /* 0x000000ffff437224 */ /* 0x000fc800078e008b */
[----:B------:R2:W-:Y:S03]  /*7f10*/  STTM.x64 tmem[UR11+0x100], R4 ;  /* 0x00010004000079ed */ /* 0x0005e6000834000b */
.L_x_6:
[----:B--2---:R-:W2:Y:S04]  /*7f20*/  LDL.LU.64 R30, [R1] ;  /* 0x00000000011e7983 */ /* 0x004ea80000300a00 */
[----:B------:R-:W3:Y:S04]  /*7f30*/  LDL.LU.64 R28, [R1+0x10] ;  /* 0x00001000011c7983 */ /* 0x000ee80000300a00 */
[----:B------:R-:W4:Y:S04]  /*7f40*/  LDL.LU.64 R26, [R1+0xd8] ;  /* 0x0000d800011a7983 */ /* 0x000f280000300a00 */
[----:B------:R-:W5:Y:S04]  /*7f50*/  LDL.LU.64 R24, [R1+0xd0] ;  /* 0x0000d00001187983 */ /* 0x000f680000300a00 */
        /* <DEDUP_REMOVED lines=9> */
[----:B------:R-:W5:Y:S01]  /*7ff0*/  LDL.LU.64 R4, [R1+0x68] ;  /* 0x0000680001047983 */ /* 0x000f620000300a00 */
[C---:B------:R-:W-:Y:S01]  /*8000*/  IMAD.SHL.U32 R32, R107.reuse, 0x4, RZ ;  /* 0x000000046b207824 */ /* 0x040fe200078e00ff */
[----:B------:R-:W-:Y:S01]  /*8010*/  SHF.R.S32.HI R33, RZ, 0x1f, R107 ;  /* 0x0000001fff217819 */ /* 0x000fe2000001146b */
[----:B------:R-:W-:Y:S01]  /*8020*/  UIADD3 UR19, UPT, UPT, UR18, 0x100, URZ ;  /* 0x0000010012137890 */ /* 0x000fe2000fffe0ff */
[----:B------:R-:W1:Y:S02]  /*8030*/  FENCE.VIEW.ASYNC.T ;  /* 0x00000000000073c6 */ /* 0x000e640000000200 */
[----:B------:R-:W-:Y:S01]  /*8040*/  SHF.L.U64.HI R69, R107, 0x2, R33 ;  /* 0x000000026b457819 */ /* 0x000fe20000010221 */
[----:B------:R-:W-:Y:S04]  /*8050*/  STL [R1+0x15c], R33 ;  /* 0x00015c2101007387 */ /* 0x000fe80000100800 */
[----:B------:R1:W-:Y:S04]  /*8060*/  STL [R1+0x5c], R32 ;  /* 0x00005c2001007387 */ /* 0x0003e80000100800 */
[----:B-1----:R-:W5:Y:S01]  /*8070*/  LDL.LU.64 R146, [R1+0x40] ;  /* 0x0000400001927983 */ /* 0x002f620000300a00 */
[----:B------:R-:W-:Y:S01]  /*8080*/  BAR.SYNC.DEFER_BLOCKING 0x0 ;  /* 0x0000000000007b1d */ /* 0x000fe20000010000 */
[----:B--2---:R-:W-:-:S02]  /*8090*/  IMAD.MOV.U32 R34, RZ, RZ, R30 ;  /* 0x000000ffff227224 */ /* 0x004fc400078e001e */
[----:B------:R-:W-:Y:S01]  /*80a0*/  IMAD.MOV.U32 R35, RZ, RZ, R31 ;  /* 0x000000ffff237224 */ /* 0x000fe200078e001f */
[----:B---3--:R-:W-:Y:S01]  /*80b0*/  MOV R36, R28 ;  /* 0x0000001c00247202 */ /* 0x008fe20000000f00 */
[----:B------:R-:W-:Y:S02]  /*80c0*/  IMAD.MOV.U32 R37, RZ, RZ, R29 ;  /* 0x000000ffff257224 */ /* 0x000fe400078e001d */
[----:B----4-:R-:W-:Y:S02]  /*80d0*/  IMAD.MOV.U32 R38, RZ, RZ, R26 ;  /* 0x000000ffff267224 */ /* 0x010fe400078e001a */
[----:B------:R-:W-:Y:S02]  /*80e0*/  IMAD.MOV.U32 R39, RZ, RZ, R27 ;  /* 0x000000ffff277224 */ /* 0x000fe400078e001b */
[----:B-----5:R-:W-:Y:S01]  /*80f0*/  IMAD.MOV.U32 R40, RZ, RZ, R24 ;  /* 0x000000ffff287224 */ /* 0x020fe200078e0018 */
[----:B------:R-:W-:Y:S01]  /*8100*/  MOV R64, R38 ;  /* 0x0000002600407202 */ /* 0x000fe20000000f00 */
[----:B------:R-:W-:Y:S01]  /*8110*/  IMAD.MOV.U32 R41, RZ, RZ, R25 ;  /* 0x000000ffff297224 */ /* 0x000fe200078e0019 */
[----:B------:R-:W-:Y:S01]  /*8120*/  MOV R42, R22 ;  /* 0x00000016002a7202 */ /* 0x000fe20000000f00 */
[----:B------:R-:W-:-:S02]  /*8130*/  IMAD.MOV.U32 R43, RZ, RZ, R23 ;  /* 0x000000ffff2b7224 */ /* 0x000fc400078e0017 */
[----:B------:R-:W-:Y:S02]  /*8140*/  IMAD.MOV.U32 R162, RZ, RZ, R40 ;  /* 0x000000ffffa27224 */ /* 0x000fe400078e0028 */
[----:B------:R-:W-:Y:S02]  /*8150*/  IMAD.MOV.U32 R44, RZ, RZ, R20 ;  /* 0x000000ffff2c7224 */ /* 0x000fe400078e0014 */
[----:B------:R-:W-:Y:S02]  /*8160*/  IMAD.MOV.U32 R45, RZ, RZ, R21 ;  /* 0x000000ffff2d7224 */ /* 0x000fe400078e0015 */
        /* <DEDUP_REMOVED lines=14> */
[----:B------:R-:W-:Y:S01]  /*8250*/  IMAD.MOV.U32 R58, RZ, RZ, R8 ;  /* 0x000000ffff3a7224 */ /* 0x000fe200078e0008 */
[-C--:B------:R-:W-:Y:S01]  /*8260*/  IADD3 R8, P3, PT, R134, R32.reuse, RZ ;  /* 0x0000002086087210 */ /* 0x080fe20007f7e0ff */
[----:B------:R-:W-:Y:S02]  /*8270*/  IMAD.MOV.U32 R59, RZ, RZ, R9 ;  /* 0x000000ffff3b7224 */ /* 0x000fe400078e0009 */
[----:B------:R-:W-:Y:S01]  /*8280*/  IMAD.MOV.U32 R56, RZ, RZ, R6 ;  /* 0x000000ffff387224 */ /* 0x000fe200078e0006 */
[----:B------:R-:W-:Y:S01]  /*8290*/  IADD3 R6, P2, PT, R130, R32, RZ ;  /* 0x0000002082067210 */ /* 0x000fe20007f5e0ff */
[----:B------:R-:W-:Y:S01]  /*82a0*/  IMAD.X R9, R135, 0x1, R69, P3 ;  /* 0x0000000187097824 */ /* 0x000fe200018e0645 */
[----:B------:R-:W-:Y:S01]  /*82b0*/  MOV R54, R4 ;  /* 0x0000000400367202 */ /* 0x000fe20000000f00 */
[----:B------:R-:W-:Y:S01]  /*82c0*/  IMAD.MOV.U32 R55, RZ, RZ, R5 ;  /* 0x000000ffff377224 */ /* 0x000fe200078e0005 */
[-C--:B------:R-:W-:Y:S01]  /*82d0*/  IADD3 R4, P0, PT, R70, R32.reuse, RZ ;  /* 0x0000002046047210 */ /* 0x080fe20007f1e0ff */
[----:B------:R-:W-:Y:S01]  /*82e0*/  IMAD.MOV.U32 R57, RZ, RZ, R7 ;  /* 0x000000ffff397224 */ /* 0x000fe200078e0007 */
[-C--:B------:R-:W-:Y:S01]  /*82f0*/  IADD3 R14, P3, PT, R178, R32.reuse, RZ ;  /* 0x00000020b20e7210 */ /* 0x080fe20007f7e0ff */
[--C-:B------:R-:W-:Y:S01]  /*8300*/  IMAD.X R7, R131, 0x1, R69.reuse, P2 ;  /* 0x0000000183077824 */ /* 0x100fe200010e0645 */
[-C--:B------:R-:W-:Y:S01]  /*8310*/  IADD3 R12, P2, PT, R174, R32.reuse, RZ ;  /* 0x00000020ae0c7210 */ /* 0x080fe20007f5e0ff */
[--C-:B------:R-:W-:Y:S01]  /*8320*/  IMAD.X R5, R71, 0x1, R69.reuse, P0 ;  /* 0x0000000147057824 */ /* 0x100fe200000e0645 */
[-C--:B------:R-:W-:Y:S01]  /*8330*/  IADD3 R10, P0, PT, R170, R32.reuse, RZ ;  /* 0x00000020aa0a7210 */ /* 0x080fe20007f1e0ff */
[--C-:B------:R-:W-:Y:S01]  /*8340*/  IMAD.X R15, R179, 0x1, R69.reuse, P3 ;  /* 0x00000001b30f7824 */ /* 0x100fe200018e0645 */
[-C--:B------:R-:W-:Y:S01]  /*8350*/  IADD3 R22, P3, PT, R194, R32.reuse, RZ ;  /* 0x00000020c2167210 */ /* 0x080fe20007f7e0ff */
[----:B------:R-:W-:Y:S01]  /*8360*/  IMAD.MOV.U32 R144, RZ, RZ, R58 ;  /* 0x000000ffff907224 */ /* 0x000fe200078e003a */
[-C--:B------:R-:W-:Y:S01]  /*8370*/  IADD3.X R13, PT, PT, R175, R69.reuse, RZ, P2, !PT ;  /* 0x00000045af0d7210 */ /* 0x080fe200017fe4ff */
[--C-:B------:R-:W-:Y:S01]  /*8380*/  IMAD.X R11, R171, 0x1, R69.reuse, P0 ;  /* 0x00000001ab0b7824 */ /* 0x100fe200000e0645 */
[-C--:B------:R-:W-:Y:S01]  /*8390*/  IADD3 R16, P0, PT, R182, R32.reuse, RZ ;  /* 0x00000020b6107210 */ /* 0x080fe20007f1e0ff */
[--C-:B------:R-:W-:Y:S01]  /*83a0*/  IMAD.X R23, R195, 0x1, R69.reuse, P3 ;  /* 0x00000001c3177824 */ /* 0x100fe200018e0645 */
[-C--:B------:R-:W-:Y:S01]  /*83b0*/  IADD3 R30, P3, PT, R206, R32.reuse, RZ ;  /* 0x00000020ce1e7210 */ /* 0x080fe20007f7e0ff */
[----:B------:R-:W-:Y:S01]  /*83c0*/  IMAD.MOV.U32 R142, RZ, RZ, R60 ;  /* 0x000000ffff8e7224 */ /* 0x000fe200078e003c */
[-C--:B------:R-:W-:Y:S01]  /*83d0*/  IADD3 R18, P2, PT, R186, R32.reuse, RZ ;  /* 0x00000020ba127210 */ /* 0x080fe20007f5e0ff */
[--C-:B------:R-:W-:Y:S01]  /*83e0*/  IMAD.X R17, R183, 0x1, R69.reuse, P0 ;  /* 0x00000001b7117824 */ /* 0x100fe200000e0645 */
[----:B------:R-:W-:Y:S01]  /*83f0*/  IADD3 R20, P0, PT, R190, R32, RZ ;  /* 0x00000020be147210 */ /* 0x000fe20007f1e0ff */
[--C-:B------:R-:W-:Y:S01]  /*8400*/  IMAD.X R31, R207, 0x1, R69.reuse, P3 ;  /* 0x00000001cf1f7824 */ /* 0x100fe200018e0645 */
[----:B------:R-:W-:Y:S01]  /*8410*/  MOV R148, R56 ;  /* 0x0000003800947202 */ /* 0x000fe20000000f00 */
[--C-:B------:R-:W-:Y:S01]  /*8420*/  IMAD.X R19, R187, 0x1, R69.reuse, P2 ;  /* 0x00000001bb137824 */ /* 0x100fe200010e0645 */
[-C--:B------:R-:W-:Y:S01]  /*8430*/  IADD3 R24, P2, PT, R200, R32.reuse, RZ ;  /* 0x00000020c8187210 */ /* 0x080fe20007f5e0ff */
[----:B------:R-:W-:Y:S01]  /*8440*/  IMAD.X R21, R191, 0x1, R69, P0 ;  /* 0x00000001bf157824 */ /* 0x000fe200000e0645 */
[-C--:B------:R-:W-:Y:S01]  /*8450*/  IADD3 R26, P0, PT, R202, R32.reuse, RZ ;  /* 0x00000020ca1a7210 */ /* 0x080fe20007f1e0ff */
[----:B------:R-:W-:Y:S01]  /*8460*/  IMAD.SHL.U32 R207, R107, 0x4, RZ ;  /* 0x000000046bcf7824 */ /* 0x000fe200078e00ff */
[----:B------:R-:W-:Y:S01]  /*8470*/  IADD3.X R25, PT, PT, R201, R69, RZ, P2, !PT ;  /* 0x00000045c9197210 */ /* 0x000fe200017fe4ff */
[----:B------:R-:W-:Y:S01]  /*8480*/  IMAD.MOV.U32 R58, RZ, RZ, R34 ;  /* 0x000000ffff3a7224 */ /* 0x000fe200078e0022 */
[----:B------:R-:W-:Y:S01]  /*8490*/  SHF.R.S32.HI R60, RZ, 0x1f, R215 ;  /* 0x0000001fff3c7819 */ /* 0x000fe200000114d7 */
[----:B------:R-:W-:Y:S01]  /*84a0*/  IMAD.X R27, R203, 0x1, R69, P0 ;  /* 0x00000001cb1b7824 */ /* 0x000fe200000e0645 */
[----:B------:R-:W-:Y:S01]  /*84b0*/  IADD3 R34, P3, PT, R210, R207, RZ ;  /* 0x000000cfd2227210 */ /* 0x000fe20007f7e0ff */
[----:B------:R-:W-:Y:S01]  /*84c0*/  IMAD.MOV.U32 R145, RZ, RZ, R59 ;  /* 0x000000ffff917224 */ /* 0x000fe200078e003b */
[-C--:B------:R-:W-:Y:S01]  /*84d0*/  IADD3 R28, P2, PT, R204, R32.reuse, RZ ;  /* 0x00000020cc1c7210 */ /* 0x080fe20007f5e0ff */
[----:B------:R-:W-:Y:S01]  /*84e0*/  IMAD.MOV.U32 R59, RZ, RZ, R35 ;  /* 0x000000ffff3b7224 */ /* 0x000fe200078e0023 */
[----:B------:R-:W-:Y:S01]  /*84f0*/  IADD3 R32, P0, PT, R208, R32, RZ ;  /* 0x00000020d0207210 */ /* 0x000fe20007f1e0ff */
[----:B------:R-:W-:Y:S01]  /*8500*/  IMAD.X R35, R211, 0x1, R69, P3 ;  /* 0x00000001d3237824 */ /* 0x000fe200018e0645 */
[----:B------:R1:W-:Y:S01]  /*8510*/  STL [R1+0x160], R60 ;  /* 0x0001603c01007387 */ /* 0x0003e20000100800 */
[----:B------:R-:W-:-:S02]  /*8520*/  IMAD.MOV.U32 R56, RZ, RZ, R36 ;  /* 0x000000ffff387224 */ /* 0x000fc400078e0024 */
[----:B------:R-:W-:Y:S01]  /*8530*/  IMAD.X R33, R209, 0x1, R69, P0 ;  /* 0x00000001d1217824 */ /* 0x000fe200000e0645 */
[----:B------:R-:W2:Y:S01]  /*8540*/  LDL.LU.64 R210, [R1+0xc0] ;  /* 0x0000c00001d27983 */ /* 0x000ea20000300a00 */
[----:B------:R-:W-:Y:S01]  /*8550*/  IADD3.X R29, PT, PT, R205, R69, RZ, P2, !PT ;  /* 0x00000045cd1d7210 */ /* 0x000fe200017fe4ff */
[----:B------:R-:W-:Y:S02]  /*8560*/  IMAD.MOV.U32 R149, RZ, RZ, R57 ;  /* 0x000000ffff957224 */ /* 0x000fe400078e0039 */
[----:B------:R-:W3:Y:S01]  /*8570*/  LDL.LU.64 R208, [R1+0xb0] ;  /* 0x0000b00001d07983 */ /* 0x000ee20000300a00 */
[----:B------:R-:W-:Y:S01]  /*8580*/  IADD3 R36, P0, PT, R128, R207, RZ ;  /* 0x000000cf80247210 */ /* 0x000fe20007f1e0ff */
[----:B------:R-:W-:Y:S02]  /*8590*/  IMAD.MOV.U32 R57, RZ, RZ, R37 ;  /* 0x000000ffff397224 */ /* 0x000fe400078e0025 */
[----:B------:R-:W4:Y:S01]  /*85a0*/  LDL.LU.64 R174, [R1+0xa0] ;  /* 0x0000a00001ae7983 */ /* 0x000f220000300a00 */
[----:B------:R-:W-:-:S02]  /*85b0*/  IMAD.MOV.U32 R154, RZ, RZ, R48 ;  /* 0x000000ffff9a7224 */ /* 0x000fc400078e0030 */
[----:B------:R-:W-:Y:S01]  /*85c0*/  IMAD.MOV.U32 R163, RZ, RZ, R41 ;  /* 0x000000ffffa37224 */ /* 0x000fe200078e0029 */
[----:B------:R-:W5:Y:S01]  /*85d0*/  LDL.LU.64 R170, [R1+0x90] ;  /* 0x0000900001aa7983 */ /* 0x000f620000300a00 */
[----:B------:R-:W-:Y:S02]  /*85e0*/  IMAD.MOV.U32 R65, RZ, RZ, R39 ;  /* 0x000000ffff417224 */ /* 0x000fe400078e0027 */
[----:B------:R-:W-:Y:S01]  /*85f0*/  IMAD.MOV.U32 R156, RZ, RZ, R46 ;  /* 0x000000ffff9c7224 */ /* 0x000fe200078e002e */
[----:B------:R-:W3:Y:S01]  /*8600*/  LDL.LU.64 R204, [R1+0x80] ;  /* 0x0000800001cc7983 */ /* 0x000ee20000300a00 */
[----:B------:R-:W-:Y:S02]  /*8610*/  IMAD.MOV.U32 R155, RZ, RZ, R49 ;  /* 0x000000ffff9b7224 */ /* 0x000fe400078e0031 */
[----:B------:R-:W-:Y:S01]  /*8620*/  IMAD.MOV.U32 R138, RZ, RZ, R52 ;  /* 0x000000ffff8a7224 */ /* 0x000fe200078e0034 */
[----:B------:R-:W3:Y:S01]  /*8630*/  LDL.LU.64 R202, [R1+0x70] ;  /* 0x0000700001ca7983 */ /* 0x000ee20000300a00 */
[----:B------:R-:W-:-:S02]  /*8640*/  IMAD.MOV.U32 R157, RZ, RZ, R47 ;  /* 0x000000ffff9d7224 */ /* 0x000fc400078e002f */
[----:B------:R-:W-:Y:S01]  /*8650*/  IMAD.MOV.U32 R159, RZ, RZ, R45 ;  /* 0x000000ffff9f7224 */ /* 0x000fe200078e002d */
[----:B------:R-:W3:Y:S01]  /*8660*/  LDL.LU.64 R182, [R1+0x60] ;  /* 0x0000600001b67983 */ /* 0x000ee20000300a00 */
[----:B------:R-:W-:Y:S02]  /*8670*/  IMAD.MOV.U32 R136, RZ, RZ, R54 ;  /* 0x000000ffff887224 */ /* 0x000fe400078e0036 */
[----:B------:R-:W-:Y:S01]  /*8680*/  IMAD.MOV.U32 R139, RZ, RZ, R53 ;  /* 0x000000ffff8b7224 */ /* 0x000fe200078e0035 */
[----:B------:R-:W3:Y:S01]  /*8690*/  LDL.LU.64 R178, [R1+0x48] ;  /* 0x0000480001b27983 */ /* 0x000ee20000300a00 */
[----:B------:R-:W-:Y:S02]  /*86a0*/  IMAD.MOV.U32 R141, RZ, RZ, R51 ;  /* 0x000000ffff8d7224 */ /* 0x000fe400078e0033 */
[----:B------:R-:W-:Y:S01]  /*86b0*/  IMAD.MOV.U32 R137, RZ, RZ, R55 ;  /* 0x000000ffff897224 */ /* 0x000fe200078e0037 */
[----:B------:R-:W3:Y:S01]  /*86c0*/  LDL.LU.64 R200, [R1+0x38] ;  /* 0x0000380001c87983 */ /* 0x000ee20000300a00 */
[----:B------:R-:W-:-:S03]  /*86d0*/  IMAD.MOV.U32 R143, RZ, RZ, R61 ;  /* 0x000000ffff8f7224 */ /* 0x000fc600078e003d */
[----:B------:R-:W3:Y:S04]  /*86e0*/  LDL.LU.64 R194, [R1+0x28] ;  /* 0x0000280001c27983 */ /* 0x000ee80000300a00 */
[----:B------:R-:W3:Y:S04]  /*86f0*/  LDL.LU.64 R190, [R1+0x18] ;  /* 0x0000180001be7983 */ /* 0x000ee80000300a00 */
[----:B------:R-:W3:Y:S01]  /*8700*/  LDL.LU.64 R186, [R1+0x8] ;  /* 0x0000080001ba7983 */ /* 0x000ee20000300a00 */
[----:B------:R-:W-:Y:S01]  /*8710*/  IMAD.X R37, R129, 0x1, R69, P0 ;  /* 0x0000000181257824 */ /* 0x000fe200000e0645 */
[----:B------:R-:W-:-:S02]  /*8720*/  IADD3 R42, P0, PT, R172, R207, RZ ;  /* 0x000000cfac2a7210 */ /* 0x000fc40007f1e0ff */
[-C--:B------:R-:W-:Y:S02]  /*8730*/  IADD3 R40, P3, PT, R168, R207.reuse, RZ ;  /* 0x000000cfa8287210 */ /* 0x080fe40007f7e0ff */
[-C--:B------:R-:W-:Y:S01]  /*8740*/  IADD3 R38, P2, PT, R132, R207.reuse, RZ ;  /* 0x000000cf84267210 */ /* 0x080fe20007f5e0ff */
[--C-:B------:R-:W-:Y:S01]  /*8750*/  IMAD.X R43, R173, 0x1, R69.reuse, P0 ;  /* 0x00000001ad2b7824 */ /* 0x100fe200000e0645 */
[----:B------:R-:W-:Y:S01]  /*8760*/  IADD3 R48, P0, PT, R184, R207, RZ ;  /* 0x000000cfb8307210 */ /* 0x000fe20007f1e0ff */
[--C-:B------:R-:W-:Y:S01]  /*8770*/  IMAD.X R41, R169, 0x1, R69.reuse, P3 ;  /* 0x00000001a9297824 */ /* 0x100fe200018e0645 */
[----:B------:R-:W-:Y:S02]  /*8780*/  IADD3.X R39, PT, PT, R133, R69, RZ, P2, !PT ;  /* 0x0000004585277210 */ /* 0x000fe400017fe4ff */
[-C--:B------:R-:W-:Y:S01]  /*8790*/  IADD3 R44, P2, PT, R176, R207.reuse, RZ ;  /* 0x000000cfb02c7210 */ /* 0x080fe20007f5e0ff */
[--C-:B------:R-:W-:Y:S01]  /*87a0*/  IMAD.X R49, R185, 0x1, R69.reuse, P0 ;  /* 0x00000001b9317824 */ /* 0x100fe200000e0645 */
[-C--:B------:R-:W-:Y:S01]  /*87b0*/  IADD3 R46, P3, PT, R180, R207.reuse, RZ ;  /* 0x000000cfb42e7210 */ /* 0x080fe20007f7e0ff */
[----:B------:R-:W-:Y:S01]  /*87c0*/  IMAD.SHL.U32 R70, R215, 0x4, RZ ;  /* 0x00000004d7467824 */ /* 0x000fe200078e00ff */
[-C--:B------:R-:W-:Y:S01]  /*87d0*/  IADD3 R52, P0, PT, R192, R207.reuse, RZ ;  /* 0x000000cfc0347210 */ /* 0x080fe20007f1e0ff */
[--C-:B------:R-:W-:Y:S01]  /*87e0*/  IMAD.X R45, R177, 0x1, R69.reuse, P2 ;  /* 0x00000001b12d7824 */ /* 0x100fe200010e0645 */
[-C--:B------:R-:W-:Y:S01]  /*87f0*/  IADD3 R50, P2, PT, R188, R207.reuse, RZ ;  /* 0x000000cfbc327210 */ /* 0x080fe20007f5e0ff */
[--C-:B------:R-:W-:Y:S01]  /*8800*/  IMAD.X R47, R181, 0x1, R69.reuse, P3 ;  /* 0x00000001b52f7824 */ /* 0x100fe200018e0645 */
[----:B------:R-:W-:Y:S01]  /*8810*/  IADD3 R54, P3, PT, R196, R207, RZ ;  /* 0x000000cfc4367210 */ /* 0x000fe20007f7e0ff */
[----:B------:R-:W-:Y:S01]  /*8820*/  IMAD.X R53, R193, 0x1, R69, P0 ;  /* 0x00000001c1357824 */ /* 0x000fe200000e0645 */
[----:B------:R-:W-:-:S02]  /*8830*/  SHF.L.U64.HI R71, R215, 0x2, R60 ;  /* 0x00000002d7477819 */ /* 0x000fc4000001023c */
[----:B------:R-:W-:Y:S02]  /*8840*/  IADD3 R62, P0, PT, R64, R70, RZ ;  /* 0x00000046403e7210 */ /* 0x000fe40007f1e0ff */
[----:B-1----:R-:W-:Y:S01]  /*8850*/  IADD3 R60, P4, PT, R74, R207, RZ ;  /* 0x000000cf4a3c7210 */ /* 0x002fe20007f9e0ff */
[----:B------:R-:W-:Y:S01]  /*8860*/  IMAD.X R55, R197, 0x1, R69, P3 ;  /* 0x00000001c5377824 */ /* 0x000fe200018e0645 */
[----:B------:R-:W-:Y:S01]  /*8870*/  IADD3.X R51, PT, PT, R189, R69, RZ, P2, !PT ;  /* 0x00000045bd337210 */ /* 0x000fe200017fe4ff */
[----:B------:R-:W-:Y:S01]  /*8880*/  IMAD.MOV.U32 R150, RZ, RZ, R58 ;  /* 0x000000ffff967224 */ /* 0x000fe200078e003a */
[----:B------:R-:W-:Y:S02]  /*8890*/  MOV R152, R56 ;  /* 0x0000003800987202 */ /* 0x000fe40000000f00 */
[-C--:B------:R-:W-:Y:S01]  /*88a0*/  IADD3 R56, P2, PT, R78, R207.reuse, RZ ;  /* 0x000000cf4e387210 */ /* 0x080fe20007f5e0ff */
[----:B------:R-:W-:Y:S01]  /*88b0*/  IMAD.X R63, R65, 0x1, R71, P0 ;  /* 0x00000001413f7824 */ /* 0x000fe200000e0647 */
[----:B------:R-:W-:Y:S01]  /*88c0*/  IADD3 R58, P3, PT, R76, R207, RZ ;  /* 0x000000cf4c3a7210 */ /* 0x000fe20007f7e0ff */
[----:B------:R-:W-:Y:S01]  /*88d0*/  IMAD.X R61, R75, 0x1, R69, P4 ;  /* 0x000000014b3d7824 */ /* 0x000fe200020e0645 */
[-C--:B------:R-:W-:Y:S01]  /*88e0*/  IADD3 R64, P0, PT, R162, R70.reuse, RZ ;  /* 0x00000046a2407210 */ /* 0x080fe20007f1e0ff */
[----:B------:R-:W-:Y:S01]  /*88f0*/  IMAD.MOV.U32 R153, RZ, RZ, R57 ;  /* 0x000000ffff997224 */ /* 0x000fe200078e0039 */
[----:B------:R-:W-:Y:S01]  /*8900*/  IADD3 R76, P4, PT, R156, R70, RZ ;  /* 0x000000469c4c7210 */ /* 0x000fe20007f9e0ff */
[----:B------:R-:W-:-:S02]  /*8910*/  IMAD.MOV.U32 R151, RZ, RZ, R59 ;  /* 0x000000ffff977224 */ /* 0x000fc400078e003b */
[--C-:B------:R-:W-:Y:S01]  /*8920*/  IMAD.X R57, R79, 0x1, R69.reuse, P2 ;  /* 0x000000014f397824 */ /* 0x100fe200010e0645 */
[-C--:B------:R-:W-:Y:S01]  /*8930*/  IADD3 R66, P2, PT, R160, R70.reuse, RZ ;  /* 0x00000046a0427210 */ /* 0x080fe20007f5e0ff */
[----:B------:R-:W-:Y:S01]  /*8940*/  IMAD.X R59, R77, 0x1, R69, P3 ;  /* 0x000000014d3b7824 */ /* 0x000fe200018e0645 */
[-C--:B------:R-:W-:Y:S02]  /*8950*/  IADD3 R74, P3, PT, R158, R70.reuse, RZ ;  /* 0x000000469e4a7210 */ /* 0x080fe40007f7e0ff */
[----:B------:R-:W-:Y:S01]  /*8960*/  IADD3.X R65, PT, PT, R163, R71, RZ, P0, !PT ;  /* 0x00000047a3417210 */ /* 0x000fe200007fe4ff */
[--C-:B------:R-:W-:Y:S01]  /*8970*/  IMAD.X R77, R157, 0x1, R71.reuse, P4 ;  /* 0x000000019d4d7824 */ /* 0x100fe200020e0647 */
[-C--:B------:R-:W-:Y:S01]  /*8980*/  IADD3 R78, P0, PT, R154, R70.reuse, RZ ;  /* 0x000000469a4e7210 */ /* 0x080fe20007f1e0ff */
        /* <DEDUP_REMOVED lines=8> */
[----:B------:R-:W-:Y:S01]  /*8a10*/  IMAD.X R129, R141, 0x1, R71, P2 ;  /* 0x000000018d817824 */ /* 0x000fe200010e0647 */
[----:B------:R-:W-:-:S02]  /*8a20*/  IADD3 R140, P4, PT, R142, R70, RZ ;  /* 0x000000468e8c7210 */ /* 0x000fc40007f9e0ff */
[----:B------:R-:W-:Y:S01]  /*8a30*/  IADD3.X R131, PT, PT, R139, R71, RZ, P3, !PT ;  /* 0x000000478b837210 */ /* 0x000fe20001ffe4ff */
[--C-:B------:R-:W-:Y:S01]  /*8a40*/  IMAD.X R135, R149, 0x1, R71.reuse, P0 ;  /* 0x0000000195877824 */ /* 0x100fe200000e0647 */
[-C--:B------:R-:W-:Y:S02]  /*8a50*/  IADD3 R136, P2, PT, R146, R70.reuse, RZ ;  /* 0x0000004692887210 */ /* 0x080fe40007f5e0ff */
[-C--:B------:R-:W-:Y:S01]  /*8a60*/  IADD3 R138, P3, PT, R144, R70.reuse, RZ ;  /* 0x00000046908a7210 */ /* 0x080fe20007f7e0ff */
[--C-:B------:R-:W-:Y:S01]  /*8a70*/  IMAD.X R141, R143, 0x1, R71.reuse, P4 ;  /* 0x000000018f8d7824 */ /* 0x100fe200020e0647 */
[-C--:B------:R-:W-:Y:S01]  /*8a80*/  IADD3 R142, P0, PT, R152, R70.reuse, RZ ;  /* 0x00000046988e7210 */ /* 0x080fe20007f1e0ff */
[--C-:B------:R-:W-:Y:S01]  /*8a90*/  IMAD.X R137, R147, 0x1, R71.reuse, P2 ;  /* 0x0000000193897824 */ /* 0x100fe200010e0647 */
[-C--:B------:R-:W-:Y:S01]  /*8aa0*/  IADD3 R148, P4, PT, R244, R70.reuse, RZ ;  /* 0x00000046f4947210 */ /* 0x080fe20007f9e0ff */
[----:B------:R-:W-:Y:S01]  /*8ab0*/  IMAD.X R139, R145, 0x1, R71, P3 ;  /* 0x00000001918b7824 */ /* 0x000fe200018e0647 */
[----:B------:R-:W-:-:S02]  /*8ac0*/  IADD3 R144, P2, PT, R150, R70, RZ ;  /* 0x0000004696907210 */ /* 0x000fc40007f5e0ff */
[-C--:B------:R-:W-:Y:S02]  /*8ad0*/  IADD3 R146, P3, PT, R248, R70.reuse, RZ ;  /* 0x00000046f8927210 */ /* 0x080fe40007f7e0ff */
[----:B------:R-:W-:Y:S02]  /*8ae0*/  IADD3.X R143, PT, PT, R153, R71, RZ, P0, !PT ;  /* 0x00000047998f7210 */ /* 0x000fe400007fe4ff */
[-C--:B------:R-:W-:Y:S01]  /*8af0*/  IADD3 R150, P0, PT, R240, R70.reuse, RZ ;  /* 0x00000046f0967210 */ /* 0x080fe20007f1e0ff */
[--C-:B------:R-:W-:Y:S01]  /*8b00*/  IMAD.X R149, R245, 0x1, R71.reuse, P4 ;  /* 0x00000001f5957824 */ /* 0x100fe200020e0647 */
[-C--:B------:R-:W-:Y:S01]  /*8b10*/  IADD3 R156, P4, PT, R228, R70.reuse, RZ ;  /* 0x00000046e49c7210 */ /* 0x080fe20007f9e0ff */
[--C-:B------:R-:W-:Y:S02]  /*8b20*/  IMAD.X R145, R151, 0x1, R71.reuse, P2 ;  /* 0x0000000197917824 */ /* 0x100fe400010e0647 */
[--C-:B------:R-:W-:Y:S01]  /*8b30*/  IMAD.X R147, R249, 0x1, R71.reuse, P3 ;  /* 0x00000001f9937824 */ /* 0x100fe200018e0647 */
[-C--:B------:R-:W-:Y:S01]  /*8b40*/  IADD3 R154, P3, PT, R232, R70.reuse, RZ ;  /* 0x00000046e89a7210 */ /* 0x080fe20007f7e0ff */
[--C-:B------:R-:W-:Y:S01]  /*8b50*/  IMAD.X R151, R241, 0x1, R71.reuse, P0 ;  /* 0x00000001f1977824 */ /* 0x100fe200000e0647 */
[-C--:B------:R-:W-:Y:S01]  /*8b60*/  IADD3 R158, P0, PT, R224, R70.reuse, RZ ;  /* 0x00000046e09e7210 */ /* 0x080fe20007f1e0ff */
[----:B------:R-:W-:Y:S01]  /*8b70*/  IMAD.X R157, R229, 0x1, R71, P4 ;  /* 0x00000001e59d7824 */ /* 0x000fe200020e0647 */
[----:B------:R-:W-:-:S02]  /*8b80*/  IADD3 R152, P2, PT, R236, R70, RZ ;  /* 0x00000046ec987210 */ /* 0x000fc40007f5e0ff */
[----:B------:R-:W-:Y:S02]  /*8b90*/  IADD3.X R155, PT, PT, R233, R71, RZ, P3, !PT ;  /* 0x00000047e99b7210 */ /* 0x000fe40001ffe4ff */
        /* <DEDUP_REMOVED lines=14> */
[--C-:B------:R-:W-:Y:S01]  /*8c80*/  IMAD.X R83, R83, 0x1, R71.reuse, P4 ;  /* 0x0000000153537824 */ /* 0x100fe200020e0647 */
[-C--:B------:R-:W-:Y:S01]  /*8c90*/  IADD3 R118, P4, PT, R118, R70.reuse, RZ ;  /* 0x0000004676767210 */ /* 0x080fe20007f9e0ff */
[--C-:B------:R-:W-:Y:S01]  /*8ca0*/  IMAD.X R87, R87, 0x1, R71.reuse, P3 ;  /* 0x0000000157577824 */ /* 0x100fe200018e0647 */
[----:B------:R-:W-:Y:S01]  /*8cb0*/  IADD3 R116, P3, PT, R116, R70, RZ ;  /* 0x0000004674747210 */ /* 0x000fe20007f7e0ff */
[----:B------:R-:W-:-:S02]  /*8cc0*/  IMAD.X R113, R113, 0x1, R71, P0 ;  /* 0x0000000171717824 */ /* 0x000fc400000e0647 */
[--C-:B------:R-:W-:Y:S01]  /*8cd0*/  IMAD.X R91, R91, 0x1, R71.reuse, P2 ;  /* 0x000000015b5b7824 */ /* 0x100fe200010e0647 */
[----:B------:R-:W-:Y:S01]  /*8ce0*/  IADD3 R114, P2, PT, R114, R70, RZ ;  /* 0x0000004672727210 */ /* 0x000fe20007f5e0ff */
[----:B------:R-:W-:Y:S01]  /*8cf0*/  IMAD.X R119, R119, 0x1, R71, P4 ;  /* 0x0000000177777824 */ /* 0x000fe200020e0647 */
[----:B------:R-:W-:-:S03]  /*8d00*/  IADD3.X R117, PT, PT, R117, R71, RZ, P3, !PT ;  /* 0x0000004775757210 */ /* 0x000fc60001ffe4ff */
[----:B------:R-:W-:Y:S01]  /*8d10*/  IMAD.X R115, R115, 0x1, R71, P2 ;  /* 0x0000000173737824 */ /* 0x000fe200010e0647 */
[----:B--2---:R-:W-:-:S05]  /*8d20*/  IADD3 R162, P0, PT, R210, R70, RZ ;  /* 0x00000046d2a27210 */ /* 0x004fca0007f1e0ff */
[----:B------:R-:W-:Y:S01]  /*8d30*/  IMAD.X R163, R211, 0x1, R71, P0 ;  /* 0x00000001d3a37824 */ /* 0x000fe200000e0647 */
[-C--:B----4-:R-:W-:Y:S02]  /*8d40*/  IADD3 R166, P3, PT, R174, R70.reuse, RZ ;  /* 0x00000046aea67210 */ /* 0x090fe40007f7e0ff */
[----:B-----5:R-:W-:-:S03]  /*8d50*/  IADD3 R168, P4, PT, R170, R70, RZ ;  /* 0x00000046aaa87210 */ /* 0x020fc60007f9e0ff */
[--C-:B------:R-:W-:Y:S01]  /*8d60*/  IMAD.X R167, R175, 0x1, R71.reuse, P3 ;  /* 0x00000001afa77824 */ /* 0x100fe200018e0647 */
[-C--:B---3--:R-:W-:Y:S01]  /*8d70*/  IADD3 R170, P0, PT, R204, R70.reuse, RZ ;  /* 0x00000046ccaa7210 */ /* 0x088fe20007f1e0ff */
[--C-:B------:R-:W-:Y:S01]  /*8d80*/  IMAD.X R169, R171, 0x1, R71.reuse, P4 ;  /* 0x00000001aba97824 */ /* 0x100fe200020e0647 */
[-C--:B------:R-:W-:Y:S02]  /*8d90*/  IADD3 R164, P2, PT, R208, R70.reuse, RZ ;  /* 0x00000046d0a47210 */ /* 0x080fe40007f5e0ff */
[----:B------:R-:W-:Y:S01]  /*8da0*/  IADD3.X R171, PT, PT, R205, R71, RZ, P0, !PT ;  /* 0x00000047cdab7210 */ /* 0x000fe200007fe4ff */
[----:B------:R-:W1:Y:S01]  /*8db0*/  LDC R208, c[0x0][0x3a0] ;  /* 0x0000e800ffd07b82 */ /* 0x000e620000000800 */
[-C--:B------:R-:W-:Y:S02]  /*8dc0*/  IADD3 R174, P3, PT, R182, R70.reuse, RZ ;  /* 0x00000046b6ae7210 */ /* 0x080fe40007f7e0ff */
[-C--:B------:R-:W-:Y:S01]  /*8dd0*/  IADD3 R176, P4, PT, R178, R70.reuse, RZ ;  /* 0x00000046b2b07210 */ /* 0x080fe20007f9e0ff */
[--C-:B------:R-:W-:Y:S01]  /*8de0*/  IMAD.X R165, R209, 0x1, R71.reuse, P2 ;  /* 0x00000001d1a57824 */ /* 0x100fe200010e0647 */
[-C--:B------:R-:W-:Y:S01]  /*8df0*/  IADD3 R178, P0, PT, R200, R70.reuse, RZ ;  /* 0x00000046c8b27210 */ /* 0x080fe20007f1e0ff */
[--C-:B------:R-:W-:Y:S01]  /*8e00*/  IMAD.X R175, R183, 0x1, R71.reuse, P3 ;  /* 0x00000001b7af7824 */ /* 0x100fe200018e0647 */
[-C--:B------:R-:W-:Y:S01]  /*8e10*/  IADD3 R172, P2, PT, R202, R70.reuse, RZ ;  /* 0x00000046caac7210 */ /* 0x080fe20007f5e0ff */
[--C-:B------:R-:W-:Y:S01]  /*8e20*/  IMAD.X R177, R179, 0x1, R71.reuse, P4 ;  /* 0x00000001b3b17824 */ /* 0x100fe200020e0647 */
[----:B------:R-:W2:Y:S01]  /*8e30*/  LDC R209, c[0x0][0x3a0] ;  /* 0x0000e800ffd17b82 */ /* 0x000ea20000000800 */
[----:B------:R-:W-:Y:S01]  /*8e40*/  IMAD.X R179, R201, 0x1, R71, P0 ;  /* 0x00000001c9b37824 */ /* 0x000fe200000e0647 */
[----:B------:R-:W-:-:S02]  /*8e50*/  IADD3 R182, P3, PT, R190, R70, RZ ;  /* 0x00000046beb67210 */ /* 0x000fc40007f7e0ff */
[-C--:B------:R-:W-:Y:S02]  /*8e60*/  IADD3 R184, P4, PT, R186, R70.reuse, RZ ;  /* 0x00000046bab87210 */ /* 0x080fe40007f9e0ff */
[-C--:B------:R-:W-:Y:S01]  /*8e70*/  IADD3 R186, P0, PT, R250, R70.reuse, RZ ;  /* 0x00000046faba7210 */ /* 0x080fe20007f1e0ff */
[--C-:B------:R-:W-:Y:S01]  /*8e80*/  IMAD.X R173, R203, 0x1, R71.reuse, P2 ;  /* 0x00000001cbad7824 */ /* 0x100fe200010e0647 */
[----:B------:R-:W-:Y:S01]  /*8e90*/  IADD3.X R183, PT, PT, R191, R71, RZ, P3, !PT ;  /* 0x00000047bfb77210 */ /* 0x000fe20001ffe4ff */
[--C-:B------:R-:W-:Y:S01]  /*8ea0*/  IMAD.X R185, R187, 0x1, R71.reuse, P4 ;  /* 0x00000001bbb97824 */ /* 0x100fe200020e0647 */
[-C--:B------:R-:W-:Y:S01]  /*8eb0*/  IADD3 R180, P2, PT, R194, R70.reuse, RZ ;  /* 0x00000046c2b47210 */ /* 0x080fe20007f5e0ff */
[--C-:B------:R-:W-:Y:S01]  /*8ec0*/  IMAD.X R187, R251, 0x1, R71.reuse, P0 ;  /* 0x00000001fbbb7824 */ /* 0x100fe200000e0647 */
[-C--:B------:R-:W-:Y:S02]  /*8ed0*/  IADD3 R190, P3, PT, R242, R70.reuse, RZ ;  /* 0x00000046f2be7210 */ /* 0x080fe40007f7e0ff */
[----:B------:R-:W-:Y:S01]  /*8ee0*/  IADD3 R194, P0, PT, R234, R70, RZ ;  /* 0x00000046eac27210 */ /* 0x000fe20007f1e0ff */
[----:B------:R-:W-:-:S02]  /*8ef0*/  IMAD.X R181, R195, 0x1, R71, P2 ;  /* 0x00000001c3b57824 */ /* 0x000fc400010e0647 */
[--C-:B------:R-:W-:Y:S01]  /*8f00*/  IMAD.X R191, R243, 0x1, R71.reuse, P3 ;  /* 0x00000001f3bf7824 */ /* 0x100fe200018e0647 */
[-C--:B------:R-:W-:Y:S02]  /*8f10*/  IADD3 R200, P3, PT, R226, R70.reuse, RZ ;  /* 0x00000046e2c87210 */ /* 0x080fe40007f7e0ff */
[----:B------:R-:W-:Y:S02]  /*8f20*/  IADD3.X R195, PT, PT, R235, R71, RZ, P0, !PT ;  /* 0x00000047ebc37210 */ /* 0x000fe400007fe4ff */
        /* <DEDUP_REMOVED lines=10> */
[-C--:B------:R-:W-:Y:S01]  /*8fd0*/  IADD3 R80, P3, PT, R80, R70.reuse, RZ ;  /* 0x0000004650507210 */ /* 0x080fe20007f7e0ff */
[--C-:B------:R-:W-:Y:S01]  /*8fe0*/  IMAD.X R89, R89, 0x1, R71.reuse, P0 ;  /* 0x0000000159597824 */ /* 0x100fe200000e0647 */
[-C--:B------:R-:W-:Y:S02]  /*8ff0*/  IADD3 R100, P2, PT, R100, R70.reuse, RZ ;  /* 0x0000004664647210 */ /* 0x080fe40007f5e0ff */
[-C--:B------:R-:W-:Y:S02]  /*9000*/  IADD3 R122, P0, PT, R122, R70.reuse, RZ ;  /* 0x000000467a7a7210 */ /* 0x080fe40007f1e0ff */
[-C--:B------:R-:W-:Y:S01]  /*9010*/  IADD3 R192, P4, PT, R238, R70.reuse, RZ ;  /* 0x00000046eec07210 */ /* 0x080fe20007f9e0ff */
[--C-:B------:R-:W-:Y:S01]  /*9020*/  IMAD.X R81, R81, 0x1, R71.reuse, P3 ;  /* 0x0000000151517824 */ /* 0x100fe200018e0647 */
[-C--:B------:R-:W-:Y:S01]  /*9030*/  IADD3 R126, P3, PT, R126, R70.reuse, RZ ;  /* 0x000000467e7e7210 */ /* 0x080fe20007f7e0ff */
[--C-:B------:R-:W-:Y:S01]  /*9040*/  IMAD.X R101, R101, 0x1, R71.reuse, P2 ;  /* 0x0000000165657824 */ /* 0x100fe200010e0647 */
[----:B------:R-:W-:Y:S01]  /*9050*/  IADD3 R84, P2, PT, R84, R70, RZ ;  /* 0x0000004654547210 */ /* 0x000fe20007f5e0ff */
[--C-:B------:R-:W-:Y:S01]  /*9060*/  IMAD.X R123, R123, 0x1, R71.reuse, P0 ;  /* 0x000000017b7b7824 */ /* 0x100fe200000e0647 */
[----:B------:R-:W-:Y:S01]  /*9070*/  ISETP.NE.U32.AND P0, PT, RZ, UR7, PT ;  /* 0x00000007ff007c0c */ /* 0x000fe2000bf05070 */
[----:B------:R-:W-:Y:S01]  /*9080*/  IMAD.X R193, R239, 0x1, R71, P4 ;  /* 0x00000001efc17824 */ /* 0x000fe200020e0647 */
[----:B-1----:R-:W-:-:S02]  /*9090*/  IADD3 R208, PT, PT, R208, 0x1f, RZ ;  /* 0x0000001fd0d07810 */ /* 0x002fc40007ffe0ff */
[-C--:B------:R-:W-:Y:S01]  /*90a0*/  IADD3 R202, P4, PT, R222, R70.reuse, RZ ;  /* 0x00000046deca7210 */ /* 0x080fe20007f9e0ff */
[--C-:B------:R-:W-:Y:S01]  /*90b0*/  IMAD.X R127, R127, 0x1, R71.reuse, P3 ;  /* 0x000000017f7f7824 */ /* 0x100fe200018e0647 */
[----:B------:R-:W-:Y:S01]  /*90c0*/  ISETP.LT.OR P3, PT, R208, 0x20, P0 ;  /* 0x00000020d000780c */ /* 0x000fe20000761670 */
[--C-:B------:R-:W-:Y:S01]  /*90d0*/  IMAD.X R85, R85, 0x1, R71.reuse, P2 ;  /* 0x0000000155557824 */ /* 0x100fe200010e0647 */
[-C--:B------:R-:W-:Y:S01]  /*90e0*/  IADD3 R124, P2, PT, R124, R70.reuse, RZ ;  /* 0x000000467c7c7210 */ /* 0x080fe20007f5e0ff */
[--C-:B------:R-:W-:Y:S01]  /*90f0*/  IMAD.X R203, R223, 0x1, R71.reuse, P4 ;  /* 0x00000001dfcb7824 */ /* 0x100fe200020e0647 */
[-C--:B------:R-:W-:Y:S02]  /*9100*/  IADD3 R92, P4, PT, R92, R70.reuse, RZ ;  /* 0x000000465c5c7210 */ /* 0x080fe40007f9e0ff */
[----:B--2---:R-:W-:Y:S01]  /*9110*/  IADD3 R204, PT, PT, R209, -0x93, RZ ;  /* 0xffffff6dd1cc7810 */ /* 0x004fe20007ffe0ff */
[--C-:B------:R-:W-:Y:S02]  /*9120*/  IMAD.X R125, R125, 0x1, R71.reuse, P2 ;  /* 0x000000017d7d7824 */ /* 0x100fe400010e0647 */
[----:B------:R-:W-:Y:S01]  /*9130*/  IMAD.X R93, R93, 0x1, R71, P4 ;  /* 0x000000015d5d7824 */ /* 0x000fe200020e0647 */
[----:B------:R-:W-:Y:S01]  /*9140*/  ISETP.GE.U32.AND P2, PT, R204, 0x7fffff4e, PT ;  /* 0x7fffff4ecc00780c */ /* 0x000fe20003f46070 */
[C---:B------:R-:W-:Y:S01]  /*9150*/  VIADD R204, R209.reuse, 0xffffff7d ;  /* 0xffffff7dd1cc7836 */ /* 0x040fe20000000000 */
[----:B------:R-:W-:Y:S01]  /*9160*/  IADD3 R120, P4, PT, R120, R70, RZ ;  /* 0x0000004678787210 */ /* 0x000fe20007f9e0ff */
[----:B------:R-:W-:-:S02]  /*9170*/  VIADD R206, R209, 0xffffff7f ;  /* 0xffffff7fd1ce7836 */ /* 0x000fc40000000000 */
[----:B------:R-:W-:Y:S01]  /*9180*/  VIADD R205, R209, 0xffffff7e ;  /* 0xffffff7ed1cd7836 */ /* 0x000fe20000000000 */
[----:B------:R-:W-:Y:S01]  /*9190*/  ISETP.GE.U32.AND P5, PT, R204, 0x7fffff5e, PT ;  /* 0x7fffff5ecc00780c */ /* 0x000fe20003fa6070 */
[----:B------:R-:W-:Y:S01]  /*91a0*/  IMAD.X R121, R121, 0x1, R71, P4 ;  /* 0x0000000179797824 */ /* 0x000fe200020e0647 */
[----:B------:R-:W-:Y:S01]  /*91b0*/  ISETP.GE.U32.AND P6, PT, R206, 0x7fffff60, PT ;  /* 0x7fffff60ce00780c */ /* 0x000fe20003fc6070 */
[----:B------:R-:W-:Y:S01]  /*91c0*/  VIADD R204, R209, 0xffffff7c ;  /* 0xffffff7cd1cc7836 */ /* 0x000fe20000000000 */
[----:B------:R-:W-:Y:S01]  /*91d0*/  ISETP.GE.U32.AND P4, PT, R205, 0x7fffff5f, PT ;  /* 0x7fffff5fcd00780c */ /* 0x000fe20003f86070 */
[----:B------:R-:W-:-:S12]  /*91e0*/  @P3 BRA `(.L_x_7) ;  /* 0x0000000000c43947 */ /* 0x000fd80003800000 */
[----:B------:R-:W-:Y:S01]  /*91f0*/  UIADD3 UR5, UPT, UPT, UR10, 0x20000, URZ ;  /* 0x000200000a057890 */ /* 0x000fe2000fffe0ff */
[----:B------:R-:W-:Y:S01]  /*9200*/  UMOV UR4, URZ ;  /* 0x000000ff00047c82 */ /* 0x000fe20008000000 */
[----:B------:R-:W-:Y:S02]  /*9210*/  UIADD3 UR9, UPT, UPT, UR18, 0x108, URZ ;  /* 0x0000010812097890 */ /* 0x000fe4000fffe0ff */
[----:B------:R-:W-:Y:S02]  /*9220*/  USHF.R.U32.HI UR5, URZ, 0x4, UR5 ;  /* 0x00000004ff057899 */ /* 0x000fe40008011605 */
[----:B------:R-:W-:Y:S02]  /*9230*/  UIADD3 UR14, UPT, UPT, UR18, 0x110, URZ ;  /* 0x00000110120e7890 */ /* 0x000fe4000fffe0ff */
[----:B------:R-:W-:Y:S02]  /*9240*/  USGXT.U32 UR6, UR5, 0xe ;  /* 0x0000000e0506789a */ /* 0x000fe40008000000 */
[----:B------:R-:W-:-:S02]  /*9250*/  UIADD3 UR15, UPT, UPT, UR18, 0x118, URZ ;  /* 0x00000118120f7890 */ /* 0x000fc4000fffe0ff */
[----:B------:R-:W-:Y:S02]  /*9260*/  UIADD3 UR28, UP1, UPT, UR6, 0x2, URZ ;  /* 0x00000002061c7890 */ /* 0x000fe4000ff3e0ff */
[----:B------:R-:W-:Y:S02]  /*9270*/  UIADD3 UR22, UPT, UPT, UR18, 0x80, URZ ;  /* 0x0000008012167890 */ /* 0x000fe4000fffe0ff */
[----:B------:R-:W-:Y:S02]  /*9280*/  UIADD3.X UR29, UPT, UPT, UR4, 0x40004040, URZ, UP1, !UPT ;  /* 0x40004040041d7890 */ /* 0x000fe40008ffe4ff */
[----:B------:R-:W-:Y:S02]  /*9290*/  UIADD3 UR23, UPT, UPT, UR18, 0x120, URZ ;  /* 0x0000012012177890 */ /* 0x000fe4000fffe0ff */
[----:B------:R-:W-:Y:S02]  /*92a0*/  UIADD3.64 UR12, UPT, UPT, UR28, 0x2, URZ ;  /* 0x000000021c0c7897 */ /* 0x000fe4000fffe0ff */
[----:B------:R-:W-:-:S02]  /*92b0*/  UIADD3.64 UR20, UPT, UPT, UR28, 0x4, URZ ;  /* 0x000000041c147897 */ /* 0x000fc4000fffe0ff */
[----:B------:R-:W-:Y:S02]  /*92c0*/  UIADD3 UR27, UPT, UPT, UR18, 0x80, URZ ;  /* 0x00000080121b7890 */ /* 0x000fe4000fffe0ff */
[----:B------:R-:W-:Y:S02]  /*92d0*/  UIADD3 UR24, UPT, UPT, UR18, 0x128, URZ ;  /* 0x0000012812187890 */ /* 0x000fe4000fffe0ff */
[----:B------:R-:W-:Y:S02]  /*92e0*/  UIADD3 UR42, UPT, UPT, UR18, 0x80, URZ ;  /* 0x00000080122a7890 */ /* 0x000fe4000fffe0ff */
[----:B------:R-:W-:Y:S01]  /*92f0*/  UIADD3 UR25, UPT, UPT, UR18, 0x130, URZ ;  /* 0x0000013012197890 */ /* 0x000fe2000fffe0ff */
[----:B------:R-:W-:Y:S01]  /*9300*/  UMOV UR30, 0x0 ;  /* 0x00000000001e7882 */ /* 0x000fe20000000000 */
[----:B------:R-:W-:Y:S01]  /*9310*/  UMOV UR31, 0x8200910 ;  /* 0x08200910001f7882 */ /* 0x000fe20000000000 */
[----:B------:R-:W-:Y:S02]  /*9320*/  UIADD3 UR43, UPT, UPT, UR18, 0x80, URZ ;  /* 0x00000080122b7890 */ /* 0x000fe4000fffe0ff */
[----:B------:R-:W-:Y:S01]  /*9330*/  UIADD3 UR26, UPT, UPT, UR18, 0x138, URZ ;  /* 0x00000138121a7890 */ /* 0x000fe2000fffe0ff */
[----:B------:R-:W-:Y:S01]  /*9340*/  UMOV UR7, 0x40004040 ;  /* 0x4000404000077882 */ /* 0x000fe20000000000 */
[----:B------:R-:W-:Y:S01]  /*9350*/  UMOV UR32, 0x0 ;  /* 0x0000000000207882 */ /* 0x000fe20000000000 */
[----:B------:R-:W-:Y:S01]  /*9360*/  UMOV UR33, 0x8200910 ;  /* 0x0820091000217882 */ /* 0x000fe20000000000 */
[----:B------:R-:W-:Y:S01]  /*9370*/  UMOV UR34, 0x0 ;  /* 0x0000000000227882 */ /* 0x000fe20000000000 */
[----:B------:R-:W-:Y:S01]  /*9380*/  UMOV UR35, 0x8200910 ;  /* 0x0820091000237882 */ /* 0x000fe20000000000 */
[----:B------:R1:W-:Y:S01]  /*9390*/  UTCHMMA tmem[UR19], gdesc[UR6], tmem[UR18], tmem[UR30], idesc[UR31], !UPT ;  /* 0x00ff1e06130079ea */ /* 0x0003e2000f800012 */
[----:B------:R-:W-:Y:S01]  /*93a0*/  UMOV UR36, 0x0 ;  /* 0x0000000000247882 */ /* 0x000fe20000000000 */
[----:B------:R-:W-:Y:S01]  /*93b0*/  UMOV UR37, 0x8200910 ;  /* 0x0820091000257882 */ /* 0x000fe20000000000 */
[----:B------:R1:W-:Y:S01]  /*93c0*/  UTCHMMA tmem[UR9], gdesc[UR28], tmem[UR18], tmem[UR32], idesc[UR33], UPT ;  /* 0x00ff201c090079ea */ /* 0x0003e2000b800012 */
        /* <DEDUP_REMOVED lines=8> */
[----:B------:R-:W-:Y:S01]  /*9450*/  UMOV UR4, UR8 ;  /* 0x0000000800047c82 */ /* 0x000fe20008000000 */
[----:B------:R-:W-:Y:S01]  /*9460*/  UMOV UR5, URZ ;  /* 0x000000ff00057c82 */ /* 0x000fe20008000000 */
[----:B------:R1:W-:Y:S01]  /*9470*/  UTCHMMA tmem[UR23], gdesc[UR6], tmem[UR22], tmem[UR38], idesc[UR39], !UPT ;  /* 0x00ff2606170079ea */ /* 0x0003e2000f800016 */
[----:B------:R-:W-:Y:S01]  /*9480*/  UMOV UR46, 0x0 ;  /* 0x00000000002e7882 */ /* 0x000fe20000000000 */
[----:B------:R-:W-:Y:S01]  /*9490*/  UMOV UR47, 0x8200910 ;  /* 0x08200910002f7882 */ /* 0x000fe20000000000 */
[----:B------:R1:W-:Y:S01]  /*94a0*/  UTCHMMA tmem[UR24], gdesc[UR28], tmem[UR27], tmem[UR40], idesc[UR41], UPT ;  /* 0x00ff281c180079ea */ /* 0x0003e2000b80001b */
[----:B------:R-:W-:Y:S01]  /*94b0*/  UMOV UR4, UR4 ;  /* 0x0000000400047c82 */ /* 0x000fe20008000000 */
[----:B------:R1:W-:Y:S01]  /*94c0*/  UTCHMMA tmem[UR25], gdesc[UR12], tmem[UR42], tmem[UR44], idesc[UR45], UPT ;  /* 0x00ff2c0c190079ea */ /* 0x0003e2000b80002a */
[----:B------:R1:W-:Y:S01]  /*94d0*/  UTCHMMA tmem[UR26], gdesc[UR20], tmem[UR43], tmem[UR46], idesc[UR47], UPT ;  /* 0x00ff2e141a0079ea */ /* 0x0003e2000b80002b */
[----:B------:R1:W-:Y:S01]  /*94e0*/  UTCBAR [UR4], URZ ;  /* 0x000000ff040073e9 */ /* 0x0003e200080000ff */
[----:B------:R-:W-:Y:S01]  /*94f0*/  NOP ;  /* 0x0000000000007918 */ /* 0x000fe20000000000 */
.L_x_7:
[----:B------:R-:W-:Y:S01]  /*9500*/  BAR.SYNC.DEFER_BLOCKING 0x0 ;  /* 0x0000000000007b1d */ /* 0x000fe20000010000 */
[----:B------:R-:W-:Y:S01]  /*9510*/  ISETP.GE.U32.AND P3, PT, R204, 0x7fffff5d, PT ;  /* 0x7fffff5dcc00780c */ /* 0x000fe20003f66070 */
[C---:B------:R-:W-:Y:S01]  /*9520*/  VIADD R206, R209.reuse, 0xffffff80 ;  /* 0xffffff80d1ce7836 */ /* 0x040fe20000000000 */
[----:B------:R-:W-:-:S03]  /*9530*/  IADD3 R205, PT, PT, R209, -0xa0, RZ ;  /* 0xffffff60d1cd7810 */ /* 0x000fc60007ffe0ff */
[----:B-1----:R-:W-:Y:S01]  /*9540*/  UMOV UR4, URZ ;  /* 0x000000ff00047c82 */ /* 0x002fe20008000000 */
[----:B------:R-:W-:Y:S01]  /*9550*/  @!PT LDS RZ, [RZ] ;  /* 0x00000000fffff984 */ /* 0x000fe20000000800 */
[----:B------:R-:W-:Y:S01]  /*9560*/  @!PT LDS RZ, [RZ] ;  /* 0x00000000fffff984 */ /* 0x000fe20000000800 */
[----:B------:R-:W-:Y:S01]  /*9570*/  @!PT LDS RZ, [RZ] ;  /* 0x00000000fffff984 */ /* 0x000fe20000000800 */
[----:B------:R1:W-:Y:S04]  /*9580*/  LDGSTS.E [R216], desc[UR16][R62.64], !P6 ;  /* 0x000000003ed87fae */ /* 0x0003e8000f1a1010 */
[----:B------:R2:W-:Y:S04]  /*9590*/  LDGSTS.E [R216+0x200], desc[UR16][R64.64], !P6 ;  /* 0x0020000040d87fae */ /* 0x0005e8000f1a1010 */
[----:B------:R3:W-:Y:S01]  /*95a0*/  LDGSTS.E [R216+0x400], desc[UR16][R66.64], !P4 ;  /* 0x0040000042d87fae */ /* 0x0007e2000e1a1010 */
[----:B-1----:R-:W-:-:S03]  /*95b0*/  VIADD R62, R209, 0xffffff7b ;  /* 0xffffff7bd13e7836 */ /* 0x002fc60000000000 */
[----:B------:R-:W-:Y:S01]  /*95c0*/  LDGSTS.E [R216+0x600], desc[UR16][R162.64], !P4 ;  /* 0x00600000a2d87fae */ /* 0x000fe2000e1a1010 */
[C---:B------:R-:W-:Y:S01]  /*95d0*/  IADD3 R63, PT, PT, R209.reuse, -0x97, RZ ;  /* 0xffffff69d13f7810 */ /* 0x040fe20007ffe0ff */
[C---:B--2---:R-:W-:Y:S01]  /*95e0*/  VIADD R64, R209.reuse, 0xffffff68 ;  /* 0xffffff68d1407836 */ /* 0x044fe20000000000 */
[----:B------:R-:W-:Y:S01]  /*95f0*/  ISETP.GE.U32.AND P4, PT, R62, 0x7fffff5c, PT ;  /* 0x7fffff5c3e00780c */ /* 0x000fe20003f86070 */
[C---:B------:R-:W-:Y:S01]  /*9600*/  VIADD R62, R209.reuse, 0xffffff7a ;  /* 0xffffff7ad13e7836 */ /* 0x040fe20000000000 */
[----:B------:R1:W-:Y:S01]  /*9610*/  LDGSTS.E [R216+0x800], desc[UR16][R74.64], !P5 ;  /* 0x008000004ad87fae */ /* 0x0003e2000e9a1010 */
[C---:B------:R-:W-:Y:S02]  /*9620*/  VIADD R65, R209.reuse, 0xffffff6b ;  /* 0xffffff6bd1417836 */ /* 0x040fe40000000000 */
[C---:B---3--:R-:W-:Y:S01]  /*9630*/  VIADD R66, R209.reuse, 0xffffff6a ;  /* 0xffffff6ad1427836 */ /* 0x048fe20000000000 */
[----:B------:R-:W-:Y:S01]  /*9640*/  LDGSTS.E [R216+0xa00], desc[UR16][R164.64], !P5 ;  /* 0x00a00000a4d87fae */ /* 0x000fe2000e9a1010 */
[----:B------:R-:W-:Y:S01]  /*9650*/  ISETP.GE.U32.AND P5, PT, R62, 0x7fffff5b, PT ;  /* 0x7fffff5b3e00780c */ /* 0x000fe20003fa6070 */
[----:B------:R-:W-:-:S02]  /*9660*/  VIADD R62, R209, 0xffffff79 ;  /* 0xffffff79d13e7836 */ /* 0x000fc40000000000 */
[----:B------:R2:W-:Y:S01]  /*9670*/  LDGSTS.E [R216+0xc00], desc[UR16][R76.64], !P3 ;  /* 0x00c000004cd87fae */ /* 0x0005e2000d9a1010 */
[----:B------:R-:W-:-:S03]  /*9680*/  VIADD R67, R209, 0xffffff65 ;  /* 0xffffff65d1437836 */ /* 0x000fc60000000000 */
[----:B------:R-:W-:Y:S01]  /*9690*/  LDGSTS.E [R216+0xe00], desc[UR16][R166.64], !P3 ;  /* 0x00e00000a6d87fae */ /* 0x000fe2000d9a1010 */
[----:B------:R-:W-:Y:S01]  /*96a0*/  ISETP.GE.U32.AND P3, PT, R62, 0x7fffff5a, PT ;  /* 0x7fffff5a3e00780c */ /* 0x000fe20003f66070 */
[C---:B-1----:R-:W-:Y:S01]  /*96b0*/  VIADD R74, R209.reuse, 0xffffff64 ;  /* 0xffffff64d14a7836 */ /* 0x042fe20000000000 */
[C---:B------:R-:W-:Y:S01]  /*96c0*/  IADD3 R62, PT, PT, R209.reuse, -0x88, RZ ;  /* 0xffffff78d13e7810 */ /* 0x040fe20007ffe0ff */
[----:B------:R1:W-:Y:S01]  /*96d0*/  LDGSTS.E [R216+0x1000], desc[UR16][R78.64], !P4 ;  /* 0x010000004ed87fae */ /* 0x0003e2000e1a1010 */
[----:B------:R-:W-:-:S03]  /*96e0*/  IADD3 R75, PT, PT, R209, -0x99, RZ ;  /* 0xffffff67d14b7810 */ /* 0x000fc60007ffe0ff */
[----:B------:R-:W-:Y:S01]  /*96f0*/  LDGSTS.E [R216+0x1200], desc[UR16][R168.64], !P4 ;  /* 0x01200000a8d87fae */ /* 0x000fe2000e1a1010 */
[----:B------:R-:W-:Y:S01]  /*9700*/  ISETP.GE.U32.AND P4, PT, R62, 0x7fffff59, PT ;  /* 0x7fffff593e00780c */ /* 0x000fe20003f86070 */
[C---:B------:R-:W-:Y:S02]  /*9710*/  VIADD R62, R209.reuse, 0xffffff77 ;  /* 0xffffff77d13e7836 */ /* 0x040fe40000000000 */
[----:B------:R3:W-:Y:S01]  /*9720*/  LDGSTS.E [R216+0x1400], desc[UR16][R128.64], !P5 ;  /* 0x0140000080d87fae */ /* 0x0007e2000e9a1010 */
[C---:B--2---:R-:W-:Y:S02]  /*9730*/  VIADD R76, R209.reuse, 0xffffff66 ;  /* 0xffffff66d14c7836 */ /* 0x044fe40000000000 */
[C---:B------:R-:W-:Y:S01]  /*9740*/  VIADD R77, R209.reuse, 0xffffff75 ;  /* 0xffffff75d14d7836 */ /* 0x040fe20000000000 */
[----:B------:R-:W-:Y:S01]  /*9750*/  LDGSTS.E [R216+0x1600], desc[UR16][R170.64], !P5 ;  /* 0x01600000aad87fae */ /* 0x000fe2000e9a1010 */
[----:B------:R-:W-:Y:S01]  /*9760*/  ISETP.GE.U32.AND P5, PT, R62, 0x7fffff58, PT ;  /* 0x7fffff583e00780c */ /* 0x000fe20003fa6070 */
[----:B------:R-:W-:-:S02]  /*9770*/  VIADD R62, R209, 0xffffff76 ;  /* 0xffffff76d13e7836 */ /* 0x000fc40000000000 */
[----:B------:R2:W-:Y:S01]  /*9780*/  LDGSTS.E [R216+0x1800], desc[UR16][R130.64], !P3 ;  /* 0x0180000082d87fae */ /* 0x0005e2000d9a1010 */
[C---:B-1----:R-:W-:Y:S02]  /*9790*/  VIADD R78, R209.reuse, 0xffffff61 ;  /* 0xffffff61d14e7836 */ /* 0x042fe40000000000 */
[C---:B------:R-:W-:Y:S01]  /*97a0*/  VIADD R79, R209.reuse, 0xffffff63 ;  /* 0xffffff63d14f7836 */ /* 0x040fe20000000000 */
[----:B------:R1:W-:Y:S01]  /*97b0*/  LDGSTS.E [R216+0x1a00], desc[UR16][R172.64], !P3 ;  /* 0x01a00000acd87fae */ /* 0x0003e2000d9a1010 */
[----:B------:R-:W-:Y:S01]  /*97c0*/  ISETP.GE.U32.AND P3, PT, R62, 0x7fffff57, PT ;  /* 0x7fffff573e00780c */ /* 0x000fe20003f66070 */
[C---:B------:R-:W-:Y:S02]  /*97d0*/  VIADD R62, R209.reuse, 0xffffff6c ;  /* 0xffffff6cd13e7836 */ /* 0x040fe40000000000 */
[----:B------:R1:W-:Y:S01]  /*97e0*/  LDGSTS.E [R216+0x1c00], desc[UR16][R132.64], !P4 ;  /* 0x01c0000084d87fae */ /* 0x0003e2000e1a1010 */
[----:B---3--:R-:W-:-:S03]  /*97f0*/  VIADD R128, R209, 0xffffff62 ;  /* 0xffffff62d1807836 */ /* 0x008fc60000000000 */
[----:B------:R1:W-:Y:S01]  /*9800*/  LDGSTS.E [R216+0x1e00], desc[UR16][R174.64], !P4 ;  /* 0x01e00000aed87fae */ /* 0x0003e2000e1a1010 */
[----:B------:R-:W-:Y:S01]  /*9810*/  ISETP.GE.U32.AND P4, PT, R62, 0x7fffff4d, PT ;  /* 0x7fffff4d3e00780c */ /* 0x000fe20003f86070 */
[C---:B------:R-:W-:Y:S02]  /*9820*/  VIADD R62, R209.reuse, 0xffffff6f ;  /* 0xffffff6fd13e7836 */ /* 0x040fe40000000000 */
[----:B------:R1:W-:Y:S01]  /*9830*/  LDGSTS.E [R216+0x2000], desc[UR16][R134.64], !P5 ;  /* 0x0200000086d87fae */ /* 0x0003e2000e9a1010 */
[C---:B--2---:R-:W-:Y:S02]  /*9840*/  VIADD R130, R209.reuse, 0xffffff74 ;  /* 0xffffff74d1827836 */ /* 0x044fe40000000000 */
[C---:B------:R-:W-:Y:S01]  /*9850*/  VIADD R131, R209.reuse, 0xffffff73 ;  /* 0xffffff73d1837836 */ /* 0x040fe20000000000 */
[----:B------:R1:W-:Y:S01]  /*9860*/  LDGSTS.E [R216+0x2200], desc[UR16][R176.64], !P5 ;  /* 0x02200000b0d87fae */ /* 0x0003e2000e9a1010 */
[----:B------:R-:W-:Y:S01]  /*9870*/  ISETP.GE.U32.AND P5, PT, R62, 0x7fffff50, PT ;  /* 0x7fffff503e00780c */ /* 0x000fe20003fa6070 */
[----:B------:R-:W-:-:S02]  /*9880*/  VIADD R62, R209, 0xffffff6e ;  /* 0xffffff6ed13e7836 */ /* 0x000fc40000000000 */
[----:B------:R1:W-:Y:S04]  /*9890*/  LDGSTS.E [R216+0x2400], desc[UR16][R136.64], !P3 ;  /* 0x0240000088d87fae */ /* 0x0003e8000d9a1010 */
[----:B------:R1:W-:Y:S01]  /*98a0*/  LDGSTS.E [R216+0x2600], desc[UR16][R178.64], !P3 ;  /* 0x02600000b2d87fae */ /* 0x0003e2000d9a1010 */
[----:B------:R-:W-:Y:S02]  /*98b0*/  ISETP.GE.U32.AND P3, PT, R62, 0x7fffff4f, PT ;  /* 0x7fffff4f3e00780c */ /* 0x000fe40003f66070 */
[----:B------:R-:W-:Y:S02]  /*98c0*/  SEL R62, RZ, 0x1fffe, P2 ;  /* 0x0001fffeff3e7807 */ /* 0x000fe40001000000 */
[----:B------:R-:W-:Y:S02]  /*98d0*/  ISETP.GE.U32.AND P2, PT, R63, 0x7fffff4a, PT ;  /* 0x7fffff4a3f00780c */ /* 0x000fe40003f46070 */
[----:B------:R-:W-:-:S02]  /*98e0*/  SEL R63, RZ, 0x1, P4 ;  /* 0x00000001ff3f7807 */ /* 0x000fc40002000000 */
[----:B------:R-:W-:Y:S02]  /*98f0*/  ISETP.GE.U32.AND P4, PT, R64, 0x7fffff49, PT ;  /* 0x7fffff494000780c */ /* 0x000fe40003f86070 */
[----:B------:R-:W-:Y:S01]  /*9900*/  SEL R64, RZ, 0x7fff8, P5 ;  /* 0x0007fff8ff407807 */ /* 0x000fe20002800000 */
[----:B------:R-:W-:Y:S01]  /*9910*/  IMAD.IADD R62, R63, 0x1, R62 ;  /* 0x000000013f3e7824 */ /* 0x000fe200078e023e */
[----:B------:R-:W-:Y:S02]  /*9920*/  ISETP.GE.U32.AND P5, PT, R65, 0x7fffff4c, PT ;  /* 0x7fffff4c4100780c */ /* 0x000fe40003fa6070 */
[----:B------:R-:W-:Y:S02]  /*9930*/  SEL R65, RZ, 0x4, P3 ;  /* 0x00000004ff417807 */ /* 0x000fe40001800000 */
[----:B------:R-:W-:Y:S02]  /*9940*/  ISETP.GE.U32.AND P3, PT, R66, 0x7fffff4b, PT ;  /* 0x7fffff4b4200780c */ /* 0x000fe40003f66070 */
[----:B------:R-:W-:-:S02]  /*9950*/  SEL R66, RZ, 0x1fffe, P2 ;  /* 0x0001fffeff427807 */ /* 0x000fc40001000000 */
[----:B------:R-:W-:Y:S02]  /*9960*/  ISETP.GE.U32.AND P2, PT, R67, 0x7fffff46, PT ;  /* 0x7fffff464300780c */ /* 0x000fe40003f46070 */
[----:B------:R-:W-:Y:S02]  /*9970*/  SEL R67, RZ, 0x1, P4 ;  /* 0x00000001ff437807 */ /* 0x000fe40002000000 */
[----:B------:R-:W-:Y:S02]  /*9980*/  ISETP.GE.U32.AND P4, PT, R74, 0x7fffff45, PT ;  /* 0x7fffff454a00780c */ /* 0x000fe40003f86070 */
[----:B------:R-:W-:Y:S01]  /*9990*/  SEL R74, RZ, 0x7fff8, P5 ;  /* 0x0007fff8ff4a7807 */ /* 0x000fe20002800000 */
[----:B------:R-:W-:Y:S01]  /*99a0*/  IMAD.IADD R66, R67, 0x1, R66 ;  /* 0x0000000143427824 */ /* 0x000fe200078e0242 */
[----:B------:R-:W-:Y:S02]  /*99b0*/  ISETP.GE.U32.AND P5, PT, R75, 0x7fffff48, PT ;  /* 0x7fffff484b00780c */ /* 0x000fe40003fa6070 */
[----:B------:R-:W-:-:S02]  /*99c0*/  SEL R75, RZ, 0x4, P3 ;  /* 0x00000004ff4b7807 */ /* 0x000fc40001800000 */
[----:B------:R-:W-:Y:S02]  /*99d0*/  ISETP.GE.U32.AND P3, PT, R76, 0x7fffff47, PT ;  /* 0x7fffff474c00780c */ /* 0x000fe40003f66070 */
[----:B------:R-:W-:Y:S02]  /*99e0*/  SEL R76, RZ, 0x1fffe, P2 ;  /* 0x0001fffeff4c7807 */ /* 0x000fe40001000000 */
[----:B------:R-:W-:Y:S02]  /*99f0*/  ISETP.GE.U32.AND P2, PT, R77, 0x7fffff56, PT ;  /* 0x7fffff564d00780c */ /* 0x000fe40003f46070 */
[----:B------:R-:W-:Y:S02]  /*9a00*/  SEL R77, RZ, 0x1, P4 ;  /* 0x00000001ff4d7807 */ /* 0x000fe40002000000 */
[----:B------:R-:W-:Y:S02]  /*9a10*/  ISETP.GE.U32.AND P4, PT, R78, 0x7fffff42, PT ;  /* 0x7fffff424e00780c */ /* 0x000fe40003f86070 */
[----:B------:R-:W-:Y:S01]  /*9a20*/  SEL R78, RZ, 0x7fff8, P5 ;  /* 0x0007fff8ff4e7807 */ /* 0x000fe20002800000 */
[----:B------:R-:W-:Y:S01]  /*9a30*/  IMAD.IADD R76, R77, 0x1, R76 ;  /* 0x000000014d4c7824 */ /* 0x000fe200078e024c */
[----:B------:R-:W-:Y:S01]  /*9a40*/  ISETP.GE.U32.AND P5, PT, R79, 0x7fffff44, PT ;  /* 0x7fffff444f00780c */ /* 0x000fe20003fa6070 */
[----:B------:R-:W2:Y:S01]  /*9a50*/  LDC R77, c[0x0][0x3a0] ;  /* 0x0000e800ff4d7b82 */ /* 0x000ea20000000800 */
[----:B------:R-:W-:-:S02]  /*9a60*/  SEL R79, RZ, 0x4, P3 ;  /* 0x00000004ff4f7807 */ /* 0x000fc40001800000 */
[----:B------:R-:W-:Y:S01]  /*9a70*/  ISETP.GE.U32.AND P3, PT, R128, 0x7fffff43, PT ;  /* 0x7fffff438000780c */ /* 0x000fe20003f66070 */
[----:B------:R1:W-:Y:S01]  /*9a80*/  LDGSTS.E [R216+0x2800], desc[UR16][R138.64], !P2 ;  /* 0x028000008ad87fae */ /* 0x0003e2000d1a1010 */
[----:B------:R-:W-:Y:S02]  /*9a90*/  SEL R128, RZ, 0x1fffe, P4 ;  /* 0x0001fffeff807807 */ /* 0x000fe40002000000 */
[----:B------:R-:W-:Y:S01]  /*9aa0*/  ISETP.GE.U32.AND P4, PT, R205, 0x7fffff41, PT ;  /* 0x7fffff41cd00780c */ /* 0x000fe20003f86070 */
[----:B------:R1:W-:Y:S01]  /*9ab0*/  LDGSTS.E [R216+0x2a00], desc[UR16][R180.64], !P2 ;  /* 0x02a00000b4d87fae */ /* 0x0003e2000d1a1010 */
[----:B------:R-:W-:Y:S02]  /*9ac0*/  SEL R129, RZ, 0x7fff8, P5 ;  /* 0x0007fff8ff817807 */ /* 0x000fe40002800000 */
[----:B------:R-:W-:Y:S01]  /*9ad0*/  ISETP.GE.U32.AND P5, PT, R130, 0x7fffff55, PT ;  /* 0x7fffff558200780c */ /* 0x000fe20003fa6070 */
[----:B------:R-:W3:Y:S01]  /*9ae0*/  S2R R205, SR_TID.X ;  /* 0x0000000000cd7919 */ /* 0x000ee20000002100 */
[----:B------:R-:W-:-:S02]  /*9af0*/  SEL R130, RZ, 0x4, P3 ;  /* 0x00000004ff827807 */ /* 0x000fc40001800000 */
[----:B------:R-:W-:Y:S02]  /*9b00*/  ISETP.GE.U32.AND P3, PT, R131, 0x7fffff54, PT ;  /* 0x7fffff548300780c */ /* 0x000fe40003f66070 */
[----:B------:R-:W-:Y:S02]  /*9b10*/  SEL R131, RZ, 0x1, P4 ;  /* 0x00000001ff837807 */ /* 0x000fe40002000000 */
[----:B------:R-:W-:Y:S02]  /*9b20*/  LOP3.LUT R66, R66, 0x3, RZ, 0xc0, !PT ;  /* 0x0000000342427812 */ /* 0x000fe400078ec0ff */
[----:B------:R-:W-:Y:S02]  /*9b30*/  IADD3 R128, PT, PT, R131, R128, RZ ;  /* 0x0000008083807210 */ /* 0x000fe40007ffe0ff */
[----:B------:R-:W-:Y:S01]  /*9b40*/  LOP3.LUT R62, R62, 0x3, RZ, 0xc0, !PT ;  /* 0x000000033e3e7812 */ /* 0x000fe200078ec0ff */
[----:B--2---:R-:W-:Y:S01]  /*9b50*/  VIADD R63, R77, 0xffffff72 ;  /* 0xffffff724d3f7836 */ /* 0x004fe20000000000 */
[----:B------:R-:W-:Y:S01]  /*9b60*/  LOP3.LUT R128, R128, 0x3, RZ, 0xc0, !PT ;  /* 0x0000000380807812 */ /* 0x000fe200078ec0ff */
[----:B------:R1:W-:Y:S01]  /*9b70*/  LDGSTS.E [R216+0x2c00], desc[UR16][R140.64], !P5 ;  /* 0x02c000008cd87fae */ /* 0x0003e2000e9a1010 */
[----:B------:R-:W-:-:S02]  /*9b80*/  IADD3 R66, PT, PT, R66, R74, R75 ;  /* 0x0000004a42427210 */ /* 0x000fc40007ffe04b */
[----:B------:R-:W-:Y:S01]  /*9b90*/  LOP3.LUT R76, R76, 0x3, RZ, 0xc0, !PT ;  /* 0x000000034c4c7812 */ /* 0x000fe200078ec0ff */
[----:B------:R1:W-:Y:S01]  /*9ba0*/  LDGSTS.E [R216+0x2e00], desc[UR16][R182.64], !P5 ;  /* 0x02e00000b6d87fae */ /* 0x0003e2000e9a1010 */
[----:B------:R-:W-:Y:S01]  /*9bb0*/  IADD3 R128, PT, PT, R128, R129, R130 ;  /* 0x0000008180807210 */ /* 0x000fe20007ffe082 */
[----:B------:R-:W2:Y:S01]  /*9bc0*/  LDC R75, c[0x0][0x3a0] ;  /* 0x0000e800ff4b7b82 */ /* 0x000ea20000000800 */
[----:B------:R-:W-:Y:S01]  /*9bd0*/  IADD3 R62, PT, PT, R62, R64, R65 ;  /* 0x000000403e3e7210 */ /* 0x000fe20007ffe041 */
[----:B------:R-:W-:Y:S01]  /*9be0*/  IMAD.SHL.U32 R65, R66, 0x100, RZ ;  /* 0x0000010042417824 */ /* 0x000fe200078e00ff */
[----:B------:R-:W-:Y:S01]  /*9bf0*/  IADD3 R76, PT, PT, R76, R78, R79 ;  /* 0x0000004e4c4c7210 */ /* 0x000fe20007ffe04f */
[----:B------:R1:W-:Y:S01]  /*9c00*/  LDGSTS.E [R216+0x3000], desc[UR16][R142.64], !P3 ;  /* 0x030000008ed87fae */ /* 0x0003e2000d9a1010 */
[----:B------:R-:W-:Y:S02]  /*9c10*/  LOP3.LUT R67, R128, 0xf, RZ, 0xc0, !PT ;  /* 0x0000000f80437812 */ /* 0x000fe400078ec0ff */
[----:B------:R-:W-:Y:S01]  /*9c20*/  LOP3.LUT R65, R65, 0xf00, RZ, 0xe2, !PT ;  /* 0x00000f0041417812 */ /* 0x000fe200078ee2ff */
[----:B------:R1:W-:Y:S01]  /*9c30*/  LDGSTS.E [R216+0x3200], desc[UR16][R184.64], !P3 ;  /* 0x03200000b8d87fae */ /* 0x0003e2000d9a1010 */
[----:B------:R-:W-:Y:S01]  /*9c40*/  ISETP.GE.U32.AND P2, PT, R63, 0x7fffff53, PT ;  /* 0x7fffff533f00780c */ /* 0x000fe20003f46070 */
[----:B------:R-:W-:-:S02]  /*9c50*/  IMAD R67, R76, 0x10, R67 ;  /* 0x000000104c437824 */ /* 0x000fc400078e0243 */
[----:B------:R-:W-:Y:S01]  /*9c60*/  IMAD R65, R62, 0x1000, R65 ;  /* 0x000010003e417824 */ /* 0x000fe200078e0241 */
[----:B---3--:R-:W-:Y:S01]  /*9c70*/  LOP3.LUT R205, R205, 0x1f, RZ, 0xc0, !PT ;  /* 0x0000001fcdcd7812 */ /* 0x008fe200078ec0ff */
[----:B------:R-:W-:Y:S01]  /*9c80*/  VIADD R62, R77, 0xffffff71 ;  /* 0xffffff714d3e7836 */ /* 0x000fe20000000000 */
[----:B------:R-:W-:-:S04]  /*9c90*/  LOP3.LUT R64, R67, 0xff, RZ, 0xc0, !PT ;  /* 0x000000ff43407812 */ /* 0x000fc800078ec0ff */
[----:B------:R-:W-:Y:S02]  /*9ca0*/  IADD3 R63, PT, PT, R65, R64, RZ ;  /* 0x00000040413f7210 */ /* 0x000fe40007ffe0ff */
[----:B------:R-:W-:Y:S01]  /*9cb0*/  ISETP.GE.U32.AND P5, PT, R62, 0x7fffff52, PT ;  /* 0x7fffff523e00780c */ /* 0x000fe20003fa6070 */
[----:B------:R-:W-:Y:S01]  /*9cc0*/  VIADD R62, R77, 0xffffff70 ;  /* 0xffffff704d3e7836 */ /* 0x000fe20000000000 */
[----:B------:R-:W-:Y:S01]  /*9cd0*/  LOP3.LUT R63, R63, 0xffff, RZ, 0xc0, !PT ;  /* 0x0000ffff3f3f7812 */ /* 0x000fe200078ec0ff */
[----:B------:R1:W-:Y:S01]  /*9ce0*/  LDGSTS.E [R216+0x3400], desc[UR16][R144.64], !P2 ;  /* 0x0340000090d87fae */ /* 0x0003e2000d1a1010 */
[----:B--2---:R-:W-:Y:S02]  /*9cf0*/  VIADD R75, R75, 0x1f ;  /* 0x0000001f4b4b7836 */ /* 0x004fe40000000000 */
[----:B------:R-:W-:Y:S01]  /*9d00*/  ISETP.GE.U32.AND P3, PT, R62, 0x7fffff51, PT ;  /* 0x7fffff513e00780c */ /* 0x000fe20003f66070 */
[----:B------:R1:W-:Y:S01]  /*9d10*/  LDGSTS.E [R216+0x3600], desc[UR16][R186.64], !P2 ;  /* 0x03600000bad87fae */ /* 0x0003e2000d1a1010 */
[----:B------:R-:W-:-:S02]  /*9d20*/  SHF.R.U32.HI R62, RZ, 0xf, R63 ;  /* 0x0000000fff3e7819 */ /* 0x000fc4000001163f */
[--C-:B------:R-:W-:Y:S02]  /*9d30*/  SHF.R.U32.HI R64, RZ, 0x2, R63.reuse ;  /* 0x00000002ff407819 */ /* 0x100fe4000001163f */
[----:B------:R-:W-:Y:S01]  /*9d40*/  LOP3.LUT P6, RZ, R62, 0x1, RZ, 0xc0, !PT ;  /* 0x000000013eff7812 */ /* 0x000fe200078cc0ff */
[----:B------:R1:W-:Y:S01]  /*9d50*/  LDGSTS.E [R216+0x3800], desc[UR16][R146.64], !P5 ;  /* 0x0380000092d87fae */ /* 0x0003e2000e9a1010 */
[--C-:B------:R-:W-:Y:S02]  /*9d60*/  SHF.R.U32.HI R62, RZ, 0xe, R63.reuse ;  /* 0x0000000eff3e7819 */ /* 0x100fe4000001163f */
[--C-:B------:R-:W-:Y:S01]  /*9d70*/  SHF.R.U32.HI R67, RZ, 0x1, R63.reuse ;  /* 0x00000001ff437819 */ /* 0x100fe2000001163f */
[----:B------:R1:W-:Y:S01]  /*9d80*/  LDGSTS.E [R216+0x3a00], desc[UR16][R188.64], !P5 ;  /* 0x03a00000bcd87fae */ /* 0x0003e2000e9a1010 */
[----:B------:R-:W-:Y:S02]  /*9d90*/  LOP3.LUT P2, RZ, R62, 0x1, RZ, 0xc0, !PT ;  /* 0x000000013eff7812 */ /* 0x000fe4000784c0ff */
[--C-:B------:R-:W-:Y:S01]  /*9da0*/  SHF.R.U32.HI R62, RZ, 0xd, R63.reuse ;  /* 0x0000000dff3e7819 */ /* 0x100fe2000001163f */
[----:B------:R1:W-:Y:S03]  /*9db0*/  LDGSTS.E [R216+0x3c00], desc[UR16][R148.64], !P3 ;  /* 0x03c0000094d87fae */ /* 0x0003e6000d9a1010 */
[----:B------:R-:W-:Y:S01]  /*9dc0*/  LOP3.LUT P5, RZ, R62, 0x1, RZ, 0xc0, !PT ;  /* 0x000000013eff7812 */ /* 0x000fe200078ac0ff */
[----:B------:R1:W-:Y:S01]  /*9dd0*/  LDGSTS.E [R216+0x3e00], desc[UR16][R190.64], !P3 ;  /* 0x03e00000bed87fae */ /* 0x0003e2000d9a1010 */
[----:B------:R-:W-:-:S03]  /*9de0*/  SHF.R.U32.HI R62, RZ, 0xc, R63 ;  /* 0x0000000cff3e7819 */ /* 0x000fc6000001163f */
[----:B------:R1:W-:Y:S01]  /*9df0*/  LDGSTS.E [R216+0x4000], desc[UR16][R150.64], P6 ;  /* 0x0400000096d87fae */ /* 0x0003e2000b1a1010 */
[----:B------:R-:W-:Y:S02]  /*9e00*/  LOP3.LUT P3, RZ, R62, 0x1, RZ, 0xc0, !PT ;  /* 0x000000013eff7812 */ /* 0x000fe4000786c0ff */
[--C-:B------:R-:W-:Y:S01]  /*9e10*/  SHF.R.U32.HI R62, RZ, 0xb, R63.reuse ;  /* 0x0000000bff3e7819 */ /* 0x100fe2000001163f */
[----:B------:R1:W-:Y:S03]  /*9e20*/  LDGSTS.E [R216+0x4200], desc[UR16][R192.64], P6 ;  /* 0x04200000c0d87fae */ /* 0x0003e6000b1a1010 */
[----:B------:R-:W-:Y:S01]  /*9e30*/  LOP3.LUT P6, RZ, R62, 0x1, RZ, 0xc0, !PT ;  /* 0x000000013eff7812 */ /* 0x000fe200078cc0ff */
[----:B------:R1:W-:Y:S01]  /*9e40*/  LDGSTS.E [R216+0x4400], desc[UR16][R152.64], P2 ;  /* 0x0440000098d87fae */ /* 0x0003e200091a1010 */
[----:B------:R-:W-:-:S03]  /*9e50*/  SHF.R.U32.HI R62, RZ, 0xa, R63 ;  /* 0x0000000aff3e7819 */ /* 0x000fc6000001163f */
[----:B------:R1:W-:Y:S01]  /*9e60*/  LDGSTS.E [R216+0x4600], desc[UR16][R194.64], P2 ;  /* 0x04600000c2d87fae */ /* 0x0003e200091a1010 */
[----:B------:R-:W-:Y:S02]  /*9e70*/  LOP3.LUT P2, RZ, R62, 0x1, RZ, 0xc0, !PT ;  /* 0x000000013eff7812 */ /* 0x000fe4000784c0ff */
[--C-:B------:R-:W-:Y:S01]  /*9e80*/  SHF.R.U32.HI R62, RZ, 0x9, R63.reuse ;  /* 0x00000009ff3e7819 */ /* 0x100fe2000001163f */
[----:B------:R1:W-:Y:S04]  /*9e90*/  LDGSTS.E [R216+0x4800], desc[UR16][R154.64], P5 ;  /* 0x048000009ad87fae */ /* 0x0003e8000a9a1010 */
[----:B------:R1:W-:Y:S01]  /*9ea0*/  LDGSTS.E [R216+0x4a00], desc[UR16][R196.64], P5 ;  /* 0x04a00000c4d87fae */ /* 0x0003e2000a9a1010 */
[----:B------:R-:W-:Y:S02]  /*9eb0*/  LOP3.LUT P5, RZ, R62, 0x1, RZ, 0xc0, !PT ;  /* 0x000000013eff7812 */ /* 0x000fe400078ac0ff */
[----:B------:R-:W-:Y:S01]  /*9ec0*/  SHF.R.U32.HI R62, RZ, 0x8, R63 ;  /* 0x00000008ff3e7819 */ /* 0x000fe2000001163f */
[----:B------:R1:W-:Y:S04]  /*9ed0*/  LDGSTS.E [R216+0x4c00], desc[UR16][R156.64], P3 ;  /* 0x04c000009cd87fae */ /* 0x0003e800099a1010 */
[----:B------:R1:W-:Y:S01]  /*9ee0*/  LDGSTS.E [R216+0x4e00], desc[UR16][R200.64], P3 ;  /* 0x04e00000c8d87fae */ /* 0x0003e200099a1010 */
[----:B------:R-:W-:-:S02]  /*9ef0*/  LOP3.LUT P3, RZ, R62, 0x1, RZ, 0xc0, !PT ;  /* 0x000000013eff7812 */ /* 0x000fc4000786c0ff */
        /* <DEDUP_REMOVED lines=16> */
[----:B------:R-:W-:Y:S01]  /*a000*/  SHF.R.U32.HI R62, RZ, 0x3, R63 ;  /* 0x00000003ff3e7819 */ /* 0x000fe2000001163f */
[----:B------:R1:W-:Y:S04]  /*a010*/  LDGSTS.E [R216+0x6000], desc[UR16][R94.64], P6 ;  /* 0x060000005ed87fae */ /* 0x0003e8000b1a1010 */
[----:B------:R1:W-:Y:S01]  /*a020*/  LDGSTS.E [R216+0x6200], desc[UR16][R92.64], P6 ;  /* 0x062000005cd87fae */ /* 0x0003e2000b1a1010 */
[----:B------:R-:W-:-:S03]  /*a030*/  ISETP.GE.AND P6, PT, R205, R206, PT ;  /* 0x000000cecd00720c */ /* 0x000fc60003fc6270 */
[----:B------:R1:W-:Y:S04]  /*a040*/  LDGSTS.E [R216+0x6400], desc[UR16][R90.64], P2 ;  /* 0x064000005ad87fae */ /* 0x0003e800091a1010 */
[----:B------:R1:W-:Y:S01]  /*a050*/  LDGSTS.E [R216+0x6600], desc[UR16][R88.64], P2 ;  /* 0x0660000058d87fae */ /* 0x0003e200091a1010 */
[----:B------:R-:W-:Y:S02]  /*a060*/  LOP3.LUT P2, RZ, R62, 0x1, RZ, 0xc0, !PT ;  /* 0x000000013eff7812 */ /* 0x000fe4000784c0ff */
[----:B------:R-:W-:Y:S01]  /*a070*/  SEL R62, RZ, 0x4, P6 ;  /* 0x00000004ff3e7807 */ /* 0x000fe20003000000 */
[----:B------:R1:W-:Y:S04]  /*a080*/  LDGSTS.E [R216+0x6800], desc[UR16][R86.64], P5 ;  /* 0x0680000056d87fae */ /* 0x0003e8000a9a1010 */
[----:B------:R1:W-:Y:S01]  /*a090*/  LDGSTS.E [R216+0x6a00], desc[UR16][R84.64], P5 ;  /* 0x06a0000054d87fae */ /* 0x0003e2000a9a1010 */
[----:B------:R-:W-:-:S03]  /*a0a0*/  ISETP.GT.AND P5, PT, R75, 0x9f, PT ;  /* 0x0000009f4b00780c */ /* 0x000fc60003fa4270 */
[----:B------:R1:W-:Y:S01]  /*a0b0*/  LDGSTS.E [R216+0x6c00], desc[UR16][R82.64], P3 ;  /* 0x06c0000052d87fae */ /* 0x0003e200099a1010 */
[----:B------:R-:W-:Y:S02]  /*a0c0*/  SEL R74, R62, RZ, P5 ;  /* 0x000000ff3e4a7207 */ /* 0x000fe40002800000 */
[-C--:B------:R-:W-:Y:S01]  /*a0d0*/  IADD3 R62, P5, PT, R72, R207.reuse, RZ ;  /* 0x000000cf483e7210 */ /* 0x080fe20007fbe0ff */
[----:B------:R1:W-:Y:S01]  /*a0e0*/  LDGSTS.E [R216+0x6e00], desc[UR16][R80.64], P3 ;  /* 0x06e0000050d87fae */ /* 0x0003e200099a1010 */
[----:B------:R-:W-:Y:S02]  /*a0f0*/  LOP3.LUT P3, RZ, R64, 0x1, RZ, 0xc0, !PT ;  /* 0x0000000140ff7812 */ /* 0x000fe4000786c0ff */
[-C--:B------:R-:W-:Y:S01]  /*a100*/  IADD3 R64, P6, PT, R108, R207.reuse, RZ ;  /* 0x000000cf6c407210 */ /* 0x080fe20007fde0ff */
[----:B------:R1:W-:Y:S01]  /*a110*/  LDGSTS.E [R216+0x7000], desc[UR16][R112.64], P2 ;  /* 0x0700000070d87fae */ /* 0x0003e200091a1010 */
[----:B------:R-:W-:Y:S01]  /*a120*/  IMAD.X R63, R73, 0x1, R69, P5 ;  /* 0x00000001493f7824 */ /* 0x000fe200028e0645 */
[----:B------:R-:W-:-:S02]  /*a130*/  IADD3 R66, P5, PT, R110, R207, RZ ;  /* 0x000000cf6e427210 */ /* 0x000fc40007fbe0ff */
[----:B------:R-:W-:Y:S01]  /*a140*/  IMAD.X R65, R109, 0x1, R69, P6 ;  /* 0x000000016d417824 */ /* 0x000fe200030e0645 */
[----:B------:R-:W-:Y:S01]  /*a150*/  LOP3.LUT P6, RZ, R67, 0x1, RZ, 0xc0, !PT ;  /* 0x0000000143ff7812 */ /* 0x000fe200078cc0ff */
[----:B------:R1:W-:Y:S01]  /*a160*/  LDGSTS.E [R216+0x7200], desc[UR16][R120.64], P2 ;  /* 0x0720000078d87fae */ /* 0x0003e200091a1010 */
[----:B------:R-:W-:Y:S02]  /*a170*/  ISETP.NE.U32.AND P2, PT, R74, RZ, PT ;  /* 0x000000ff4a00720c */ /* 0x000fe40003f45070 */
[----:B------:R-:W-:Y:S01]  /*a180*/  IADD3.X R67, PT, PT, R111, R69, RZ, P5, !PT ;  /* 0x000000456f437210 */ /* 0x000fe20002ffe4ff */
[----:B------:R1:W-:Y:S04]  /*a190*/  LDGSTS.E [R216+0x7400], desc[UR16][R114.64], P3 ;  /* 0x0740000072d87fae */ /* 0x0003e800099a1010 */
[----:B------:R1:W-:Y:S01]  /*a1a0*/  LDGSTS.E [R216+0x7600], desc[UR16][R122.64], P3 ;  /* 0x076000007ad87fae */ /* 0x0003e200099a1010 */
[----:B------:R-:W-:-:S03]  /*a1b0*/  ISETP.GE.AND P3, PT, R75, 0x40, PT ;  /* 0x000000404b00780c */ /* 0x000fc60003f66270 */
[----:B------:R1:W-:Y:S04]  /*a1c0*/  LDGSTS.E [R216+0x7800], desc[UR16][R116.64], P6 ;  /* 0x0780000074d87fae */ /* 0x0003e8000b1a1010 */
[----:B------:R1:W-:Y:S04]  /*a1d0*/  LDGSTS.E [R216+0x7a00], desc[UR16][R124.64], P6 ;  /* 0x07a000007cd87fae */ /* 0x0003e8000b1a1010 */
[----:B------:R1:W-:Y:S04]  /*a1e0*/  LDGSTS.E [R216+0x7c00], desc[UR16][R118.64], !P4 ;  /* 0x07c0000076d87fae */ /* 0x0003e8000e1a1010 */
[----:B------:R1:W-:Y:S04]  /*a1f0*/  LDGSTS.E [R216+0x7e00], desc[UR16][R126.64], !P4 ;  /* 0x07e000007ed87fae */ /* 0x0003e8000e1a1010 */
[----:B------:R-:W0:Y:S04]  /*a200*/  LDGDEPBAR ;  /* 0x00000000000079af */ /* 0x000e280000000000 */
        /* <DEDUP_REMOVED lines=31> */
[----:B------:R1:W-:Y:S01]  /*a400*/  LDGSTS.E [R213+0x33e00], desc[UR16][R66.64], P2 ;  /* 0x33e0000042d57fae */ /* 0x0003e200091a1010 */
[----:B------:R-:W-:-:S03]  /*a410*/  ISETP.GE.AND P2, PT, R75, 0x20, PT ;  /* 0x000000204b00780c */ /* 0x000fc60003f46270 */
[----:B------:R-:W0:Y:S01]  /*a420*/  LDGDEPBAR ;  /* 0x00000000000079af */ /* 0x000e220000000000 */
[----:B------:R-:W-:Y:S09]  /*a430*/  @!P3 BRA `(.L_x_8) ;  /* 0x0000004400fcb947 */ /* 0x000ff20003800000 */
[----:B------:R-:W2:Y:S01]  /*a440*/  LDL R224, [R1+0x58] ;  /* 0x0000580001e07983 */ /* 0x000ea20000100800 */
[----:B------:R-:W-:Y:S01]  /*a450*/  SHF.R.S32.HI R211, RZ, 0x1f, R218 ;  /* 0x0000001fffd37819 */ /* 0x000fe200000114da */
[----:B------:R-:W3:Y:S02]  /*a460*/  LDC.64 R78, c[0x0][0x388] ;  /* 0x0000e200ff4e7b82 */ /* 0x000ee40000000a00 */
[----:B------:R-:W4:Y:S04]  /*a470*/  LDL.LU R222, [R1+0xe8] ;  /* 0x0000e80001de7983 */ /* 0x000f280000300800 */
[----:B------:R-:W5:Y:S01]  /*a480*/  LDL.LU R220, [R1+0xec] ;  /* 0x0000ec0001dc7983 */ /* 0x000f620000300800 */
[----:B-1----:R-:W-:Y:S01]  /*a490*/  IADD3 R27, P6, PT, R218, R252, RZ ;  /* 0x000000fcda1b7210 */ /* 0x002fe20007fde0ff */
[----:B------:R-:W1:Y:S02]  /*a4a0*/  LDC.64 R6, c[0x0][0x380] ;  /* 0x0000e000ff067b82 */ /* 0x000e640000000a00 */
[----:B------:R-:W3:Y:S04]  /*a4b0*/  LDL.LU R207, [R1+0xf0] ;  /* 0x0000f00001cf7983 */ /* 0x000ee80000300800 */
[----:B------:R-:W3:Y:S04]  /*a4c0*/  LDL.LU R206, [R1+0xf4] ;  /* 0x0000f40001ce7983 */ /* 0x000ee80000300800 */
[----:B------:R-:W3:Y:S04]  /*a4d0*/  LDL.LU R205, [R1+0xf8] ;  /* 0x0000f80001cd7983 */ /* 0x000ee80000300800 */
[----:B------:R-:W3:Y:S04]  /*a4e0*/  LDL.LU R227, [R1+0xfc] ;  /* 0x0000fc0001e37983 */ /* 0x000ee80000300800 */
[----:B------:R-:W3:Y:S04]  /*a4f0*/  LDL.LU R225, [R1+0x100] ;  /* 0x0001000001e17983 */ /* 0x000ee80000300800 */
[----:B------:R-:W3:Y:S04]  /*a500*/  LDL.LU R223, [R1+0x104] ;  /* 0x0001040001df7983 */ /* 0x000ee80000300800 */
[----:B------:R-:W3:Y:S04]  /*a510*/  LDL.LU R221, [R1+0x108] ;  /* 0x0001080001dd7983 */ /* 0x000ee80000300800 */
[----:B------:R-:W3:Y:S01]  /*a520*/  LDL.LU R210, [R1+0x10c] ;  /* 0x00010c0001d27983 */ /* 0x000ee20000300800 */
[----:B------:R-:W-:-:S03]  /*a530*/  LEA.HI.X.SX32 R32, R252, R211, 0x1, P6 ;  /* 0x000000d3fc207211 */ /* 0x000fc600030f0eff */
[----:B------:R-:W3:Y:S01]  /*a540*/  LDL.LU R228, [R1+0x110] ;  /* 0x0001100001e47983 */ /* 0x000ee20000300800 */
[----:B------:R-:W-:-:S03]  /*a550*/  IADD3 R30, P5, PT, R218, R219, RZ ;  /* 0x000000dbda1e7210 */ /* 0x000fc60007fbe0ff */
[----:B------:R-:W3:Y:S04]  /*a560*/  LDL.LU R209, [R1+0x114] ;  /* 0x0001140001d17983 */ /* 0x000ee80000300800 */
[----:B------:R-:W3:Y:S01]  /*a570*/  LDL.LU R208, [R1+0x118] ;  /* 0x0001180001d07983 */ /* 0x000ee20000300800 */
[----:B------:R-:W-:-:S03]  /*a580*/  LEA.HI.X.SX32 R33, R219, R211, 0x1, P5 ;  /* 0x000000d3db217211 */ /* 0x000fc600028f0eff */
[----:B------:R-:W3:Y:S01]  /*a590*/  LDL.LU R226, [R1+0x11c] ;  /* 0x00011c0001e27983 */ /* 0x000ee20000300800 */
[C---:B--2---:R-:W-:Y:S02]  /*a5a0*/  IADD3 R24, P3, PT, R218.reuse, R224, RZ ;  /* 0x000000e0da187210 */ /* 0x044fe40007f7e0ff */
[----:B----4-:R-:W-:Y:S02]  /*a5b0*/  IADD3 R21, P4, PT, R218, R222, RZ ;  /* 0x000000deda157210 */ /* 0x010fe40007f9e0ff */
[-C--:B------:R-:W-:Y:S02]  /*a5c0*/  LEA.HI.X.SX32 R31, R224, R211.reuse, 0x1, P3 ;  /* 0x000000d3e01f7211 */ /* 0x080fe400018f0eff */
[----:B------:R-:W-:Y:S01]  /*a5d0*/  LEA.HI.X.SX32 R29, R222, R211, 0x1, P4 ;  /* 0x000000d3de1d7211 */ /* 0x000fe200020f0eff */
[----:B------:R-:W2:Y:S01]  /*a5e0*/  LDL.LU R224, [R1+0x120] ;  /* 0x0001200001e07983 */ /* 0x000ea20000300800 */
[C---:B-----5:R-:W-:Y:S02]  /*a5f0*/  IADD3 R19, P5, PT, R218.reuse, R220, RZ ;  /* 0x000000dcda137210 */ /* 0x060fe40007fbe0ff */
[C---:B---3--:R-:W-:Y:S01]  /*a600*/  IADD3 R17, P6, PT, R218.reuse, R207, RZ ;  /* 0x000000cfda117210 */ /* 0x048fe20007fde0ff */
[----:B------:R-:W3:Y:S01]  /*a610*/  LDL.LU R222, [R1+0x124] ;  /* 0x0001240001de7983 */ /* 0x000ee20000300800 */
[----:B------:R-:W-:-:S02]  /*a620*/  IADD3 R16, P3, PT, R218, R206, RZ ;  /* 0x000000ceda107210 */ /* 0x000fc40007f7e0ff */
[-C--:B------:R-:W-:Y:S02]  /*a630*/  LEA.HI.X.SX32 R26, R207, R211.reuse, 0x1, P6 ;  /* 0x000000d3cf1a7211 */ /* 0x080fe400030f0eff */
[----:B------:R-:W-:Y:S01]  /*a640*/  LEA.HI.X.SX32 R25, R206, R211, 0x1, P3 ;  /* 0x000000d3ce197211 */ /* 0x000fe200018f0eff */
[----:B------:R-:W4:Y:S01]  /*a650*/  LDL.LU R207, [R1+0x128] ;  /* 0x0001280001cf7983 */ /* 0x000f220000300800 */
[----:B------:R-:W-:-:S03]  /*a660*/  IADD3 R15, P4, PT, R218, R205, RZ ;  /* 0x000000cdda0f7210 */ /* 0x000fc60007f9e0ff */
[----:B------:R-:W5:Y:S01]  /*a670*/  LDL.LU R206, [R1+0x12c] ;  /* 0x00012c0001ce7983 */ /* 0x000f620000300800 */
[-C--:B------:R-:W-:Y:S02]  /*a680*/  LEA.HI.X.SX32 R28, R220, R211.reuse, 0x1, P5 ;  /* 0x000000d3dc1c7211 */ /* 0x080fe400028f0eff */
[----:B------:R-:W-:Y:S01]  /*a690*/  LEA.HI.X.SX32 R23, R205, R211, 0x1, P4 ;  /* 0x000000d3cd177211 */ /* 0x000fe200020f0eff */
[----:B------:R-:W2:Y:S04]  /*a6a0*/  LDL.LU R220, [R1+0x130] ;  /* 0x0001300001dc7983 */ /* 0x000ea80000300800 */
[----:B------:R-:W2:Y:S01]  /*a6b0*/  LDL.LU R205, [R1+0x134] ;  /* 0x0001340001cd7983 */ /* 0x000ea20000300800 */
[C---:B------:R-:W-:Y:S02]  /*a6c0*/  IADD3 R14, P5, PT, R218.reuse, R227, RZ ;  /* 0x000000e3da0e7210 */ /* 0x040fe40007fbe0ff */
[----:B------:R-:W-:-:S02]  /*a6d0*/  IADD3 R13, P6, PT, R218, R225, RZ ;  /* 0x000000e1da0d7210 */ /* 0x000fc40007fde0ff */
[C---:B------:R-:W-:Y:S02]  /*a6e0*/  IADD3 R252, P3, PT, R218.reuse, R223, RZ ;  /* 0x000000dfdafc7210 */ /* 0x040fe40007f7e0ff */
[C---:B------:R-:W-:Y:S02]  /*a6f0*/  IADD3 R250, P4, PT, R218.reuse, R221, RZ ;  /* 0x000000dddafa7210 */ /* 0x040fe40007f9e0ff */
[-C--:B------:R-:W-:Y:S02]  /*a700*/  LEA.HI.X.SX32 R22, R227, R211.reuse, 0x1, P5 ;  /* 0x000000d3e3167211 */ /* 0x080fe400028f0eff */
[----:B------:R-:W-:Y:S01]  /*a710*/  IADD3 R248, P5, PT, R218, R210, RZ ;  /* 0x000000d2daf87210 */ /* 0x000fe20007fbe0ff */
[----:B------:R-:W2:Y:S01]  /*a720*/  LDL.LU R227, [R1+0x138] ;  /* 0x0001380001e37983 */ /* 0x000ea20000300800 */
[-C--:B------:R-:W-:Y:S02]  /*a730*/  LEA.HI.X.SX32 R20, R225, R211.reuse, 0x1, P6 ;  /* 0x000000d3e1147211 */ /* 0x080fe400030f0eff */
[-C--:B------:R-:W-:Y:S01]  /*a740*/  LEA.HI.X.SX32 R18, R223, R211.reuse, 0x1, P3 ;  /* 0x000000d3df127211 */ /* 0x080fe200018f0eff */
[----:B------:R-:W2:Y:S01]  /*a750*/  LDL.LU R225, [R1+0x13c] ;  /* 0x00013c0001e17983 */ /* 0x000ea20000300800 */
[----:B------:R-:W-:-:S02]  /*a760*/  LEA.HI.X.SX32 R251, R221, R211, 0x1, P4 ;  /* 0x000000d3ddfb7211 */ /* 0x000fc400020f0eff */
[----:B------:R-:W-:Y:S01]  /*a770*/  LEA.HI.X.SX32 R249, R210, R211, 0x1, P5 ;  /* 0x000000d3d2f97211 */ /* 0x000fe200028f0eff */
[----:B------:R-:W2:Y:S04]  /*a780*/  LDL.LU R223, [R1+0x140] ;  /* 0x0001400001df7983 */ /* 0x000ea80000300800 */
[----:B------:R-:W2:Y:S04]  /*a790*/  LDL.LU R221, [R1+0x144] ;  /* 0x0001440001dd7983 */ /* 0x000ea80000300800 */
[----:B------:R-:W2:Y:S04]  /*a7a0*/  LDL.LU R210, [R1+0x148] ;  /* 0x0001480001d27983 */ /* 0x000ea80000300800 */
[----:B------:R-:W2:Y:S01]  /*a7b0*/  LDL.LU R163, [R1+0x14c] ;  /* 0x00014c0001a37983 */ /* 0x000ea20000300800 */
[----:B------:R-:W-:-:S02]  /*a7c0*/  IADD3 R244, P3, PT, R218, R209, RZ ;  /* 0x000000d1daf47210 */ /* 0x000fc40007f7e0ff */
[C---:B------:R-:W-:Y:S01]  /*a7d0*/  IADD3 R242, P4, PT, R218.reuse, R208, RZ ;  /* 0x000000d0daf27210 */ /* 0x040fe20007f9e0ff */
[----:B------:R-:W2:Y:S01]  /*a7e0*/  LDL.LU R204, [R1+0x150] ;  /* 0x0001500001cc7983 */ /* 0x000ea20000300800 */
[----:B------:R-:W-:Y:S02]  /*a7f0*/  IADD3 R240, P5, PT, R218, R226, RZ ;  /* 0x000000e2daf07210 */ /* 0x000fe40007fbe0ff */
[-C--:B------:R-:W-:Y:S02]  /*a800*/  LEA.HI.X.SX32 R245, R209, R211.reuse, 0x1, P3 ;  /* 0x000000d3d1f57211 */ /* 0x080fe400018f0eff */
[-C--:B------:R-:W-:Y:S01]  /*a810*/  LEA.HI.X.SX32 R243, R208, R211.reuse, 0x1, P4 ;  /* 0x000000d3d0f37211 */ /* 0x080fe200020f0eff */
[----:B------:R-:W2:Y:S01]  /*a820*/  LDL.LU R209, [R1+0x154] ;  /* 0x0001540001d17983 */ /* 0x000ea20000300800 */
[-C--:B------:R-:W-:Y:S02]  /*a830*/  LEA.HI.X.SX32 R241, R226, R211.reuse, 0x1, P5 ;  /* 0x000000d3e2f17211 */ /* 0x080fe400028f0eff */
[----:B------:R-:W-:Y:S01]  /*a840*/  IADD3 R246, P6, PT, R218, R228, RZ ;  /* 0x000000e4daf67210 */ /* 0x000fe20007fde0ff */
[----:B------:R-:W2:Y:S03]  /*a850*/  LDL.LU R208, [R1+0x158] ;  /* 0x0001580001d07983 */ /* 0x000ea60000300800 */
[----:B------:R-:W-:-:S02]  /*a860*/  LEA.HI.X.SX32 R247, R228, R211, 0x1, P6 ;  /* 0x000000d3e4f77211 */ /* 0x000fc400030f0eff */
[C---:B---3--:R-:W-:Y:S02]  /*a870*/  IADD3 R236, P3, PT, R218.reuse, R222, RZ ;  /* 0x000000dedaec7210 */ /* 0x048fe40007f7e0ff */
[C---:B----4-:R-:W-:Y:S02]  /*a880*/  IADD3 R234, P4, PT, R218.reuse, R207, RZ ;  /* 0x000000cfdaea7210 */ /* 0x050fe40007f9e0ff */
[----:B-----5:R-:W-:Y:S02]  /*a890*/  IADD3 R232, P5, PT, R218, R206, RZ ;  /* 0x000000cedae87210 */ /* 0x020fe40007fbe0ff */
[-C--:B------:R-:W-:Y:S02]  /*a8a0*/  LEA.HI.X.SX32 R235, R207, R211.reuse, 0x1, P4 ;  /* 0x000000d3cfeb7211 */ /* 0x080fe400020f0eff */
[----:B------:R-:W3:Y:S01]  /*a8b0*/  LDL.LU R207, [R1+0x15c] ;  /* 0x00015c0001cf7983 */ /* 0x000ee20000300800 */
[-C--:B------:R-:W-:Y:S02]  /*a8c0*/  LEA.HI.X.SX32 R233, R206, R211.reuse, 0x1, P5 ;  /* 0x000000d3cee97211 */ /* 0x080fe400028f0eff */
[----:B------:R-:W-:Y:S01]  /*a8d0*/  LEA.HI.X.SX32 R237, R222, R211, 0x1, P3 ;  /* 0x000000d3deed7211 */ /* 0x000fe200018f0eff */
[----:B------:R-:W4:Y:S01]  /*a8e0*/  LDL.LU R206, [R1+0x164] ;  /* 0x0001640001ce7983 */ /* 0x000f220000300800 */
[----:B--2---:R-:W-:-:S04]  /*a8f0*/  IADD3 R228, P3, PT, R218, R205, RZ ;  /* 0x000000cddae47210 */ /* 0x004fc80007f7e0ff */
[----:B------:R-:W-:Y:S02]  /*a900*/  LEA.HI.X.SX32 R229, R205, R211, 0x1, P3 ;  /* 0x000000d3cde57211 */ /* 0x000fe400018f0eff */
[----:B------:R-:W2:Y:S04]  /*a910*/  LDL.LU R205, [R1+0x168] ;  /* 0x0001680001cd7983 */ /* 0x000ea80000300800 */
[----:B------:R-:W5:Y:S04]  /*a920*/  LDL.LU R166, [R1+0x16c] ;  /* 0x00016c0001a67983 */ /* 0x000f680000300800 */
[----:B------:R-:W5:Y:S04]  /*a930*/  LDL.LU R167, [R1+0x170] ;  /* 0x0001700001a77983 */ /* 0x000f680000300800 */
[----:B------:R-:W5:Y:S01]  /*a940*/  LDL.LU R164, [R1+0x174] ;  /* 0x0001740001a47983 */ /* 0x000f620000300800 */
[----:B------:R-:W-:-:S03]  /*a950*/  IADD3 R238, P6, PT, R218, R224, RZ ;  /* 0x000000e0daee7210 */ /* 0x000fc60007fde0ff */
[----:B------:R-:W5:Y:S01]  /*a960*/  LDL.LU R165, [R1+0x178] ;  /* 0x0001780001a57983 */ /* 0x000f620000300800 */
[----:B------:R-:W-:Y:S02]  /*a970*/  LEA.HI.X.SX32 R239, R224, R211, 0x1, P6 ;  /* 0x000000d3e0ef7211 */ /* 0x000fe400030f0eff */
[C---:B------:R-:W-:Y:S01]  /*a980*/  IADD3 R224, P5, PT, R218.reuse, R225, RZ ;  /* 0x000000e1dae07210 */ /* 0x040fe20007fbe0ff */
[----:B------:R-:W5:Y:S03]  /*a990*/  LDL.LU R162, [R1+0x17c] ;  /* 0x00017c0001a27983 */ /* 0x000f660000300800 */
[----:B------:R-:W-:Y:S02]  /*a9a0*/  LEA.HI.X.SX32 R225, R225, R211, 0x1, P5 ;  /* 0x000000d3e1e17211 */ /* 0x000fe400028f0eff */
[----:B------:R-:W-:-:S04]  /*a9b0*/  IADD3 R216, P5, PT, R218, R163, RZ ;  /* 0x000000a3dad87210 */ /* 0x000fc80007fbe0ff */
[----:B------:R-:W-:Y:S02]  /*a9c0*/  LEA.HI.X.SX32 R12, R163, R211, 0x1, P5 ;  /* 0x000000d3a30c7211 */ /* 0x000fe400028f0eff */
[----:B------:R-:W5:Y:S01]  /*a9d0*/  LDL.LU R163, [R1+0x180] ;  /* 0x0001800001a37983 */ /* 0x000f620000300800 */
[C---:B------:R-:W-:Y:S02]  /*a9e0*/  IADD3 R230, P6, PT, R218.reuse, R220, RZ ;  /* 0x000000dcdae67210 */ /* 0x040fe40007fde0ff */
[----:B------:R-:W-:Y:S02]  /*a9f0*/  IADD3 R226, P4, PT, R218, R227, RZ ;  /* 0x000000e3dae27210 */ /* 0x000fe40007f9e0ff */
[----:B------:R-:W-:Y:S02]  /*aa00*/  LEA.HI.X.SX32 R231, R220, R211, 0x1, P6 ;  /* 0x000000d3dce77211 */ /* 0x000fe400030f0eff */
[C---:B------:R-:W-:Y:S02]  /*aa10*/  IADD3 R222, P6, PT, R218.reuse, R223, RZ ;  /* 0x000000dfdade7210 */ /* 0x040fe40007fde0ff */
[----:B------:R-:W-:-:S02]  /*aa20*/  IADD3 R220, P3, PT, R218, R221, RZ ;  /* 0x000000dddadc7210 */ /* 0x000fc40007f7e0ff */
[-C--:B------:R-:W-:Y:S02]  /*aa30*/  LEA.HI.X.SX32 R227, R227, R211.reuse, 0x1, P4 ;  /* 0x000000d3e3e37211 */ /* 0x080fe400020f0eff */
[C---:B------:R-:W-:Y:S02]  /*aa40*/  IADD3 R10, P4, PT, R218.reuse, R210, RZ ;  /* 0x000000d2da0a7210 */ /* 0x040fe40007f9e0ff */
[-C--:B------:R-:W-:Y:S02]  /*aa50*/  LEA.HI.X.SX32 R223, R223, R211.reuse, 0x1, P6 ;  /* 0x000000d3dfdf7211 */ /* 0x080fe400030f0eff */
[----:B------:R-:W-:Y:S02]  /*aa60*/  LEA.HI.X.SX32 R221, R221, R211, 0x1, P3 ;  /* 0x000000d3dddd7211 */ /* 0x000fe400018f0eff */
[C---:B------:R-:W-:Y:S02]  /*aa70*/  IADD3 R214, P6, PT, R218.reuse, R204, RZ ;  /* 0x000000ccdad67210 */ /* 0x040fe40007fde0ff */
[----:B------:R-:W-:-:S02]  /*aa80*/  IADD3 R9, P3, PT, R218, R209, RZ ;  /* 0x000000d1da097210 */ /* 0x000fc40007f7e0ff */
[-C--:B------:R-:W-:Y:S02]  /*aa90*/  LEA.HI.X.SX32 R219, R210, R211.reuse, 0x1, P4 ;  /* 0x000000d3d2db7211 */ /* 0x080fe400020f0eff */
[----:B------:R-:W-:Y:S02]  /*aaa0*/  IADD3 R210, P4, PT, R218, R208, RZ ;  /* 0x000000d0dad27210 */ /* 0x000fe40007f9e0ff */
[-C--:B------:R-:W-:Y:S02]  /*aab0*/  LEA.HI.X.SX32 R11, R204, R211.reuse, 0x1, P6 ;  /* 0x000000d3cc0b7211 */ /* 0x080fe400030f0eff */
[-C--:B------:R-:W-:Y:S02]  /*aac0*/  LEA.HI.X.SX32 R213, R209, R211.reuse, 0x1, P3 ;  /* 0x000000d3d1d57211 */ /* 0x080fe400018f0eff */
[----:B------:R-:W-:Y:S02]  /*aad0*/  LEA.HI.X.SX32 R211, R208, R211, 0x1, P4 ;  /* 0x000000d3d0d37211 */ /* 0x000fe400020f0eff */
[----:B------:R-:W-:-:S02]  /*aae0*/  SHF.R.S32.HI R4, RZ, 0x1f, R217 ;  /* 0x0000001fff047819 */ /* 0x000fc400000114d9 */
[----:B------:R-:W-:Y:S01]  /*aaf0*/  SHF.R.S32.HI R73, RZ, 0x1f, R212 ;  /* 0x0000001fff497819 */ /* 0x000fe200000114d4 */
[----:B---3--:R-:W-:Y:S01]  /*ab00*/  IMAD R35, R207, 0x14, RZ ;  /* 0x00000014cf237824 */ /* 0x008fe200078e02ff */
[----:B----4-:R-:W-:Y:S02]  /*ab10*/  SHF.R.S32.HI R207, RZ, 0x1f, R206 ;  /* 0x0000001fffcf7819 */ /* 0x010fe400000114ce */
[-C--:B------:R-:W-:Y:S02]  /*ab20*/  IADD3 R208, P6, PT, R217, R206.reuse, RZ ;  /* 0x000000ced9d07210 */ /* 0x080fe40007fde0ff */
[----:B------:R-:W-:-:S03]  /*ab30*/  IADD3 R206, P5, PT, R212, R206, RZ ;  /* 0x000000ced4ce7210 */ /* 0x000fc60007fbe0ff */
[----:B------:R-:W-:Y:S01]  /*ab40*/  IMAD.X R209, R4, 0x1, R207, P6 ;  /* 0x0000000104d17824 */ /* 0x000fe200030e06cf */
[----:B--2---:R-:W-:Y:S01]  /*ab50*/  SHF.R.S32.HI R203, RZ, 0x1f, R205 ;  /* 0x0000001fffcb7819 */ /* 0x004fe200000114cd */
[----:B------:R-:W-:Y:S01]  /*ab60*/  IMAD.X R207, R73, 0x1, R207, P5 ;  /* 0x0000000149cf7824 */ /* 0x000fe200028e06cf */
[CC--:B------:R-:W-:Y:S02]  /*ab70*/  IADD3 R204, P6, PT, R217.reuse, R205.reuse, RZ ;  /* 0x000000cdd9cc7210 */ /* 0x0c0fe40007fde0ff */
[----:B------:R-:W-:Y:S02]  /*ab80*/  IADD3 R202, P5, PT, R212, R205, RZ ;  /* 0x000000cdd4ca7210 */ /* 0x000fe40007fbe0ff */
[----:B-----5:R-:W-:Y:S01]  /*ab90*/  SHF.R.S32.HI R197, RZ, 0x1f, R166 ;  /* 0x0000001fffc57819 */ /* 0x020fe200000114a6 */
[--C-:B------:R-:W-:Y:S01]  /*aba0*/  IMAD.X R205, R4, 0x1, R203.reuse, P6 ;  /* 0x0000000104cd7824 */ /* 0x100fe200030e06cb */
[-C--:B------:R-:W-:Y:S01]  /*abb0*/  IADD3 R200, P6, PT, R217, R166.reuse, RZ ;  /* 0x000000a6d9c87210 */ /* 0x080fe20007fde0ff */
[----:B------:R-:W-:Y:S01]  /*abc0*/  IMAD.X R203, R73, 0x1, R203, P5 ;  /* 0x0000000149cb7824 */ /* 0x000fe200028e06cb */
[----:B------:R-:W-:-:S02]  /*abd0*/  IADD3 R196, P5, PT, R212, R166, RZ ;  /* 0x000000a6d4c47210 */ /* 0x000fc40007fbe0ff */
[----:B------:R-:W2:Y:S01]  /*abe0*/  LDL.LU R166, [R1+0x184] ;  /* 0x0001840001a67983 */ /* 0x000ea20000300800 */
[----:B------:R-:W-:Y:S01]  /*abf0*/  IMAD.X R201, R4, 0x1, R197, P6 ;  /* 0x0000000104c97824 */ /* 0x000fe200030e06c5 */
[----:B------:R-:W-:Y:S02]  /*ac00*/  SHF.R.S32.HI R193, RZ, 0x1f, R167 ;  /* 0x0000001fffc17819 */ /* 0x000fe400000114a7 */
[----:B------:R-:W-:Y:S02]  /*ac10*/  IADD3 R194, P6, PT, R217, R167, RZ ;  /* 0x000000a7d9c27210 */ /* 0x000fe40007fde0ff */
[C---:B------:R-:W-:Y:S02]  /*ac20*/  IADD3.X R197, PT, PT, R73.reuse, R197, RZ, P5, !PT ;  /* 0x000000c549c57210 */ /* 0x040fe40002ffe4ff */
[----:B------:R-:W-:Y:S02]  /*ac30*/  IADD3 R192, P5, PT, R212, R167, RZ ;  /* 0x000000a7d4c07210 */ /* 0x000fe40007fbe0ff */
[----:B------:R-:W3:Y:S01]  /*ac40*/  LDL.LU R167, [R1+0x188] ;  /* 0x0001880001a77983 */ /* 0x000ee20000300800 */
[--C-:B------:R-:W-:Y:S01]  /*ac50*/  IMAD.X R195, R4, 0x1, R193.reuse, P6 ;  /* 0x0000000104c37824 */ /* 0x100fe200030e06c1 */
[----:B------:R-:W-:Y:S01]  /*ac60*/  SHF.R.S32.HI R189, RZ, 0x1f, R164 ;  /* 0x0000001fffbd7819 */ /* 0x000fe200000114a4 */
[----:B------:R-:W-:Y:S01]  /*ac70*/  IMAD.X R193, R73, 0x1, R193, P5 ;  /* 0x0000000149c17824 */ /* 0x000fe200028e06c1 */
[----:B------:R-:W-:-:S02]  /*ac80*/  IADD3 R190, P6, PT, R217, R164, RZ ;  /* 0x000000a4d9be7210 */ /* 0x000fc40007fde0ff */
[----:B------:R-:W-:Y:S02]  /*ac90*/  IADD3 R188, P5, PT, R212, R164, RZ ;  /* 0x000000a4d4bc7210 */ /* 0x000fe40007fbe0ff */
[----:B------:R-:W4:Y:S01]  /*aca0*/  LDL.LU R164, [R1+0x18c] ;  /* 0x00018c0001a47983 */ /* 0x000f220000300800 */
[----:B------:R-:W-:Y:S01]  /*acb0*/  IMAD.X R191, R4, 0x1, R189, P6 ;  /* 0x0000000104bf7824 */ /* 0x000fe200030e06bd */
[----:B------:R-:W-:Y:S01]  /*acc0*/  SHF.R.S32.HI R81, RZ, 0x1f, R165 ;  /* 0x0000001fff517819 */ /* 0x000fe200000114a5 */
[----:B------:R-:W-:Y:S01]  /*acd0*/  IMAD.X R189, R73, 0x1, R189, P5 ;  /* 0x0000000149bd7824 */ /* 0x000fe200028e06bd */
[-C--:B------:R-:W-:Y:S02]  /*ace0*/  IADD3 R80, P6, PT, R217, R165.reuse, RZ ;  /* 0x000000a5d9507210 */ /* 0x080fe40007fde0ff */
[----:B------:R-:W-:Y:S02]  /*acf0*/  IADD3 R82, P5, PT, R212, R165, RZ ;  /* 0x000000a5d4527210 */ /* 0x000fe40007fbe0ff */
[----:B------:R-:W5:Y:S01]  /*ad00*/  LDL.LU R165, [R1+0x190] ;  /* 0x0001900001a57983 */ /* 0x000f620000300800 */
[----:B------:R-:W-:Y:S01]  /*ad10*/  IMAD.X R8, R4, 0x1, R81, P6 ;  /* 0x0000000104087824 */ /* 0x000fe200030e0651 */
[----:B------:R-:W-:-:S02]  /*ad20*/  IADD3.X R81, PT, PT, R73, R81, RZ, P5, !PT ;  /* 0x0000005149517210 */ /* 0x000fc40002ffe4ff */
[----:B------:R-:W-:Y:S02]  /*ad30*/  SHF.R.S32.HI R85, RZ, 0x1f, R162 ;  /* 0x0000001fff557819 */ /* 0x000fe400000114a2 */
[-C--:B------:R-:W-:Y:S02]  /*ad40*/  IADD3 R84, P6, PT, R217, R162.reuse, RZ ;  /* 0x000000a2d9547210 */ /* 0x080fe40007fde0ff */
[----:B------:R-:W-:Y:S02]  /*ad50*/  IADD3 R86, P5, PT, R212, R162, RZ ;  /* 0x000000a2d4567210 */ /* 0x000fe40007fbe0ff */
[----:B------:R-:W5:Y:S01]  /*ad60*/  LDL.LU R162, [R1+0x194] ;  /* 0x0001940001a27983 */ /* 0x000f620000300800 */
[----:B------:R-:W-:Y:S01]  /*ad70*/  IMAD.X R83, R4, 0x1, R85, P6 ;  /* 0x0000000104537824 */ /* 0x000fe200030e0655 */
[----:B------:R-:W-:Y:S01]  /*ad80*/  SHF.R.S32.HI R89, RZ, 0x1f, R163 ;  /* 0x0000001fff597819 */ /* 0x000fe200000114a3 */
[----:B------:R-:W-:Y:S01]  /*ad90*/  IMAD.X R85, R73, 0x1, R85, P5 ;  /* 0x0000000149557824 */ /* 0x000fe200028e0655 */
[----:B------:R-:W-:-:S02]  /*ada0*/  IADD3 R88, P6, PT, R217, R163, RZ ;  /* 0x000000a3d9587210 */ /* 0x000fc40007fde0ff */
[----:B------:R-:W-:Y:S02]  /*adb0*/  IADD3 R90, P5, PT, R212, R163, RZ ;  /* 0x000000a3d45a7210 */ /* 0x000fe40007fbe0ff */
[----:B------:R-:W5:Y:S01]  /*adc0*/  LDL.LU R163, [R1+0x198] ;  /* 0x0001980001a37983 */ /* 0x000f620000300800 */
[--C-:B------:R-:W-:Y:S02]  /*add0*/  IMAD.X R87, R4, 0x1, R89.reuse, P6 ;  /* 0x0000000104577824 */ /* 0x100fe400030e0659 */
[----:B------:R-:W-:Y:S01]  /*ade0*/  IMAD.X R89, R73, 0x1, R89, P5 ;  /* 0x0000000149597824 */ /* 0x000fe200028e0659 */
[----:B------:R-:W-:Y:S02]  /*adf0*/  SHF.R.S32.HI R185, RZ, 0x1f, R106 ;  /* 0x0000001fffb97819 */ /* 0x000fe4000001146a */
[-C--:B------:R-:W-:Y:S02]  /*ae00*/  IADD3 R184, P4, PT, R217, R106.reuse, RZ ;  /* 0x0000006ad9b87210 */ /* 0x080fe40007f9e0ff */
[----:B------:R-:W-:Y:S01]  /*ae10*/  IADD3 R186, P3, PT, R212, R106, RZ ;  /* 0x0000006ad4ba7210 */ /* 0x000fe20007f7e0ff */
[----:B------:R-:W-:Y:S01]  /*ae20*/  IMAD.WIDE.U32 R78, R107, 0x14, R78 ;  /* 0x000000146b4e7825 */ /* 0x000fe200078e004e */
[----:B--2---:R-:W-:-:S02]  /*ae30*/  SHF.R.S32.HI R93, RZ, 0x1f, R166 ;  /* 0x0000001fff5d7819 */ /* 0x004fc400000114a6 */
[-C--:B------:R-:W-:Y:S02]  /*ae40*/  IADD3 R92, P6, PT, R217, R166.reuse, RZ ;  /* 0x000000a6d95c7210 */ /* 0x080fe40007fde0ff */
[----:B------:R-:W-:Y:S02]  /*ae50*/  IADD3 R94, P5, PT, R212, R166, RZ ;  /* 0x000000a6d45e7210 */ /* 0x000fe40007fbe0ff */
[----:B------:R-:W2:Y:S01]  /*ae60*/  LDL.LU R166, [R1+0x19c] ;  /* 0x00019c0001a67983 */ /* 0x000ea20000300800 */
[----:B------:R-:W-:Y:S01]  /*ae70*/  IMAD.X R91, R4, 0x1, R93, P6 ;  /* 0x00000001045b7824 */ /* 0x000fe200030e065d */
[----:B------:R-:W-:Y:S02]  /*ae80*/  IADD3.X R93, PT, PT, R73, R93, RZ, P5, !PT ;  /* 0x0000005d495d7210 */ /* 0x000fe40002ffe4ff */
[----:B---3--:R-:W-:Y:S02]  /*ae90*/  SHF.R.S32.HI R97, RZ, 0x1f, R167 ;  /* 0x0000001fff617819 */ /* 0x008fe400000114a7 */
[----:B------:R-:W-:-:S02]  /*aea0*/  IADD3 R96, P6, PT, R217, R167, RZ ;  /* 0x000000a7d9607210 */ /* 0x000fc40007fde0ff */
[----:B------:R-:W-:Y:S02]  /*aeb0*/  IADD3 R98, P5, PT, R212, R167, RZ ;  /* 0x000000a7d4627210 */ /* 0x000fe40007fbe0ff */
[----:B------:R-:W3:Y:S01]  /*aec0*/  LDL.LU R167, [R1+0x1a0] ;  /* 0x0001a00001a77983 */ /* 0x000ee20000300800 */
[--C-:B------:R-:W-:Y:S01]  /*aed0*/  IMAD.X R95, R4, 0x1, R97.reuse, P6 ;  /* 0x00000001045f7824 */ /* 0x100fe200030e0661 */
[----:B----4-:R-:W-:Y:S01]  /*aee0*/  SHF.R.S32.HI R101, RZ, 0x1f, R164 ;  /* 0x0000001fff657819 */ /* 0x010fe200000114a4 */
[----:B------:R-:W-:Y:S01]  /*aef0*/  IMAD.X R97, R73, 0x1, R97, P5 ;  /* 0x0000000149617824 */ /* 0x000fe200028e0661 */
[-C--:B------:R-:W-:Y:S02]  /*af00*/  IADD3 R100, P6, PT, R217, R164.reuse, RZ ;  /* 0x000000a4d9647210 */ /* 0x080fe40007fde0ff */
[----:B------:R-:W-:Y:S02]  /*af10*/  IADD3 R102, P5, PT, R212, R164, RZ ;  /* 0x000000a4d4667210 */ /* 0x000fe40007fbe0ff */
[----:B------:R-:W4:Y:S01]  /*af20*/  LDL.LU R164, [R1+0x1a4] ;  /* 0x0001a40001a47983 */ /* 0x000f220000300800 */
[----:B------:R-:W-:Y:S01]  /*af30*/  IMAD.X R99, R4, 0x1, R101, P6 ;  /* 0x0000000104637824 */ /* 0x000fe200030e0665 */
[----:B-----5:R-:W-:Y:S01]  /*af40*/  SHF.R.S32.HI R105, RZ, 0x1f, R165 ;  /* 0x0000001fff697819 */ /* 0x020fe200000114a5 */
[----:B------:R-:W-:Y:S01]  /*af50*/  IMAD.X R101, R73, 0x1, R101, P5 ;  /* 0x0000000149657824 */ /* 0x000fe200028e0665 */
[----:B------:R-:W-:-:S02]  /*af60*/  IADD3 R104, P6, PT, R217, R165, RZ ;  /* 0x000000a5d9687210 */ /* 0x000fc40007fde0ff */
[----:B------:R-:W-:Y:S02]  /*af70*/  IADD3 R106, P5, PT, R212, R165, RZ ;  /* 0x000000a5d46a7210 */ /* 0x000fe40007fbe0ff */
[----:B------:R-:W5:Y:S01]  /*af80*/  LDL.LU R165, [R1+0x1a8] ;  /* 0x0001a80001a57983 */ /* 0x000f620000300800 */
[----:B------:R-:W-:Y:S01]  /*af90*/  IMAD.X R103, R4, 0x1, R105, P6 ;  /* 0x0000000104677824 */ /* 0x000fe200030e0669 */
[----:B------:R-:W-:Y:S02]  /*afa0*/  IADD3.X R105, PT, PT, R73, R105, RZ, P5, !PT ;  /* 0x0000006949697210 */ /* 0x000fe40002ffe4ff */
[----:B------:R-:W-:Y:S02]  /*afb0*/  SHF.R.S32.HI R113, RZ, 0x1f, R162 ;  /* 0x0000001fff717819 */ /* 0x000fe400000114a2 */
[-C--:B------:R-:W-:Y:S02]  /*afc0*/  IADD3 R112, P6, PT, R217, R162.reuse, RZ ;  /* 0x000000a2d9707210 */ /* 0x080fe40007fde0ff */
[----:B------:R-:W-:-:S02]  /*afd0*/  IADD3 R114, P5, PT, R212, R162, RZ ;  /* 0x000000a2d4727210 */ /* 0x000fc40007fbe0ff */
[----:B------:R-:W5:Y:S01]  /*afe0*/  LDL.LU R162, [R1+0x1ac] ;  /* 0x0001ac0001a27983 */ /* 0x000f620000300800 */
[----:B------:R-:W-:Y:S01]  /*aff0*/  IMAD.X R107, R4, 0x1, R113, P6 ;  /* 0x00000001046b7824 */ /* 0x000fe200030e0671 */
[----:B------:R-:W-:Y:S01]  /*b000*/  SHF.R.S32.HI R117, RZ, 0x1f, R163 ;  /* 0x0000001fff757819 */ /* 0x000fe200000114a3 */
[----:B------:R-:W-:Y:S01]  /*b010*/  IMAD.X R113, R73, 0x1, R113, P5 ;  /* 0x0000000149717824 */ /* 0x000fe200028e0671 */
[-C--:B------:R-:W-:Y:S02]  /*b020*/  IADD3 R116, P6, PT, R217, R163.reuse, RZ ;  /* 0x000000a3d9747210 */ /* 0x080fe40007fde0ff */
[----:B------:R-:W-:Y:S02]  /*b030*/  IADD3 R118, P5, PT, R212, R163, RZ ;  /* 0x000000a3d4767210 */ /* 0x000fe40007fbe0ff */
[----:B------:R-:W5:Y:S01]  /*b040*/  LDL.LU R163, [R1+0x1b0] ;  /* 0x0001b00001a37983 */ /* 0x000f620000300800 */
[--C-:B------:R-:W-:Y:S02]  /*b050*/  IMAD.X R115, R4, 0x1, R117.reuse, P6 ;  /* 0x0000000104737824 */ /* 0x100fe400030e0675 */
[----:B------:R-:W-:Y:S01]  /*b060*/  IMAD.X R117, R73, 0x1, R117, P5 ;  /* 0x0000000149757824 */ /* 0x000fe200028e0675 */
[----:B------:R-:W5:Y:S01]  /*b070*/  LDL.LU R169, [R1+0x1b4] ;  /* 0x0001b40001a97983 */ /* 0x000f620000300800 */
        /* <DEDUP_REMOVED lines=8> */
[----:B------:R-:W-:-:S03]  /*b100*/  IADD3 R126, P5, PT, R212, R167, RZ ;  /* 0x000000a7d47e7210 */ /* 0x000fc60007fbe0ff */
[--C-:B------:R-:W-:Y:S01]  /*b110*/  IMAD.X R123, R4, 0x1, R125.reuse, P6 ;  /* 0x00000001047b7824 */ /* 0x100fe200030e067d */
[----:B----4-:R-:W-:Y:S01]  /*b120*/  SHF.R.S32.HI R129, RZ, 0x1f, R164 ;  /* 0x0000001fff817819 */ /* 0x010fe200000114a4 */
[----:B------:R-:W-:Y:S01]  /*b130*/  IMAD.X R125, R73, 0x1, R125, P5 ;  /* 0x00000001497d7824 */ /* 0x000fe200028e067d */
[-C--:B------:R-:W-:Y:S02]  /*b140*/  IADD3 R128, P6, PT, R217, R164.reuse, RZ ;  /* 0x000000a4d9807210 */ /* 0x080fe40007fde0ff */
[----:B------:R-:W-:Y:S02]  /*b150*/  IADD3 R130, P5, PT, R212, R164, RZ ;  /* 0x000000a4d4827210 */ /* 0x000fe40007fbe0ff */
[----:B------:R-:W3:Y:S01]  /*b160*/  LDL.LU R164, [R1+0x1bc] ;  /* 0x0001bc0001a47983 */ /* 0x000ee20000300800 */
[----:B------:R-:W-:Y:S01]  /*b170*/  IMAD.X R127, R4, 0x1, R129, P6 ;  /* 0x00000001047f7824 */ /* 0x000fe200030e0681 */
[----:B-----5:R-:W-:Y:S01]  /*b180*/  SHF.R.S32.HI R133, RZ, 0x1f, R165 ;  /* 0x0000001fff857819 */ /* 0x020fe200000114a5 */
[----:B------:R-:W-:Y:S01]  /*b190*/  IMAD.X R129, R73, 0x1, R129, P5 ;  /* 0x0000000149817824 */ /* 0x000fe200028e0681 */
[----:B------:R-:W-:-:S02]  /*b1a0*/  IADD3 R132, P6, PT, R217, R165, RZ ;  /* 0x000000a5d9847210 */ /* 0x000fc40007fde0ff */
[----:B------:R-:W-:Y:S02]  /*b1b0*/  IADD3 R134, P5, PT, R212, R165, RZ ;  /* 0x000000a5d4867210 */ /* 0x000fe40007fbe0ff */
[----:B------:R-:W4:Y:S01]  /*b1c0*/  LDL.LU R165, [R1+0x1c0] ;  /* 0x0001c00001a57983 */ /* 0x000f220000300800 */
        /* <DEDUP_REMOVED lines=11> */
[----:B------:R-:W5:Y:S04]  /*b280*/  LDL.LU R163, [R1+0x1c8] ;  /* 0x0001c80001a37983 */ /* 0x000f680000300800 */
[----:B------:R-:W5:Y:S04]  /*b290*/  LDL.LU R167, [R1+0x1cc] ;  /* 0x0001cc0001a77983 */ /* 0x000f680000300800 */
[----:B------:R-:W5:Y:S04]  /*b2a0*/  LDL.LU R171, [R1+0x1d0] ;  /* 0x0001d00001ab7983 */ /* 0x000f680000300800 */
[----:B------:R-:W5:Y:S04]  /*b2b0*/  LDL.LU R175, [R1+0x1d4] ;  /* 0x0001d40001af7983 */ /* 0x000f680000300800 */
[----:B------:R-:W5:Y:S04]  /*b2c0*/  LDL.LU R76, [R1+0x1d8] ;  /* 0x0001d800014c7983 */ /* 0x000f680000300800 */
[----:B------:R-:W5:Y:S01]  /*b2d0*/  LDL.LU R179, [R1+0x160] ;  /* 0x0001600001b37983 */ /* 0x000f620000300800 */
[----:B-1----:R-:W-:Y:S01]  /*b2e0*/  IMAD.WIDE.U32 R6, R215, 0x14, R6 ;  /* 0x00000014d7067825 */ /* 0x002fe200078e0006 */
[----:B------:R-:W-:-:S02]  /*b2f0*/  SHF.R.S32.HI R5, RZ, 0x1f, R75 ;  /* 0x0000001fff057819 */ /* 0x000fc4000001144b */
[----:B------:R-:W-:Y:S02]  /*b300*/  SHF.L.U64.HI R33, R30, 0x2, R33 ;  /* 0x000000021e217819 */ /* 0x000fe40000010221 */
[----:B------:R-:W-:Y:S01]  /*b310*/  LEA.HI R5, R5, R75, RZ, 0x5 ;  /* 0x0000004b05057211 */ /* 0x000fe200078f28ff */
[----:B------:R-:W-:Y:S01]  /*b320*/  IMAD.MOV.U32 R75, RZ, RZ, R6 ;  /* 0x000000ffff4b7224 */ /* 0x000fe200078e0006 */
[C---:B------:R-:W-:Y:S01]  /*b330*/  SHF.L.U64.HI R6, R27.reuse, 0x2, R32 ;  /* 0x000000021b067819 */ /* 0x040fe20000010220 */
[----:B------:R-:W-:Y:S01]  /*b340*/  STL [R1+0x50], R33 ;  /* 0x0000502101007387 */ /* 0x000fe20000100800 */
[----:B------:R-:W-:Y:S01]  /*b350*/  IMAD.SHL.U32 R27, R27, 0x4, RZ ;  /* 0x000000041b1b7824 */ /* 0x000fe200078e00ff */
[----:B------:R-:W-:Y:S01]  /*b360*/  SHF.R.S32.HI R145, RZ, 0x1f, R169 ;  /* 0x0000001fff917819 */ /* 0x000fe200000114a9 */
[--C-:B------:R-:W-:Y:S01]  /*b370*/  IMAD.X R139, R4, 0x1, R141.reuse, P6 ;  /* 0x00000001048b7824 */ /* 0x100fe200030e068d */
[-C--:B------:R-:W-:Y:S01]  /*b380*/  IADD3 R144, P6, PT, R217, R169.reuse, RZ ;  /* 0x000000a9d9907210 */ /* 0x080fe20007fde0ff */
[----:B------:R-:W-:Y:S01]  /*b390*/  IMAD.X R141, R73, 0x1, R141, P5 ;  /* 0x00000001498d7824 */ /* 0x000fe200028e068d */
[----:B------:R-:W-:-:S03]  /*b3a0*/  IADD3 R146, P5, PT, R212, R169, RZ ;  /* 0x000000a9d4927210 */ /* 0x000fc60007fbe0ff */
[C---:B------:R-:W-:Y:S01]  /*b3b0*/  IMAD.X R143, R4.reuse, 0x1, R145, P6 ;  /* 0x00000001048f7824 */ /* 0x040fe200030e0691 */
[C---:B------:R-:W-:Y:S02]  /*b3c0*/  IADD3.X R145, PT, PT, R73.reuse, R145, RZ, P5, !PT ;  /* 0x0000009149917210 */ /* 0x040fe40002ffe4ff */
[----:B------:R-:W-:Y:S01]  /*b3d0*/  SHF.R.S32.HI R5, RZ, 0x5, R5 ;  /* 0x00000005ff057819 */ /* 0x000fe20000011405 */
[--C-:B------:R-:W-:Y:S02]  /*b3e0*/  IMAD.X R183, R4, 0x1, R185.reuse, P4 ;  /* 0x0000000104b77824 */ /* 0x100fe400020e06b9 */
[----:B------:R-:W-:Y:S01]  /*b3f0*/  IMAD.X R185, R73, 0x1, R185, P3 ;  /* 0x0000000149b97824 */ /* 0x000fe200018e06b9 */
[----:B------:R-:W-:Y:S01]  /*b400*/  SHF.L.U64.HI R72, R217, 0x2, R4 ;  /* 0x00000002d9487819 */ /* 0x000fe20000010204 */
[----:B------:R-:W-:Y:S01]  /*b410*/  IMAD.MOV.U32 R187, RZ, RZ, RZ ;  /* 0x000000ffffbb7224 */ /* 0x000fe200078e00ff */
[C---:B------:R-:W-:Y:S01]  /*b420*/  SHF.L.U64.HI R251, R250.reuse, 0x2, R251 ;  /* 0x00000002fafb7819 */ /* 0x040fe200000102fb */
[----:B------:R-:W-:Y:S01]  /*b430*/  IMAD.SHL.U32 R250, R250, 0x4, RZ ;  /* 0x00000004fafa7824 */ /* 0x000fe200078e00ff */
[C---:B------:R-:W-:Y:S01]  /*b440*/  SHF.L.U64.HI R249, R248.reuse, 0x2, R249 ;  /* 0x00000002f8f97819 */ /* 0x040fe200000102f9 */
[----:B------:R-:W-:Y:S01]  /*b450*/  IMAD.SHL.U32 R248, R248, 0x4, RZ ;  /* 0x00000004f8f87824 */ /* 0x000fe200078e00ff */
[C---:B------:R-:W-:Y:S01]  /*b460*/  SHF.L.U64.HI R247, R246.reuse, 0x2, R247 ;  /* 0x00000002f6f77819 */ /* 0x040fe200000102f7 */
[----:B------:R-:W-:Y:S01]  /*b470*/  IMAD.SHL.U32 R246, R246, 0x4, RZ ;  /* 0x00000004f6f67824 */ /* 0x000fe200078e00ff */
[C---:B------:R-:W-:Y:S01]  /*b480*/  SHF.L.U64.HI R245, R244.reuse, 0x2, R245 ;  /* 0x00000002f4f57819 */ /* 0x040fe200000102f5 */
[----:B------:R-:W-:Y:S01]  /*b490*/  IMAD.SHL.U32 R244, R244, 0x4, RZ ;  /* 0x00000004f4f47824 */ /* 0x000fe200078e00ff */
[----:B------:R-:W-:-:S02]  /*b4a0*/  SHF.L.U64.HI R243, R242, 0x2, R243 ;  /* 0x00000002f2f37819 */ /* 0x000fc400000102f3 */
        /* <DEDUP_REMOVED lines=47> */
[----:B------:R-:W-:Y:S02]  /*b7a0*/  SHF.L.U64.HI R85, R86, 0x2, R85 ;  /* 0x0000000256557819 */ /* 0x000fe40000010255 */
        /* <DEDUP_REMOVED lines=55> */
[----:B------:R-:W-:Y:S02]  /*bb20*/  IADD3 R77, PT, PT, R77, -0xa0, RZ ;  /* 0xffffff604d4d7810 */ /* 0x000fe40007ffe0ff */
[----:B------:R-:W-:Y:S02]  /*bb30*/  SHF.L.U32 R242, R242, 0x2, RZ ;  /* 0x00000002f2f27819 */ /* 0x000fe400000006ff */
[----:B------:R-:W-:Y:S02]  /*bb40*/  SHF.L.U32 R230, R230, 0x2, RZ ;  /* 0x00000002e6e67819 */ /* 0x000fe400000006ff */
[C---:B------:R-:W-:Y:S02]  /*bb50*/  SHF.L.U64.HI R219, R10.reuse, 0x2, R219 ;  /* 0x000000020adb7819 */ /* 0x040fe400000102db */
[----:B------:R-:W-:Y:S02]  /*bb60*/  SHF.L.U32 R218, R10, 0x2, RZ ;  /* 0x000000020ada7819 */ /* 0x000fe400000006ff */
[----:B------:R-:W-:-:S02]  /*bb70*/  SHF.L.U64.HI R213, R9, 0x2, R213 ;  /* 0x0000000209d57819 */ /* 0x000fc400000102d5 */
[----:B------:R-:W-:Y:S02]  /*bb80*/  SHF.L.U32 R206, R206, 0x2, RZ ;  /* 0x00000002cece7819 */ /* 0x000fe400000006ff */
[----:B------:R-:W-:Y:S02]  /*bb90*/  SHF.L.U32 R192, R192, 0x2, RZ ;  /* 0x00000002c0c07819 */ /* 0x000fe400000006ff */
[----:B------:R-:W-:Y:S02]  /*bba0*/  SHF.L.U32 R86, R86, 0x2, RZ ;  /* 0x0000000256567819 */ /* 0x000fe400000006ff */
[----:B------:R-:W-:Y:S02]  /*bbb0*/  SHF.L.U32 R98, R98, 0x2, RZ ;  /* 0x0000000262627819 */ /* 0x000fe400000006ff */
[----:B------:R-:W-:Y:S02]  /*bbc0*/  SHF.L.U32 R114, R114, 0x2, RZ ;  /* 0x0000000272727819 */ /* 0x000fe400000006ff */
[----:B------:R-:W-:-:S02]  /*bbd0*/  SHF.L.U32 R126, R126, 0x2, RZ ;  /* 0x000000027e7e7819 */ /* 0x000fc400000006ff */
[----:B------:R-:W-:Y:S02]  /*bbe0*/  SHF.L.U32 R138, R138, 0x2, RZ ;  /* 0x000000028a8a7819 */ /* 0x000fe400000006ff */
[----:B------:R-:W-:Y:S02]  /*bbf0*/  SHF.L.U32 R186, R186, 0x2, RZ ;  /* 0x00000002baba7819 */ /* 0x000fe400000006ff */
[----:B--2---:R-:W-:Y:S02]  /*bc00*/  SHF.R.S32.HI R149, RZ, 0x1f, R166 ;  /* 0x0000001fff957819 */ /* 0x004fe400000114a6 */
[-C--:B------:R-:W-:Y:S02]  /*bc10*/  IADD3 R148, P6, PT, R217, R166.reuse, RZ ;  /* 0x000000a6d9947210 */ /* 0x080fe40007fde0ff */
[----:B------:R-:W-:-:S03]  /*bc20*/  IADD3 R150, P5, PT, R212, R166, RZ ;  /* 0x000000a6d4967210 */ /* 0x000fc60007fbe0ff */
[--C-:B------:R-:W-:Y:S02]  /*bc30*/  IMAD.X R147, R4, 0x1, R149.reuse, P6 ;  /* 0x0000000104937824 */ /* 0x100fe400030e0695 */
[----:B------:R-:W-:Y:S01]  /*bc40*/  IMAD.X R149, R73, 0x1, R149, P5 ;  /* 0x0000000149957824 */ /* 0x000fe200028e0695 */
[----:B---3--:R-:W-:Y:S02]  /*bc50*/  SHF.R.S32.HI R153, RZ, 0x1f, R164 ;  /* 0x0000001fff997819 */ /* 0x008fe400000114a4 */
[-C--:B------:R-:W-:Y:S02]  /*bc60*/  IADD3 R152, P6, PT, R217, R164.reuse, RZ ;  /* 0x000000a4d9987210 */ /* 0x080fe40007fde0ff */
[----:B------:R-:W-:-:S03]  /*bc70*/  IADD3 R154, P5, PT, R212, R164, RZ ;  /* 0x000000a4d49a7210 */ /* 0x000fc60007fbe0ff */
[----:B------:R-:W-:Y:S01]  /*bc80*/  IMAD.X R151, R4, 0x1, R153, P6 ;  /* 0x0000000104977824 */ /* 0x000fe200030e0699 */
[----:B----4-:R-:W-:Y:S02]  /*bc90*/  SHF.R.S32.HI R157, RZ, 0x1f, R165 ;  /* 0x0000001fff9d7819 */ /* 0x010fe400000114a5 */
[----:B------:R-:W-:Y:S01]  /*bca0*/  IADD3 R156, P6, PT, R217, R165, RZ ;  /* 0x000000a5d99c7210 */ /* 0x000fe20007fde0ff */
[----:B------:R-:W-:Y:S02]  /*bcb0*/  IMAD.X R153, R73, 0x1, R153, P5 ;  /* 0x0000000149997824 */ /* 0x000fe400028e0699 */
[----:B-----5:R-:W-:-:S04]  /*bcc0*/  IMAD R37, R179, 0x14, RZ ;  /* 0x00000014b3257824 */ /* 0x020fc800078e02ff */
[----:B------:R-:W-:Y:S02]  /*bcd0*/  IMAD.IADD R74, R7, 0x1, R37 ;  /* 0x00000001074a7824 */ /* 0x000fe400078e0225 */
[----:B------:R-:W-:-:S05]  /*bce0*/  IMAD.SHL.U32 R7, R30, 0x4, RZ ;  /* 0x000000041e077824 */ /* 0x000fca00078e00ff */
[----:B------:R1:W-:Y:S04]  /*bcf0*/  STL [R1+0x4c], R7 ;  /* 0x00004c0701007387 */ /* 0x0003e80000100800 */
[----:B------:R2:W-:Y:S01]  /*bd00*/  STL [R1+0x48], R6 ;  /* 0x0000480601007387 */ /* 0x0005e20000100800 */
[----:B-1----:R-:W-:-:S03]  /*bd10*/  SHF.L.U64.HI R7, R24, 0x2, R31 ;  /* 0x0000000218077819 */ /* 0x002fc6000001021f */
[----:B------:R-:W-:Y:S01]  /*bd20*/  STL [R1+0x44], R27 ;  /* 0x0000441b01007387 */ /* 0x000fe20000100800 */
[----:B--2---:R-:W-:Y:S01]  /*bd30*/  IMAD.SHL.U32 R6, R24, 0x4, RZ ;  /* 0x0000000418067824 */ /* 0x004fe200078e00ff */
[C---:B------:R-:W-:Y:S02]  /*bd40*/  SHF.L.U64.HI R24, R21.reuse, 0x2, R29 ;  /* 0x0000000215187819 */ /* 0x040fe4000001021d */
[----:B------:R1:W-:Y:S04]  /*bd50*/  STL [R1+0x40], R7 ;  /* 0x0000400701007387 */ /* 0x0003e80000100800 */
[----:B------:R2:W-:Y:S01]  /*bd60*/  STL [R1+0x3c], R6 ;  /* 0x00003c0601007387 */ /* 0x0005e20000100800 */
[----:B-1----:R-:W-:-:S03]  /*bd70*/  SHF.L.U32 R7, R21, 0x2, RZ ;  /* 0x0000000215077819 */ /* 0x002fc600000006ff */
[----:B------:R-:W-:Y:S01]  /*bd80*/  STL [R1+0x38], R24 ;  /* 0x0000381801007387 */ /* 0x000fe20000100800 */
[C---:B--2---:R-:W-:Y:S01]  /*bd90*/  SHF.L.U64.HI R6, R19.reuse, 0x2, R28 ;  /* 0x0000000213067819 */ /* 0x044fe2000001021c */
[----:B------:R-:W-:Y:S02]  /*bda0*/  IMAD.SHL.U32 R19, R19, 0x4, RZ ;  /* 0x0000000413137824 */ /* 0x000fe400078e00ff */
        /* <DEDUP_REMOVED lines=8> */
[----:B-1----:R-:W-:-:S03]  /*be30*/  IMAD.SHL.U32 R7, R16, 0x4, RZ ;  /* 0x0000000410077824 */ /* 0x002fc600078e00ff */
[----:B------:R-:W-:Y:S01]  /*be40*/  STL [R1+0x20], R17 ;  /* 0x0000201101007387 */ /* 0x000fe20000100800 */
[C---:B--2---:R-:W-:Y:S01]  /*be50*/  SHF.L.U64.HI R6, R15.reuse, 0x2, R23 ;  /* 0x000000020f067819 */ /* 0x044fe20000010217 */
[----:B------:R-:W-:Y:S02]  /*be60*/  IMAD.SHL.U32 R15, R15, 0x4, RZ ;  /* 0x000000040f0f7824 */ /* 0x000fe400078e00ff */
[----:B------:R1:W-:Y:S01]  /*be70*/  STL [R1+0x1c], R7 ;  /* 0x00001c0701007387 */ /* 0x0003e20000100800 */
[----:B------:R-:W-:Y:S01]  /*be80*/  IADD3 R158, P5, PT, R212, R165, RZ ;  /* 0x000000a5d49e7210 */ /* 0x000fe20007fbe0ff */
[----:B------:R-:W-:Y:S02]  /*be90*/  IMAD.X R155, R4, 0x1, R157, P6 ;  /* 0x00000001049b7824 */ /* 0x000fe400030e069d */
[----:B------:R2:W-:Y:S01]  /*bea0*/  STL [R1+0x18], R6 ;  /* 0x0000180601007387 */ /* 0x0005e20000100800 */
[----:B------:R-:W-:Y:S02]  /*beb0*/  SHF.R.S32.HI R161, RZ, 0x1f, R162 ;  /* 0x0000001fffa17819 */ /* 0x000fe400000114a2 */
[----:B------:R-:W-:-:S02]  /*bec0*/  IADD3 R160, P6, PT, R217, R162, RZ ;  /* 0x000000a2d9a07210 */ /* 0x000fc40007fde0ff */
[C---:B-1----:R-:W-:Y:S01]  /*bed0*/  SHF.L.U64.HI R7, R14.reuse, 0x2, R22 ;  /* 0x000000020e077819 */ /* 0x042fe20000010216 */
[----:B------:R-:W-:Y:S01]  /*bee0*/  STL [R1+0x14], R15 ;  /* 0x0000140f01007387 */ /* 0x000fe20000100800 */
[----:B--2---:R-:W-:Y:S01]  /*bef0*/  IMAD.SHL.U32 R6, R14, 0x4, RZ ;  /* 0x000000040e067824 */ /* 0x004fe200078e00ff */
[----:B------:R-:W-:Y:S02]  /*bf00*/  IADD3.X R157, PT, PT, R73, R157, RZ, P5, !PT ;  /* 0x0000009d499d7210 */ /* 0x000fe40002ffe4ff */
[----:B------:R1:W-:Y:S01]  /*bf10*/  STL [R1+0x10], R7 ;  /* 0x0000100701007387 */ /* 0x0003e20000100800 */
[----:B------:R-:W-:Y:S02]  /*bf20*/  IADD3 R162, P5, PT, R212, R162, RZ ;  /* 0x000000a2d4a27210 */ /* 0x000fe40007fbe0ff */
[----:B------:R-:W-:Y:S01]  /*bf30*/  SHF.L.U64.HI R14, R13, 0x2, R20 ;  /* 0x000000020d0e7819 */ /* 0x000fe20000010214 */
[----:B------:R2:W-:Y:S01]  /*bf40*/  STL [R1+0xc], R6 ;  /* 0x00000c0601007387 */ /* 0x0005e20000100800 */
[----:B------:R-:W-:Y:S01]  /*bf50*/  IMAD.X R159, R4, 0x1, R161, P6 ;  /* 0x00000001049f7824 */ /* 0x000fe200030e06a1 */
[----:B------:R-:W-:-:S02]  /*bf60*/  SHF.R.S32.HI R165, RZ, 0x1f, R163 ;  /* 0x0000001fffa57819 */ /* 0x000fc400000114a3 */
[-C--:B------:R-:W-:Y:S02]  /*bf70*/  IADD3 R164, P6, PT, R217, R163.reuse, RZ ;  /* 0x000000a3d9a47210 */ /* 0x080fe40007fde0ff */
[----:B-1----:R-:W-:Y:S01]  /*bf80*/  SHF.L.U32 R7, R13, 0x2, RZ ;  /* 0x000000020d077819 */ /* 0x002fe200000006ff */
[----:B------:R-:W-:Y:S01]  /*bf90*/  IMAD.X R161, R73, 0x1, R161, P5 ;  /* 0x0000000149a17824 */ /* 0x000fe200028e06a1 */
[----:B--2---:R-:W-:Y:S01]  /*bfa0*/  SHF.L.U64.HI R6, R252, 0x2, R18 ;  /* 0x00000002fc067819 */ /* 0x004fe20000010212 */
[----:B------:R-:W-:Y:S01]  /*bfb0*/  STL [R1+0x8], R14 ;  /* 0x0000080e01007387 */ /* 0x000fe20000100800 */
[----:B------:R-:W-:Y:S01]  /*bfc0*/  IADD3 R166, P5, PT, R212, R163, RZ ;  /* 0x000000a3d4a67210 */ /* 0x000fe20007fbe0ff */
[----:B------:R-:W-:Y:S02]  /*bfd0*/  IMAD.X R163, R4, 0x1, R165, P6 ;  /* 0x0000000104a37824 */ /* 0x000fe400030e06a5 */
[----:B------:R1:W-:Y:S01]  /*bfe0*/  STL [R1+0x4], R7 ;  /* 0x0000040701007387 */ /* 0x0003e20000100800 */
[----:B------:R-:W-:-:S03]  /*bff0*/  SHF.R.S32.HI R169, RZ, 0x1f, R167 ;  /* 0x0000001fffa97819 */ /* 0x000fc600000114a7 */
[----:B------:R2:W-:Y:S01]  /*c000*/  STL [R1], R6 ;  /* 0x0000000601007387 */ /* 0x0005e20000100800 */
[-C--:B------:R-:W-:Y:S01]  /*c010*/  IADD3 R168, P6, PT, R217, R167.reuse, RZ ;  /* 0x000000a7d9a87210 */ /* 0x080fe20007fde0ff */
[----:B------:R-:W-:Y:S01]  /*c020*/  IMAD.X R165, R73, 0x1, R165, P5 ;  /* 0x0000000149a57824 */ /* 0x000fe200028e06a5 */
[----:B------:R-:W-:Y:S01]  /*c030*/  IADD3 R170, P5, PT, R212, R167, RZ ;  /* 0x000000a7d4aa7210 */ /* 0x000fe20007fbe0ff */
[C---:B-1----:R-:W-:Y:S01]  /*c040*/  VIADD R7, R5.reuse, 0xfffffffb ;  /* 0xfffffffb05077836 */ /* 0x042fe20000000000 */
[----:B--2---:R-:W-:Y:S01]  /*c050*/  VIMNMX R6, PT, PT, R5, 0x2, !PT ;  /* 0x0000000205067848 */ /* 0x004fe20007fe0100 */
[----:B------:R-:W-:Y:S01]  /*c060*/  IMAD.X R167, R4, 0x1, R169, P6 ;  /* 0x0000000104a77824 */ /* 0x000fe200030e06a9 */
[----:B------:R-:W-:-:S03]  /*c070*/  SHF.R.S32.HI R173, RZ, 0x1f, R171 ;  /* 0x0000001fffad7819 */ /* 0x000fc600000114ab */
[----:B------:R-:W-:Y:S01]  /*c080*/  VIADD R5, R6, 0xffffffff ;  /* 0xffffffff06057836 */ /* 0x000fe20000000000 */
[----:B------:R-:W-:Y:S02]  /*c090*/  IADD3 R172, P6, PT, R217, R171, RZ ;  /* 0x000000abd9ac7210 */ /* 0x000fe40007fde0ff */
[----:B------:R-:W-:Y:S02]  /*c0a0*/  IADD3.X R169, PT, PT, R73, R169, RZ, P5, !PT ;  /* 0x000000a949a97210 */ /* 0x000fe40002ffe4ff */
[----:B------:R-:W-:Y:S01]  /*c0b0*/  IADD3 R174, P5, PT, R212, R171, RZ ;  /* 0x000000abd4ae7210 */ /* 0x000fe20007fbe0ff */
[----:B------:R1:W-:Y:S01]  /*c0c0*/  STL [R1+0x54], R5 ;  /* 0x0000540501007387 */ /* 0x0003e20000100800 */
[----:B------:R-:W-:Y:S01]  /*c0d0*/  IMAD.X R171, R4, 0x1, R173, P6 ;  /* 0x0000000104ab7824 */ /* 0x000fe200030e06ad */
[----:B------:R-:W-:Y:S02]  /*c0e0*/  SHF.R.S32.HI R177, RZ, 0x1f, R175 ;  /* 0x0000001fffb17819 */ /* 0x000fe400000114af */
[-C--:B------:R-:W-:Y:S01]  /*c0f0*/  IADD3 R176, P6, PT, R217, R175.reuse, RZ ;  /* 0x000000afd9b07210 */ /* 0x080fe20007fde0ff */
[----:B------:R-:W-:Y:S01]  /*c100*/  IMAD.X R173, R73, 0x1, R173, P5 ;  /* 0x0000000149ad7824 */ /* 0x000fe200028e06ad */
[----:B------:R-:W-:-:S02]  /*c110*/  IADD3 R178, P5, PT, R212, R175, RZ ;  /* 0x000000afd4b27210 */ /* 0x000fc40007fbe0ff */
[----:B------:R-:W-:Y:S01]  /*c120*/  SHF.R.S32.HI R181, RZ, 0x1f, R76 ;  /* 0x0000001fffb57819 */ /* 0x000fe2000001144c */
[--C-:B------:R-:W-:Y:S01]  /*c130*/  IMAD.X R175, R4, 0x1, R177.reuse, P6 ;  /* 0x0000000104af7824 */ /* 0x100fe200030e06b1 */
[-C--:B------:R-:W-:Y:S01]  /*c140*/  IADD3 R180, P6, PT, R217, R76.reuse, RZ ;  /* 0x0000004cd9b47210 */ /* 0x080fe20007fde0ff */
[----:B------:R-:W-:Y:S01]  /*c150*/  IMAD.X R177, R73, 0x1, R177, P5 ;  /* 0x0000000149b17824 */ /* 0x000fe200028e06b1 */
[----:B------:R-:W-:-:S03]  /*c160*/  IADD3 R182, P5, PT, R212, R76, RZ ;  /* 0x0000004cd4b67210 */ /* 0x000fc60007fbe0ff */
[----:B------:R-:W-:Y:S01]  /*c170*/  IMAD.X R179, R4, 0x1, R181, P6 ;  /* 0x0000000104b37824 */ /* 0x000fe200030e06b5 */
[----:B------:R-:W-:Y:S01]  /*c180*/  IADD3.X R181, PT, PT, R73, R181, RZ, P5, !PT ;  /* 0x000000b549b57210 */ /* 0x000fe20002ffe4ff */
[----:B------:R-:W-:Y:S01]  /*c190*/  IMAD.IADD R76, R79, 0x1, R35 ;  /* 0x000000014f4c7824 */ /* 0x000fe200078e0223 */
[----:B------:R-:W-:Y:S01]  /*c1a0*/  SHF.L.U64.HI R73, R212, 0x2, R73 ;  /* 0x00000002d4497819 */ /* 0x000fe20000010249 */
[----:B------:R-:W-:Y:S01]  /*c1b0*/  IMAD.MOV.U32 R4, RZ, RZ, RZ ;  /* 0x000000ffff047224 */ /* 0x000fe200078e00ff */
[----:B------:R-:W-:Y:S01]  /*c1c0*/  SHF.L.U64.HI R217, R216, 0x2, R12 ;  /* 0x00000002d8d97819 */ /* 0x000fe2000001020c */
[----:B------:R-:W-:Y:S01]  /*c1d0*/  IMAD.SHL.U32 R252, R252, 0x4, RZ ;  /* 0x00000004fcfc7824 */ /* 0x000fe200078e00ff */
        /* <DEDUP_REMOVED lines=37> */
[----:B------:R-:W-:Y:S02]  /*c430*/  SHF.L.U32 R150, R150, 0x2, RZ ;  /* 0x0000000296967819 */ /* 0x000fe400000006ff */
[----:B------:R-:W-:-:S02]  /*c440*/  SHF.L.U32 R162, R162, 0x2, RZ ;  /* 0x00000002a2a27819 */ /* 0x000fc400000006ff */
[----:B------:R-:W-:Y:S01]  /*c450*/  SHF.L.U32 R174, R174, 0x2, RZ ;  /* 0x00000002aeae7819 */ /* 0x000fe200000006ff */
[----:B------:R-:W-:Y:S01]  /*c460*/  UMOV UR14, 0x1 ;  /* 0x00000001000e7882 */ /* 0x000fe20000000000 */
[----:B------:R-:W-:Y:S01]  /*c470*/  UMOV UR15, 0x4 ;  /* 0x00000004000f7882 */ /* 0x000fe20000000000 */
[----:B------:R-:W-:Y:S01]  /*c480*/  UMOV UR5, URZ ;  /* 0x000000ff00057c82 */ /* 0x000fe20008000000 */
[----:B------:R-:W-:Y:S01]  /*c490*/  UMOV UR6, URZ ;  /* 0x000000ff00067c82 */ /* 0x000fe20008000000 */
[----:B-1----:R-:W-:-:S05]  /*c4a0*/  UMOV UR7, URZ ;  /* 0x000000ff00077c82 */ /* 0x002fca0008000000 */
.L_x_11:
[----:B------:R-:W-:Y:S01]  /*c4b0*/  IMAD.U32 R4, R4, -0x80000000, RZ ;  /* 0x8000000004047824 */ /* 0x000fe200078e00ff */
[----:B------:R-:W-:-:S03]  /*c4c0*/  UIADD3 UR6, UPT, UPT, UR6, 0x1, URZ ;  /* 0x0000000106067890 */ /* 0x000fc6000fffe0ff */
[----:B------:R-:W1:Y:S01]  /*c4d0*/  SYNCS.PHASECHK.TRANS64.TRYWAIT P3, [UR8], R4 ;  /* 0x00000004ff0075a7 */ /* 0x000e620008061108 */
[----:B------:R-:W-:-:S04]  /*c4e0*/  UISETP.GT.AND UP1, UPT, UR6, 0x3, UPT ;  /* 0x000000030600788c */ /* 0x000fc8000bf24270 */
[----:B------:R-:W-:-:S04]  /*c4f0*/  USEL UR6, UR6, URZ, !UP1 ;  /* 0x000000ff06067287 */ /* 0x000fc8000c800000 */
[----:B------:R-:W-:Y:S01]  /*c500*/  ULEA UR34, UR6, UR10, 0xf ;  /* 0x0000000a06227291 */ /* 0x000fe2000f8e78ff */
[----:B-1----:R-:W-:Y:S11]  /*c510*/  @!P3 BRA `(.L_x_9) ;  /* 0x0000008c0084b947 */ /* 0x002ff60003800000 */
.L_x_17:
[----:B------:R-:W-:-:S04]  /*c520*/  DEPBAR.LE SB0, 0x6 ;  /* 0x000081800000791a */ /* 0x000fc80000000000 */
[----:B------:R-:W-:Y:S01]  /*c530*/  BAR.SYNC.DEFER_BLOCKING 0x0 ;  /* 0x0000000000007b1d */ /* 0x000fe20000010000 */
[----:B------:R-:W-:Y:S02]  /*c540*/  UIADD3 UR5, UPT, UPT, UR5, 0x1, URZ ;  /* 0x0000000105057890 */ /* 0x000fe4000fffe0ff */
[----:B------:R-:W-:Y:S02]  /*c550*/  ULEA UR8, UR14, UR10, 0x3 ;  /* 0x0000000a0e087291 */ /* 0x000fe4000f8e18ff */
[----:B------:R-:W-:Y:S02]  /*c560*/  UISETP.GT.AND UP1, UPT, UR5, 0x4, UPT ;  /* 0x000000040500788c */ /* 0x000fe4000bf24270 */
[----:B------:R-:W-:Y:S02]  /*c570*/  UIADD3 UR8, UPT, UPT, UR8, 0x34000, URZ ;  /* 0x0003400008087890 */ /* 0x000fe4000fffe0ff */
[----:B------:R-:W-:Y:S01]  /*c580*/  USEL UR5, UR5, URZ, !UP1 ;  /* 0x000000ff05057287 */ /* 0x000fe2000c800000 */
[----:B------:R-:W-:Y:S01]  /*c590*/  UMOV UR4, UR7 ;  /* 0x0000000700047c82 */ /* 0x000fe20008000000 */
[----:B------:R-:W1:Y:S04]  /*c5a0*/  LDSM.16.M88.4 R36, [R2+UR34] ;  /* 0x000000220224783b */ /* 0x000e680008000200 */
[----:B------:R-:W2:Y:S04]  /*c5b0*/  LDSM.16.M88.4 R8, [R2+UR34+0x800] ;  /* 0x000800220208783b */ /* 0x000ea80008000200 */
[----:B------:R-:W3:Y:S04]  /*c5c0*/  LDSM.16.M88.4 R12, [R2+UR34+0x1800] ;  /* 0x00180022020c783b */ /* 0x000ee80008000200 */
[----:B------:R-:W4:Y:S04]  /*c5d0*/  LDSM.16.M88.4 R40, [R2+UR34+0x1000] ;  /* 0x001000220228783b */ /* 0x000f280008000200 */
[----:B------:R-:W5:Y:S04]  /*c5e0*/  LDSM.16.M88.4 R16, [R2+UR34+0x2800] ;  /* 0x002800220210783b */ /* 0x000f680008000200 */
[----:B------:R-:W5:Y:S04]  /*c5f0*/  LDSM.16.M88.4 R28, [R2+UR34+0x3000] ;  /* 0x00300022021c783b */ /* 0x000f680008000200 */
[----:B------:R-:W5:Y:S04]  /*c600*/  LDSM.16.M88.4 R32, [R2+UR34+0x2000] ;  /* 0x002000220220783b */ /* 0x000f680008000200 */
[----:B------:R-:W5:Y:S04]  /*c610*/  LDSM.16.M88.4 R20, [R2+UR34+0x3800] ;  /* 0x003800220214783b */ /* 0x000f680008000200 */
[----:B------:R-:W5:Y:S04]  /*c620*/  LDSM.16.M88.4 R52, [R2+UR34+0x4000] ;  /* 0x004000220234783b */ /* 0x000f680008000200 */
[----:B------:R-:W5:Y:S01]  /*c630*/  LDSM.16.M88.4 R24, [R2+UR34+0x4800] ;  /* 0x004800220218783b */ /* 0x000f620008000200 */
[----:B-1----:R-:W-:Y:S01]  /*c640*/  IMAD.MOV.U32 R4, RZ, RZ, R36 ;  /* 0x000000ffff047224 */ /* 0x002fe200078e0024 */
[----:B------:R-:W-:Y:S01]  /*c650*/  MOV R36, R37 ;  /* 0x0000002500247202 */ /* 0x000fe20000000f00 */
[----:B------:R-:W-:Y:S01]  /*c660*/  IMAD.MOV.U32 R37, RZ, RZ, R39 ;  /* 0x000000ffff257224 */ /* 0x000fe200078e0027 */
[----:B------:R-:W1:Y:S01]  /*c670*/  LDSM.16.M88.4 R56, [R2+UR34+0x5000] ;  /* 0x005000220238783b */ /* 0x000e620008000200 */
[----:B------:R-:W-:-:S02]  /*c680*/  IMAD.MOV.U32 R5, RZ, RZ, R38 ;  /* 0x000000ffff057224 */ /* 0x000fc400078e0026 */
[----:B--2---:R-:W-:Y:S01]  /*c690*/  IMAD.MOV.U32 R39, RZ, RZ, R11 ;  /* 0x000000ffff277224 */ /* 0x004fe200078e000b */
[----:B------:R-:W-:Y:S01]  /*c6a0*/  LDSM.16.M88.4 R60, [R2+UR34+0x6000] ;  /* 0x00600022023c783b */ /* 0x000fe20008000200 */
[----:B------:R-:W-:Y:S02]  /*c6b0*/  IMAD.MOV.U32 R38, RZ, RZ, R9 ;  /* 0x000000ffff267224 */ /* 0x000fe400078e0009 */
[----:B---3--:R-:W-:Y:S01]  /*c6c0*/  IMAD.MOV.U32 R11, RZ, RZ, R14 ;  /* 0x000000ffff0b7224 */ /* 0x008fe200078e000e */
[----:B------:R-:W-:Y:S01]  /*c6d0*/  LDSM.16.M88.4 R64, [R2+UR34+0x7000] ;  /* 0x007000220240783b */ /* 0x000fe20008000200 */
[----:B------:R-:W-:Y:S02]  /*c6e0*/  IMAD.MOV.U32 R7, RZ, RZ, R10 ;  /* 0x000000ffff077224 */ /* 0x000fe400078e000a */
[----:B----4-:R-:W-:Y:S01]  /*c6f0*/  IMAD.MOV.U32 R9, RZ, RZ, R42 ;  /* 0x000000ffff097224 */ /* 0x010fe200078e002a */
[----:B------:R-:W-:Y:S01]  /*c700*/  MOV R42, R13 ;  /* 0x0000000d002a7202 */ /* 0x000fe20000000f00 */
[----:B-----5:R-:W-:Y:S01]  /*c710*/  IMAD.MOV.U32 R46, RZ, RZ, R17 ;  /* 0x000000ffff2e7224 */ /* 0x020fe200078e0011 */
[----:B------:R-:W-:Y:S01]  /*c720*/  MOV R14, R16 ;  /* 0x00000010000e7202 */ /* 0x000fe20000000f00 */
[----:B------:R-:W-:Y:S01]  /*c730*/  IMAD.MOV.U32 R10, RZ, RZ, R12 ;  /* 0x000000ffff0a7224 */ /* 0x000fe200078e000c */
[----:B------:R-:W-:Y:S01]  /*c740*/  LDSM.16.M88.4 R108, [R2+UR34+0x7800] ;  /* 0x00780022026c783b */ /* 0x000fe20008000200 */
[----:B------:R-:W-:Y:S01]  /*c750*/  IMAD.MOV.U32 R16, RZ, RZ, R28 ;  /* 0x000000ffff107224 */ /* 0x000fe200078e001c */
[----:B------:R-:W-:Y:S01]  /*c760*/  MOV R48, R29 ;  /* 0x0000001d00307202 */ /* 0x000fe20000000f00 */
[----:B------:R-:W-:-:S02]  /*c770*/  IMAD.MOV.U32 R17, RZ, RZ, R30 ;  /* 0x000000ffff117224 */ /* 0x000fc400078e001e */
[----:B------:R-:W-:Y:S02]  /*c780*/  IMAD.MOV.U32 R49, RZ, RZ, R31 ;  /* 0x000000ffff317224 */ /* 0x000fe400078e001f */
[----:B------:R-:W-:Y:S01]  /*c790*/  IMAD.MOV.U32 R12, RZ, RZ, R32 ;  /* 0x000000ffff0c7224 */ /* 0x000fe200078e0020 */
[----:B------:R-:W2:Y:S01]  /*c7a0*/  LDSM.16.M88.4 R28, [R2+UR34+0x5800] ;  /* 0x00580022021c783b */ /* 0x000ea20008000200 */
[----:B------:R-:W-:Y:S02]  /*c7b0*/  IMAD.MOV.U32 R13, RZ, RZ, R34 ;  /* 0x000000ffff0d7224 */ /* 0x000fe400078e0022 */
[----:B------:R-:W-:Y:S02]  /*c7c0*/  IMAD.MOV.U32 R44, RZ, RZ, R33 ;  /* 0x000000ffff2c7224 */ /* 0x000fe400078e0021 */
[----:B------:R-:W-:Y:S02]  /*c7d0*/  IMAD.MOV.U32 R45, RZ, RZ, R35 ;  /* 0x000000ffff2d7224 */ /* 0x000fe400078e0023 */
[----:B------:R-:W3:Y:S01]  /*c7e0*/  LDSM.16.M88.4 R32, [R2+UR34+0x6800] ;  /* 0x006800220220783b */ /* 0x000ee20008000200 */
        /* <DEDUP_REMOVED lines=8> */
[----:B------:R-:W-:Y:S02]  /*c870*/  IMAD.MOV.U32 R47, RZ, RZ, R19 ;  /* 0x000000ffff2f7224 */ /* 0x000fe400078e0013 */
        /* <DEDUP_REMOVED lines=10> */
[----:B-1----:R-:W-:Y:S01]  /*c920*/  IMAD.MOV.U32 R24, RZ, RZ, R56 ;  /* 0x000000ffff187224 */ /* 0x002fe200078e0038 */
[----:B--2---:R-:W-:Y:S01]  /*c930*/  MOV R26, R28 ;  /* 0x0000001c001a7202 */ /* 0x004fe20000000f00 */
[----:B------:R-:W-:Y:S02]  /*c940*/  IMAD.MOV.U32 R25, RZ, RZ, R58 ;  /* 0x000000ffff197224 */ /* 0x000fe400078e003a */
[----:B------:R-:W-:Y:S02]  /*c950*/  IMAD.MOV.U32 R27, RZ, RZ, R30 ;  /* 0x000000ffff1b7224 */ /* 0x000fe400078e001e */
[----:B------:R-:W-:-:S02]  /*c960*/  IMAD.MOV.U32 R56, RZ, RZ, R57 ;  /* 0x000000ffff387224 */ /* 0x000fc400078e0039 */
[----:B------:R-:W-:Y:S02]  /*c970*/  IMAD.MOV.U32 R58, RZ, RZ, R29 ;  /* 0x000000ffff3a7224 */ /* 0x000fe400078e001d */
[----:B------:R-:W-:Y:S01]  /*c980*/  IMAD.MOV.U32 R28, RZ, RZ, R60 ;  /* 0x000000ffff1c7224 */ /* 0x000fe200078e003c */
[----:B------:R-:W-:Y:S01]  /*c990*/  MOV R60, R61 ;  /* 0x0000003d003c7202 */ /* 0x000fe20000000f00 */
[----:B---3--:R-:W-:Y:S01]  /*c9a0*/  IMAD.MOV.U32 R30, RZ, RZ, R32 ;  /* 0x000000ffff1e7224 */ /* 0x008fe200078e0020 */
[----:B------:R-:W-:Y:S01]  /*c9b0*/  MOV R32, R64 ;  /* 0x0000004000207202 */ /* 0x000fe20000000f00 */
        /* <DEDUP_REMOVED lines=12> */
[----:B------:R-:W-:Y:S02]  /*ca80*/  IMAD.MOV.U32 R35, RZ, RZ, R110 ;  /* 0x000000ffff237224 */ /* 0x000fe400078e006e */
[----:B------:R-:W-:-:S04]  /*ca90*/  IMAD.MOV.U32 R67, RZ, RZ, R111 ;  /* 0x000000ffff437224 */ /* 0x000fc800078e006f */
[----:B------:R1:W-:Y:S01]  /*caa0*/  STTM.x64 tmem[UR11+0x100], R4 ;  /* 0x00010004000079ed */ /* 0x0003e2000834000b */
[----:B------:R-:W2:Y:S02]  /*cab0*/  FENCE.VIEW.ASYNC.T ;  /* 0x00000000000073c6 */ /* 0x000ea40000000200 */
[----:B--2---:R-:W-:Y:S06]  /*cac0*/  BAR.SYNC.DEFER_BLOCKING 0x0 ;  /* 0x0000000000007b1d */ /* 0x004fec0000010000 */
[----:B------:R-:W-:Y:S05]  /*cad0*/  @P0 BRA `(.L_x_10) ;  /* 0x0000000000cc0947 */ /* 0x000fea0003800000 */
[----:B------:R-:W-:Y:S01]  /*cae0*/  ULEA UR9, UR5, UR10, 0xe ;  /* 0x0000000a05097291 */ /* 0x000fe2000f8e70ff */
[----:B------:R-:W-:Y:S01]  /*caf0*/  UMOV UR7, URZ ;  /* 0x000000ff00077c82 */ /* 0x000fe20008000000 */
[----:B------:R-:W-:Y:S02]  /*cb00*/  UIADD3 UR35, UPT, UPT, UR18, 0x108, URZ ;  /* 0x0000010812237890 */ /* 0x000fe4000fffe0ff */
[----:B------:R-:W-:Y:S02]  /*cb10*/  UIADD3 UR9, UPT, UPT, UR9, 0x20000, URZ ;  /* 0x0002000009097890 */ /* 0x000fe4000fffe0ff */
[----:B------:R-:W-:Y:S02]  /*cb20*/  UIADD3 UR40, UPT, UPT, UR18, 0x110, URZ ;  /* 0x0000011012287890 */ /* 0x000fe4000fffe0ff */
[----:B------:R-:W-:Y:S02]  /*cb30*/  USHF.R.U32.HI UR9, URZ, 0x4, UR9 ;  /* 0x00000004ff097899 */ /* 0x000fe40008011609 */
[----:B------:R-:W-:-:S02]  /*cb40*/  UIADD3 UR41, UPT, UPT, UR18, 0x118, URZ ;  /* 0x0000011812297890 */ /* 0x000fc4000fffe0ff */
[----:B------:R-:W-:Y:S02]  /*cb50*/  USGXT.U32 UR12, UR9, 0xe ;  /* 0x0000000e090c789a */ /* 0x000fe40008000000 */
[----:B------:R-:W-:Y:S02]  /*cb60*/  UIADD3 UR42, UPT, UPT, UR18, 0x80, URZ ;  /* 0x00000080122a7890 */ /* 0x000fe4000fffe0ff */
[----:B------:R-:W-:Y:S02]  /*cb70*/  UIADD3 UR28, UP1, UPT, UR12, 0x2, URZ ;  /* 0x000000020c1c7890 */ /* 0x000fe4000ff3e0ff */
[----:B------:R-:W-:Y:S02]  /*cb80*/  UIADD3 UR43, UPT, UPT, UR18, 0x120, URZ ;  /* 0x00000120122b7890 */ /* 0x000fe4000fffe0ff */
[----:B------:R-:W-:Y:S02]  /*cb90*/  UIADD3.X UR29, UPT, UPT, UR7, 0x40004040, URZ, UP1, !UPT ;  /* 0x40004040071d7890 */ /* 0x000fe40008ffe4ff */
[----:B------:R-:W-:-:S02]  /*cba0*/  UIADD3 UR36, UP1, UPT, UR28, 0x2, URZ ;  /* 0x000000021c247890 */ /* 0x000fc4000ff3e0ff */
[----:B------:R-:W-:Y:S02]  /*cbb0*/  UIADD3 UR38, UP2, UPT, UR28, 0x4, URZ ;  /* 0x000000041c267890 */ /* 0x000fe4000ff5e0ff */
[----:B------:R-:W-:Y:S02]  /*cbc0*/  UIADD3.X UR37, UPT, UPT, UR29, URZ, URZ, UP1, !UPT ;  /* 0x000000ff1d257290 */ /* 0x000fe40008ffe4ff */
[----:B------:R-:W-:Y:S02]  /*cbd0*/  UIADD3.X UR39, UPT, UPT, UR29, URZ, URZ, UP2, !UPT ;  /* 0x000000ff1d277290 */ /* 0x000fe400097fe4ff */
[----:B------:R-:W-:Y:S02]  /*cbe0*/  UIADD3 UR44, UPT, UPT, UR18, 0x80, URZ ;  /* 0x00000080122c7890 */ /* 0x000fe4000fffe0ff */
[----:B------:R-:W-:Y:S02]  /*cbf0*/  UIADD3 UR45, UPT, UPT, UR18, 0x128, URZ ;  /* 0x00000128122d7890 */ /* 0x000fe4000fffe0ff */
[----:B------:R-:W-:-:S02]  /*cc00*/  UIADD3 UR46, UPT, UPT, UR18, 0x80, URZ ;  /* 0x00000080122e7890 */ /* 0x000fc4000fffe0ff */
        /* <DEDUP_REMOVED lines=22> */
[----:B------:R-:W-:Y:S01]  /*cd70*/  UMOV UR9, URZ ;  /* 0x000000ff00097c82 */ /* 0x000fe20008000000 */
[----:B------:R2:W-:Y:S01]  /*cd80*/  UTCHMMA tmem[UR43], gdesc[UR12], tmem[UR42], tmem[UR32], idesc[UR33], UPT ;  /* 0x00ff200c2b0079ea */ /* 0x0005e2000b80002a */
        /* <DEDUP_REMOVED lines=8> */
.L_x_10:
[----:B-1----:R-:W3:Y:S01]  /*ce10*/  LDL R7, [R1+0xe4] ;  /* 0x0000e40001077983 */ /* 0x002ee20000100800 */
[----:B------:R-:W1:Y:S03]  /*ce20*/  LDC R5, c[0x0][0x3a0] ;  /* 0x0000e800ff057b82 */ /* 0x000e660000000800 */
[----:B------:R-:W4:Y:S01]  /*ce30*/  LDL R6, [R1+0xe0] ;  /* 0x0000e00001067983 */ /* 0x000f220000100800 */
[----:B------:R-:W-:Y:S01]  /*ce40*/  ISETP.GT.AND P4, PT, R77, RZ, PT ;  /* 0x000000ff4d00720c */ /* 0x000fe20003f84270 */
[----:B------:R-:W-:Y:S02]  /*ce50*/  VIADD R10, R68, UR34 ;  /* 0x00000022440a7c36 */ /* 0x000fe40008000000 */
[----:B------:R-:W5:Y:S04]  /*ce60*/  LDL R21, [R1+0x4] ;  /* 0x0000040001157983 */ /* 0x000f680000100800 */
[----:B--2---:R-:W2:Y:S04]  /*ce70*/  LDL R20, [R1+0x14] ;  /* 0x0000140001147983 */ /* 0x004ea80000100800 */
[----:B------:R-:W2:Y:S04]  /*ce80*/  LDL R19, [R1+0x8] ;  /* 0x0000080001137983 */ /* 0x000ea80000100800 */
[----:B------:R-:W2:Y:S04]  /*ce90*/  LDL R18, [R1+0x24] ;  /* 0x0000240001127983 */ /* 0x000ea80000100800 */
[----:B------:R-:W2:Y:S01]  /*cea0*/  LDL R17, [R1+0x18] ;  /* 0x0000180001117983 */ /* 0x000ea20000100800 */
[----:B-1----:R-:W-:-:S03]  /*ceb0*/  VIADD R5, R5, 0x1f ;  /* 0x0000001f05057836 */ /* 0x002fc60000000000 */
[----:B------:R-:W2:Y:S02]  /*cec0*/  LDL R15, [R1+0x28] ;  /* 0x00002800010f7983 */ /* 0x000ea40000100800 */
[----:B------:R-:W-:Y:S02]  /*ced0*/  SHF.R.S32.HI R4, RZ, 0x1f, R5 ;  /* 0x0000001fff047819 */ /* 0x000fe40000011405 */
[----:B------:R-:W2:Y:S02]  /*cee0*/  LDL R14, [R1+0x44] ;  /* 0x00004400010e7983 */ /* 0x000ea40000100800 */
[----:B------:R-:W-:Y:S02]  /*cef0*/  LEA.HI R4, R4, R5, RZ, 0x5 ;  /* 0x0000000504047211 */ /* 0x000fe400078f28ff */
[----:B------:R-:W2:Y:S02]  /*cf00*/  LDL R16, [R1+0x34] ;  /* 0x0000340001107983 */ /* 0x000ea40000100800 */
[----:B------:R-:W-:-:S02]  /*cf10*/  SHF.R.S32.HI R4, RZ, 0x5, R4 ;  /* 0x00000005ff047819 */ /* 0x000fc40000011404 */
[----:B------:R-:W2:Y:S03]  /*cf20*/  LDL R12, [R1+0x48] ;  /* 0x00004800010c7983 */ /* 0x000ea60000100800 */
[----:B------:R-:W-:Y:S01]  /*cf30*/  VIADD R4, R4, 0xfffffffb ;  /* 0xfffffffb04047836 */ /* 0x000fe20000000000 */
[----:B------:R-:W2:Y:S04]  /*cf40*/  LDL R13, [R1+0x38] ;  /* 0x00003800010d7983 */ /* 0x000ea80000100800 */
[----:B------:R-:W-:Y:S01]  /*cf50*/  ISETP.GE.AND P3, PT, R187, R4, PT ;  /* 0x00000004bb00720c */ /* 0x000fe20003f66270 */
[----:B------:R-:W-:Y:S01]  /*cf60*/  BAR.SYNC.DEFER_BLOCKING 0x0 ;  /* 0x0000000000007b1d */ /* 0x000fe20000010000 */
[----:B------:R-:W-:-:S02]  /*cf70*/  SEL R4, RZ, 0x4, !P4 ;  /* 0x00000004ff047807 */ /* 0x000fc40006000000 */
[----:B------:R-:W-:Y:S02]  /*cf80*/  ISETP.GT.AND P4, PT, R77, 0x1, PT ;  /* 0x000000014d00780c */ /* 0x000fe40003f84270 */
[----:B------:R-:W-:Y:S02]  /*cf90*/  SEL R4, R4, RZ, !P3 ;  /* 0x000000ff04047207 */ /* 0x000fe40005800000 */
[----:B------:R-:W-:Y:S01]  /*cfa0*/  SEL R5, RZ, 0x4, !P4 ;  /* 0x00000004ff057807 */ /* 0x000fe20006000000 */
[----:B------:R-:W1:Y:S01]  /*cfb0*/  S2R R9, SR_TID.X ;  /* 0x0000000000097919 */ /* 0x000e620000002100 */
[----:B------:R-:W-:Y:S01]  /*cfc0*/  ISETP.NE.U32.AND P5, PT, R4, RZ, PT ;  /* 0x000000ff0400720c */ /* 0x000fe20003fa5070 */
[----:B------:R-:W-:Y:S01]  /*cfd0*/  UIADD3 UR15, UPT, UPT, UR15, 0x1, URZ ;  /* 0x000000010f0f7890 */ /* 0x000fe2000fffe0ff */
[----:B------:R-:W2:Y:S04]  /*cfe0*/  LDL R24, [R1+0xc] ;  /* 0x00000c0001187983 */ /* 0x000ea80000100800 */
[----:B------:R-:W2:Y:S04]  /*cff0*/  LDL R23, [R1] ;  /* 0x0000000001177983 */ /* 0x000ea80000100800 */
[----:B------:R-:W2:Y:S01]  /*d000*/  LDL R22, [R1+0x1c] ;  /* 0x00001c0001167983 */ /* 0x000ea20000100800 */
[----:B---3--:R-:W-:-:S02]  /*d010*/  IADD3 R4, P4, PT, R75, R7, RZ ;  /* 0x000000074b047210 */ /* 0x008fc40007f9e0ff */
[----:B------:R-:W-:Y:S02]  /*d020*/  SEL R7, R5, RZ, !P3 ;  /* 0x000000ff05077207 */ /* 0x000fe40005800000 */
[----:B----4-:R-:W-:Y:S01]  /*d030*/  IADD3 R6, P6, PT, R75, R6, RZ ;  /* 0x000000064b067210 */ /* 0x010fe20007fde0ff */
[C---:B------:R-:W-:Y:S01]  /*d040*/  IMAD.X R5, R74.reuse, 0x1, R73, P4 ;  /* 0x000000014a057824 */ /* 0x040fe200020e0649 */
[----:B------:R-:W-:Y:S02]  /*d050*/  ISETP.NE.U32.AND P4, PT, R7, RZ, PT ;  /* 0x000000ff0700720c */ /* 0x000fe40003f85070 */
[----:B------:R-:W-:Y:S02]  /*d060*/  IADD3.X R7, PT, PT, R74, R72, RZ, P6, !PT ;  /* 0x000000484a077210 */ /* 0x000fe400037fe4ff */
[----:B------:R-:W-:Y:S01]  /*d070*/  @!PT LDS RZ, [RZ] ;  /* 0x00000000fffff984 */ /* 0x000fe20000000800 */
[----:B------:R-:W-:Y:S01]  /*d080*/  @!PT LDS RZ, [RZ] ;  /* 0x00000000fffff984 */ /* 0x000fe20000000800 */
[----:B------:R-:W-:Y:S01]  /*d090*/  @!PT LDS RZ, [RZ] ;  /* 0x00000000fffff984 */ /* 0x000fe20000000800 */
[----:B------:R3:W-:Y:S04]  /*d0a0*/  LDGSTS.E [R10], desc[UR16][R4.64], P5 ;  /* 0x00000000040a7fae */ /* 0x0007e8000a9a1010 */
[----:B------:R4:W-:Y:S01]  /*d0b0*/  LDGSTS.E [R10+0x200], desc[UR16][R6.64], P5 ;  /* 0x00200000060a7fae */ /* 0x0009e2000a9a1010 */
[----:B------:R-:W-:-:S02]  /*d0c0*/  ISETP.GT.AND P6, PT, R77, 0x2, PT ;  /* 0x000000024d00780c */ /* 0x000fc40003fc4270 */
[----:B---3--:R-:W-:-:S05]  /*d0d0*/  IADD3 R4, P5, PT, R75, R186, RZ ;  /* 0x000000ba4b047210 */ /* 0x008fca0007fbe0ff */
[C---:B------:R-:W-:Y:S01]  /*d0e0*/  IMAD.X R5, R74.reuse, 0x1, R185, P5 ;  /* 0x000000014a057824 */ /* 0x040fe200028e06b9 */
[----:B----4-:R-:W-:Y:S02]  /*d0f0*/  IADD3 R6, P5, PT, R75, R184, RZ ;  /* 0x000000b84b067210 */ /* 0x010fe40007fbe0ff */
[----:B------:R-:W-:Y:S02]  /*d100*/  SEL R8, RZ, 0x4, !P6 ;  /* 0x00000004ff087807 */ /* 0x000fe40007000000 */
[----:B------:R3:W-:Y:S01]  /*d110*/  LDGSTS.E [R10+0x400], desc[UR16][R4.64], P4 ;  /* 0x00400000040a7fae */ /* 0x0007e2000a1a1010 */
[----:B------:R-:W-:Y:S01]  /*d120*/  IMAD.X R7, R74, 0x1, R183, P5 ;  /* 0x000000014a077824 */ /* 0x000fe200028e06b7 */
[----:B------:R-:W-:-:S04]  /*d130*/  SEL R8, R8, RZ, !P3 ;  /* 0x000000ff08087207 */ /* 0x000fc80005800000 */
[----:B------:R4:W-:Y:S01]  /*d140*/  LDGSTS.E [R10+0x600], desc[UR16][R6.64], P4 ;  /* 0x00600000060a7fae */ /* 0x0009e2000a1a1010 */
[----:B------:R-:W-:Y:S02]  /*d150*/  ISETP.NE.U32.AND P5, PT, R8, RZ, PT ;  /* 0x000000ff0800720c */ /* 0x000fe40003fa5070 */
[----:B---3--:R-:W-:Y:S02]  /*d160*/  IADD3 R4, P4, PT, R75, R182, RZ ;  /* 0x000000b64b047210 */ /* 0x008fe40007f9e0ff */
[----:B------:R-:W-:-:S03]  /*d170*/  ISETP.GT.AND P6, PT, R77, 0x3, PT ;  /* 0x000000034d00780c */ /* 0x000fc60003fc4270 */
[----:B------:R-:W-:Y:S01]  /*d180*/  IMAD.X R5, R74, 0x1, R181, P4 ;  /* 0x000000014a057824 */ /* 0x000fe200020e06b5 */
[----:B----4-:R-:W-:Y:S02]  /*d190*/  IADD3 R6, P4, PT, R75, R180, RZ ;  /* 0x000000b44b067210 */ /* 0x010fe40007f9e0ff */
[----:B------:R-:W-:-:S03]  /*d1a0*/  SEL R8, RZ, 0x4, !P6 ;  /* 0x00000004ff087807 */ /* 0x000fc60007000000 */
[----:B------:R3:W-:Y:S01]  /*d1b0*/  LDGSTS.E [R10+0x800], desc[UR16][R4.64], P5 ;  /* 0x00800000040a7fae */ /* 0x0007e2000a9a1010 */
[----:B------:R-:W-:Y:S01]  /*d1c0*/  IMAD.X R7, R74, 0x1, R179, P4 ;  /* 0x000000014a077824 */ /* 0x000fe200020e06b3 */
[----:B------:R-:W-:-:S04]  /*d1d0*/  SEL R8, R8, RZ, !P3 ;  /* 0x000000ff08087207 */ /* 0x000fc80005800000 */
[----:B------:R4:W-:Y:S01]  /*d1e0*/  LDGSTS.E [R10+0xa00], desc[UR16][R6.64], P5 ;  /* 0x00a00000060a7fae */ /* 0x0009e2000a9a1010 */
[----:B------:R-:W-:Y:S02]  /*d1f0*/  ISETP.NE.U32.AND P4, PT, R8, RZ, PT ;  /* 0x000000ff0800720c */ /* 0x000fe40003f85070 */
[----:B---3--:R-:W-:Y:S02]  /*d200*/  IADD3 R4, P5, PT, R75, R178, RZ ;  /* 0x000000b24b047210 */ /* 0x008fe40007fbe0ff */
[----:B------:R-:W-:-:S03]  /*d210*/  ISETP.GT.AND P6, PT, R77, 0x4, PT ;  /* 0x000000044d00780c */ /* 0x000fc60003fc4270 */
[C---:B------:R-:W-:Y:S01]  /*d220*/  IMAD.X R5, R74.reuse, 0x1, R177, P5 ;  /* 0x000000014a057824 */ /* 0x040fe200028e06b1 */
[----:B----4-:R-:W-:Y:S02]  /*d230*/  IADD3 R6, P5, PT, R75, R176, RZ ;  /* 0x000000b04b067210 */ /* 0x010fe40007fbe0ff */
[----:B------:R-:W-:Y:S02]  /*d240*/  SEL R8, RZ, 0x4, !P6 ;  /* 0x00000004ff087807 */ /* 0x000fe40007000000 */
[----:B------:R-:W-:Y:S01]  /*d250*/  IADD3.X R7, PT, PT, R74, R175, RZ, P5, !PT ;  /* 0x000000af4a077210 */ /* 0x000fe20002ffe4ff */
[----:B------:R3:W-:Y:S01]  /*d260*/  LDGSTS.E [R10+0xc00], desc[UR16][R4.64], P4 ;  /* 0x00c00000040a7fae */ /* 0x0007e2000a1a1010 */
[----:B------:R-:W-:-:S03]  /*d270*/  SEL R8, R8, RZ, !P3 ;  /* 0x000000ff08087207 */ /* 0x000fc60005800000 */
        /* <DEDUP_REMOVED lines=252> */
[----:B------:R-:W-:Y:S02]  /*e240*/  ISETP.GT.AND P6, PT, R77, 0x1e, PT ;  /* 0x0000001e4d00780c */ /* 0x000fe40003fc4270 */
[----:B---3--:R-:W-:Y:S02]  /*e250*/  IADD3 R4, P5, PT, R75, R196, RZ ;  /* 0x000000c44b047210 */ /* 0x008fe40007fbe0ff */
[----:B------:R-:W-:-:S03]  /*e260*/  SEL R8, RZ, 0x4, !P6 ;  /* 0x00000004ff087807 */ /* 0x000fc60007000000 */
[----:B------:R-:W-:Y:S01]  /*e270*/  IMAD.X R5, R74, 0x1, R197, P5 ;  /* 0x000000014a057824 */ /* 0x000fe200028e06c5 */
[----:B----4-:R-:W-:Y:S02]  /*e280*/  IADD3 R6, P5, PT, R75, R200, RZ ;  /* 0x000000c84b067210 */ /* 0x010fe40007fbe0ff */
[----:B------:R-:W-:Y:S02]  /*e290*/  SEL R8, R8, RZ, !P3 ;  /* 0x000000ff08087207 */ /* 0x000fe40005800000 */
[----:B------:R-:W-:Y:S01]  /*e2a0*/  ISETP.GT.AND P6, PT, R77, 0x1f, PT ;  /* 0x0000001f4d00780c */ /* 0x000fe20003fc4270 */
[----:B------:R-:W-:Y:S01]  /*e2b0*/  IMAD.X R7, R74, 0x1, R201, P5 ;  /* 0x000000014a077824 */ /* 0x000fe200028e06c9 */
[----:B------:R-:W-:Y:S01]  /*e2c0*/  ISETP.NE.U32.AND P5, PT, R8, RZ, PT ;  /* 0x000000ff0800720c */ /* 0x000fe20003fa5070 */
[----:B------:R3:W-:Y:S01]  /*e2d0*/  LDGSTS.E [R10+0x7400], desc[UR16][R4.64], P4 ;  /* 0x07400000040a7fae */ /* 0x0007e2000a1a1010 */
[----:B------:R-:W-:-:S03]  /*e2e0*/  SEL R8, RZ, 0x4, !P6 ;  /* 0x00000004ff087807 */ /* 0x000fc60007000000 */
[----:B------:R4:W-:Y:S01]  /*e2f0*/  LDGSTS.E [R10+0x7600], desc[UR16][R6.64], P4 ;  /* 0x07600000060a7fae */ /* 0x0009e2000a1a1010 */
[----:B-1----:R-:W-:Y:S02]  /*e300*/  LOP3.LUT R9, R9, 0x1f, RZ, 0xc0, !PT ;  /* 0x0000001f09097812 */ /* 0x002fe400078ec0ff */
[----:B------:R-:W-:Y:S02]  /*e310*/  SEL R8, R8, RZ, !P3 ;  /* 0x000000ff08087207 */ /* 0x000fe40005800000 */
[C---:B---3--:R-:W-:Y:S02]  /*e320*/  IADD3 R4, P4, PT, R75.reuse, R202, RZ ;  /* 0x000000ca4b047210 */ /* 0x048fe40007f9e0ff */
[----:B----4-:R-:W-:-:S03]  /*e330*/  IADD3 R6, P6, PT, R75, R204, RZ ;  /* 0x000000cc4b067210 */ /* 0x010fc60007fde0ff */
[C---:B------:R-:W-:Y:S01]  /*e340*/  IMAD.X R5, R74.reuse, 0x1, R203, P4 ;  /* 0x000000014a057824 */ /* 0x040fe200020e06cb */
[----:B------:R-:W-:Y:S02]  /*e350*/  IADD3.X R7, PT, PT, R74, R205, RZ, P6, !PT ;  /* 0x000000cd4a077210 */ /* 0x000fe400037fe4ff */
[----:B------:R-:W-:Y:S01]  /*e360*/  ISETP.GE.AND P6, PT, R9, R77, PT ;  /* 0x0000004d0900720c */ /* 0x000fe20003fc6270 */
[----:B------:R-:W-:Y:S01]  /*e370*/  UISETP.GT.AND UP1, UPT, UR15, 0x4, UPT ;  /* 0x000000040f00788c */ /* 0x000fe2000bf24270 */
[----:B------:R-:W-:Y:S01]  /*e380*/  ISETP.NE.U32.AND P4, PT, R8, RZ, PT ;  /* 0x000000ff0800720c */ /* 0x000fe20003f85070 */
[----:B------:R1:W-:Y:S01]  /*e390*/  LDGSTS.E [R10+0x7800], desc[UR16][R4.64], P5 ;  /* 0x07800000040a7fae */ /* 0x0003e2000a9a1010 */
[----:B------:R-:W-:Y:S01]  /*e3a0*/  SEL R8, RZ, 0x4, P6 ;  /* 0x00000004ff087807 */ /* 0x000fe20003000000 */
[----:B------:R-:W-:Y:S02]  /*e3b0*/  USEL UR15, UR15, URZ, !UP1 ;  /* 0x000000ff0f0f7287 */ /* 0x000fe4000c800000 */
[----:B------:R3:W-:Y:S01]  /*e3c0*/  LDGSTS.E [R10+0x7a00], desc[UR16][R6.64], P5 ;  /* 0x07a00000060a7fae */ /* 0x0007e2000a9a1010 */
[----:B------:R-:W-:Y:S01]  /*e3d0*/  SEL R8, R8, RZ, !P3 ;  /* 0x000000ff08087207 */ /* 0x000fe20005800000 */
[----:B------:R-:W-:-:S03]  /*e3e0*/  ULEA UR7, UR15, UR10, 0xe ;  /* 0x0000000a0f077291 */ /* 0x000fc6000f8e70ff */
[----:B------:R-:W-:Y:S02]  /*e3f0*/  ISETP.NE.U32.AND P3, PT, R8, RZ, PT ;  /* 0x000000ff0800720c */ /* 0x000fe40003f65070 */
[C---:B-1----:R-:W-:Y:S02]  /*e400*/  IADD3 R4, P5, PT, R75.reuse, R206, RZ ;  /* 0x000000ce4b047210 */ /* 0x042fe40007fbe0ff */
[----:B---3--:R-:W-:-:S03]  /*e410*/  IADD3 R6, P6, PT, R75, R208, RZ ;  /* 0x000000d04b067210 */ /* 0x008fc60007fde0ff */
[----:B------:R-:W-:Y:S01]  /*e420*/  IMAD.X R5, R74, 0x1, R207, P5 ;  /* 0x000000014a057824 */ /* 0x000fe200028e06cf */
[----:B------:R-:W-:Y:S01]  /*e430*/  IADD3 R8, P5, PT, R78, R210, RZ ;  /* 0x000000d24e087210 */ /* 0x000fe20007fbe0ff */
[----:B------:R-:W-:Y:S02]  /*e440*/  VIADD R11, R3, UR7 ;  /* 0x00000007030b7c36 */ /* 0x000fe40008000000 */
[----:B------:R-:W-:Y:S01]  /*e450*/  IMAD.X R7, R74, 0x1, R209, P6 ;  /* 0x000000014a077824 */ /* 0x000fe200030e06d1 */
[----:B------:R1:W-:Y:S01]  /*e460*/  LDGSTS.E [R10+0x7c00], desc[UR16][R4.64], P4 ;  /* 0x07c00000040a7fae */ /* 0x0003e2000a1a1010 */
[----:B------:R-:W-:-:S03]  /*e470*/  IMAD.X R9, R76, 0x1, R211, P5 ;  /* 0x000000014c097824 */ /* 0x000fc600028e06d3 */
[----:B------:R3:W-:Y:S04]  /*e480*/  LDGSTS.E [R10+0x7e00], desc[UR16][R6.64], P4 ;  /* 0x07e00000060a7fae */ /* 0x0007e8000a1a1010 */
[----:B------:R-:W0:Y:S01]  /*e490*/  LDGDEPBAR ;  /* 0x00000000000079af */ /* 0x000e220000000000 */
[----:B-1----:R-:W-:-:S03]  /*e4a0*/  IADD3 R4, P6, PT, R78, R214, RZ ;  /* 0x000000d64e047210 */ /* 0x002fc60007fde0ff */
[----:B------:R1:W-:Y:S01]  /*e4b0*/  LDGSTS.E [R11+0x20000], desc[UR16][R8.64], P3 ;  /* 0x20000000080b7fae */ /* 0x0003e200099a1010 */
[----:B---3--:R-:W-:Y:S01]  /*e4c0*/  IADD3 R6, P4, PT, R78, R218, RZ ;  /* 0x000000da4e067210 */ /* 0x008fe20007f9e0ff */
[C---:B------:R-:W-:Y:S02]  /*e4d0*/  IMAD.X R5, R76.reuse, 0x1, R215, P6 ;  /* 0x000000014c057824 */ /* 0x040fe400030e06d7 */
[----:B------:R-:W3:Y:S01]  /*e4e0*/  LDL R10, [R1+0x4c] ;  /* 0x00004c00010a7983 */ /* 0x000ee20000100800 */
[----:B------:R-:W-:-:S03]  /*e4f0*/  IADD3.X R7, PT, PT, R76, R219, RZ, P4, !PT ;  /* 0x000000db4c077210 */ /* 0x000fc600027fe4ff */
[----:B------:R4:W-:Y:S01]  /*e500*/  LDGSTS.E [R11+0x20400], desc[UR16][R4.64], P3 ;  /* 0x20400000040b7fae */ /* 0x0009e200099a1010 */
[----:B-1----:R-:W-:-:S03]  /*e510*/  IADD3 R8, P5, PT, R78, R222, RZ ;  /* 0x000000de4e087210 */ /* 0x002fc60007fbe0ff */
[----:B------:R1:W-:Y:S02]  /*e520*/  LDGSTS.E [R11+0x20800], desc[UR16][R6.64], P3 ;  /* 0x20800000060b7fae */ /* 0x0003e400099a1010 */
[----:B------:R-:W-:Y:S01]  /*e530*/  IMAD.X R9, R76, 0x1, R223, P5 ;  /* 0x000000014c097824 */ /* 0x000fe200028e06df */
[----:B----4-:R-:W-:-:S04]  /*e540*/  IADD3 R4, P4, PT, R78, R226, RZ ;  /* 0x000000e24e047210 */ /* 0x010fc80007f9e0ff */
[----:B------:R4:W-:Y:S01]  /*e550*/  LDGSTS.E [R11+0x20c00], desc[UR16][R8.64], P3 ;  /* 0x20c00000080b7fae */ /* 0x0009e200099a1010 */
[----:B-1----:R-:W-:Y:S01]  /*e560*/  IADD3 R6, P5, PT, R78, R230, RZ ;  /* 0x000000e64e067210 */ /* 0x002fe20007fbe0ff */
[----:B------:R-:W-:-:S04]  /*e570*/  IMAD.X R5, R76, 0x1, R227, P4 ;  /* 0x000000014c057824 */ /* 0x000fc800020e06e3 */
[----:B------:R-:W-:Y:S01]  /*e580*/  IMAD.X R7, R76, 0x1, R231, P5 ;  /* 0x000000014c077824 */ /* 0x000fe200028e06e7 */
[----:B------:R1:W-:Y:S01]  /*e590*/  LDGSTS.E [R11+0x21000], desc[UR16][R4.64], P3 ;  /* 0x21000000040b7fae */ /* 0x0003e200099a1010 */
[----:B----4-:R-:W-:-:S03]  /*e5a0*/  IADD3 R8, P4, PT, R78, R234, RZ ;  /* 0x000000ea4e087210 */ /* 0x010fc60007f9e0ff */
[----:B------:R4:W-:Y:S02]  /*e5b0*/  LDGSTS.E [R11+0x21400], desc[UR16][R6.64], P3 ;  /* 0x21400000060b7fae */ /* 0x0009e400099a1010 */
[----:B------:R-:W-:Y:S01]  /*e5c0*/  IMAD.X R9, R76, 0x1, R235, P4 ;  /* 0x000000014c097824 */ /* 0x000fe200020e06eb */
[----:B-1----:R-:W-:-:S04]  /*e5d0*/  IADD3 R4, P5, PT, R78, R238, RZ ;  /* 0x000000ee4e047210 */ /* 0x002fc80007fbe0ff */
[----:B------:R1:W-:Y:S01]  /*e5e0*/  LDGSTS.E [R11+0x21800], desc[UR16][R8.64], P3 ;  /* 0x21800000080b7fae */ /* 0x0003e200099a1010 */
[----:B----4-:R-:W-:Y:S01]  /*e5f0*/  IADD3 R6, P4, PT, R78, R242, RZ ;  /* 0x000000f24e067210 */ /* 0x010fe20007f9e0ff */
[----:B------:R-:W-:-:S03]  /*e600*/  IMAD.X R5, R76, 0x1, R239, P5 ;  /* 0x000000014c057824 */ /* 0x000fc600028e06ef */
[----:B------:R-:W-:Y:S02]  /*e610*/  IADD3.X R7, PT, PT, R76, R243, RZ, P4, !PT ;  /* 0x000000f34c077210 */ /* 0x000fe400027fe4ff */
[----:B------:R4:W-:Y:S01]  /*e620*/  LDGSTS.E [R11+0x21c00], desc[UR16][R4.64], P3 ;  /* 0x21c00000040b7fae */ /* 0x0009e200099a1010 */
[----:B-1----:R-:W-:-:S03]  /*e630*/  IADD3 R8, P5, PT, R78, R246, RZ ;  /* 0x000000f64e087210 */ /* 0x002fc60007fbe0ff */
[----:B------:R5:W-:Y:S02]  /*e640*/  LDGSTS.E [R11+0x22000], desc[UR16][R6.64], P3 ;  /* 0x22000000060b7fae */ /* 0x000be400099a1010 */
[----:B------:R-:W-:Y:S01]  /*e650*/  IMAD.X R9, R76, 0x1, R247, P5 ;  /* 0x000000014c097824 */ /* 0x000fe200028e06f7 */
[----:B----4-:R-:W-:-:S04]  /*e660*/  IADD3 R4, P4, PT, R78, R250, RZ ;  /* 0x000000fa4e047210 */ /* 0x010fc80007f9e0ff */
[----:B------:R1:W-:Y:S01]  /*e670*/  LDGSTS.E [R11+0x22400], desc[UR16][R8.64], P3 ;  /* 0x22400000080b7fae */ /* 0x0003e200099a1010 */
[----:B-----5:R-:W-:Y:S01]  /*e680*/  IADD3 R6, P5, PT, R78, R21, RZ ;  /* 0x000000154e067210 */ /* 0x020fe20007fbe0ff */
[C---:B------:R-:W-:Y:S02]  /*e690*/  IMAD.X R5, R76.reuse, 0x1, R251, P4 ;  /* 0x000000014c057824 */ /* 0x040fe400020e06fb */
[----:B------:R-:W4:Y:S02]  /*e6a0*/  LDL R21, [R1+0x10] ;  /* 0x0000100001157983 */ /* 0x000f240000100800 */
[----:B--2---:R-:W-:Y:S02]  /*e6b0*/  IMAD.X R7, R76, 0x1, R19, P5 ;  /* 0x000000014c077824 */ /* 0x004fe400028e0613 */
[----:B------:R2:W-:Y:S01]  /*e6c0*/  LDGSTS.E [R11+0x22800], desc[UR16][R4.64], P3 ;  /* 0x22800000040b7fae */ /* 0x0005e200099a1010 */
[----:B-1----:R-:W-:-:S03]  /*e6d0*/  IADD3 R8, P4, PT, R78, R20, RZ ;  /* 0x000000144e087210 */ /* 0x002fc60007f9e0ff */
[----:B------:R1:W-:Y:S02]  /*e6e0*/  LDGSTS.E [R11+0x22c00], desc[UR16][R6.64], P3 ;  /* 0x22c00000060b7fae */ /* 0x0003e400099a1010 */
[----:B------:R-:W-:Y:S02]  /*e6f0*/  IMAD.X R9, R76, 0x1, R17, P4 ;  /* 0x000000014c097824 */ /* 0x000fe400020e0611 */
[----:B------:R-:W5:Y:S01]  /*e700*/  LDL R20, [R1+0x2c] ;  /* 0x00002c0001147983 */ /* 0x000f620000100800 */
[----:B--2---:R-:W-:-:S03]  /*e710*/  IADD3 R4, P5, PT, R78, R18, RZ ;  /* 0x000000124e047210 */ /* 0x004fc60007fbe0ff */
[----:B------:R2:W-:Y:S02]  /*e720*/  LDGSTS.E [R11+0x23000], desc[UR16][R8.64], P3 ;  /* 0x23000000080b7fae */ /* 0x0005e400099a1010 */
[----:B------:R-:W-:Y:S02]  /*e730*/  IMAD.X R5, R76, 0x1, R15, P5 ;  /* 0x000000014c057824 */ /* 0x000fe400028e060f */
[----:B------:R-:W3:Y:S01]  /*e740*/  LDL R18, [R1+0x3c] ;  /* 0x00003c0001127983 */ /* 0x000ee20000100800 */
[----:B-1----:R-:W-:-:S03]  /*e750*/  IADD3 R6, P4, PT, R78, R16, RZ ;  /* 0x000000104e067210 */ /* 0x002fc60007f9e0ff */
[----:B------:R-:W3:Y:S01]  /*e760*/  LDL R19, [R1+0x20] ;  /* 0x0000200001137983 */ /* 0x000ee20000100800 */
[----:B--2---:R-:W-:-:S03]  /*e770*/  IADD3 R8, P5, PT, R78, R14, RZ ;  /* 0x0000000e4e087210 */ /* 0x004fc60007fbe0ff */
[----:B------:R-:W2:Y:S02]  /*e780*/  LDL R17, [R1+0x30] ;  /* 0x0000300001117983 */ /* 0x000ea40000100800 */
[----:B------:R-:W-:Y:S02]  /*e790*/  IMAD.X R9, R76, 0x1, R12, P5 ;  /* 0x000000014c097824 */ /* 0x000fe400028e060c */
[----:B------:R-:W2:Y:S01]  /*e7a0*/  LDL R16, [R1+0x40] ;  /* 0x0000400001107983 */ /* 0x000ea20000100800 */
[----:B------:R-:W-:-:S03]  /*e7b0*/  LOP3.LUT R12, R3, 0x40, RZ, 0x3c, !PT ;  /* 0x00000040030c7812 */ /* 0x000fc600078e3cff */
[----:B------:R-:W2:Y:S01]  /*e7c0*/  LDL R15, [R1+0x50] ;  /* 0x00005000010f7983 */ /* 0x000ea20000100800 */
[----:B------:R-:W-:Y:S01]  /*e7d0*/  IADD3.X R7, PT, PT, R76, R13, RZ, P4, !PT ;  /* 0x0000000d4c077210 */ /* 0x000fe200027fe4ff */
[----:B------:R-:W-:Y:S02]  /*e7e0*/  VIADD R13, R12, UR7 ;  /* 0x000000070c0d7c36 */ /* 0x000fe40008000000 */
[----:B------:R-:W2:Y:S04]  /*e7f0*/  LDL R12, [R1+0x54] ;  /* 0x00005400010c7983 */ /* 0x000ea80000100800 */
[----:B------:R-:W2:Y:S04]  /*e800*/  LDL R14, [R1+0x5c] ;  /* 0x00005c00010e7983 */ /* 0x000ea80000100800 */
[----:B------:R1:W-:Y:S04]  /*e810*/  LDGSTS.E [R11+0x23400], desc[UR16][R4.64], P3 ;  /* 0x23400000040b7fae */ /* 0x0003e800099a1010 */
[----:B------:R1:W-:Y:S04]  /*e820*/  LDGSTS.E [R11+0x23800], desc[UR16][R6.64], P3 ;  /* 0x23800000060b7fae */ /* 0x0003e800099a1010 */
[----:B------:R1:W-:Y:S02]  /*e830*/  LDGSTS.E [R11+0x23c00], desc[UR16][R8.64], P3 ;  /* 0x23c00000080b7fae */ /* 0x0003e400099a1010 */
[----:B-1----:R-:W-:-:S02]  /*e840*/  IADD3 R4, P4, PT, R78, R212, RZ ;  /* 0x000000d44e047210 */ /* 0x002fc40007f9e0ff */
[----:B------:R-:W-:-:S03]  /*e850*/  IADD3 R6, P5, PT, R78, R216, RZ ;  /* 0x000000d84e067210 */ /* 0x000fc60007fbe0ff */
[----:B------:R-:W-:Y:S01]  /*e860*/  IMAD.X R5, R76, 0x1, R213, P4 ;  /* 0x000000014c057824 */ /* 0x000fe200020e06d5 */
[----:B------:R-:W-:Y:S01]  /*e870*/  IADD3 R8, P4, PT, R78, R220, RZ ;  /* 0x000000dc4e087210 */ /* 0x000fe20007f9e0ff */
[----:B------:R-:W-:-:S03]  /*e880*/  IMAD.X R7, R76, 0x1, R217, P5 ;  /* 0x000000014c077824 */ /* 0x000fc600028e06d9 */
[----:B------:R1:W-:Y:S01]  /*e890*/  LDGSTS.E [R13+0x20200], desc[UR16][R4.64], P3 ;  /* 0x20200000040d7fae */ /* 0x0003e200099a1010 */
[----:B------:R-:W-:-:S03]  /*e8a0*/  IMAD.X R9, R76, 0x1, R221, P4 ;  /* 0x000000014c097824 */ /* 0x000fc600020e06dd */
[----:B------:R1:W-:Y:S04]  /*e8b0*/  LDGSTS.E [R13+0x20600], desc[UR16][R6.64], P3 ;  /* 0x20600000060d7fae */ /* 0x0003e800099a1010 */
[----:B------:R1:W-:Y:S02]  /*e8c0*/  LDGSTS.E [R13+0x20a00], desc[UR16][R8.64], P3 ;  /* 0x20a00000080d7fae */ /* 0x0003e400099a1010 */
[C---:B-1----:R-:W-:Y:S02]  /*e8d0*/  IADD3 R4, P5, PT, R78.reuse, R224, RZ ;  /* 0x000000e04e047210 */ /* 0x042fe40007fbe0ff */
[----:B------:R-:W-:Y:S02]  /*e8e0*/  IADD3 R6, P4, PT, R78, R228, RZ ;  /* 0x000000e44e067210 */ /* 0x000fe40007f9e0ff */
[----:B------:R-:W-:-:S02]  /*e8f0*/  IADD3.X R5, PT, PT, R76, R225, RZ, P5, !PT ;  /* 0x000000e14c057210 */ /* 0x000fc40002ffe4ff */
[----:B------:R-:W-:Y:S01]  /*e900*/  IADD3 R8, P5, PT, R78, R232, RZ ;  /* 0x000000e84e087210 */ /* 0x000fe20007fbe0ff */
[C---:B------:R-:W-:Y:S02]  /*e910*/  IMAD.X R7, R76.reuse, 0x1, R229, P4 ;  /* 0x000000014c077824 */ /* 0x040fe400020e06e5 */
[----:B------:R1:W-:Y:S02]  /*e920*/  LDGSTS.E [R13+0x20e00], desc[UR16][R4.64], P3 ;  /* 0x20e00000040d7fae */ /* 0x0003e400099a1010 */
[----:B------:R-:W-:Y:S02]  /*e930*/  IMAD.X R9, R76, 0x1, R233, P5 ;  /* 0x000000014c097824 */ /* 0x000fe400028e06e9 */
        /* <DEDUP_REMOVED lines=15> */
[----:B------:R-:W-:Y:S02]  /*ea30*/  IMAD.X R7, R76, 0x1, R23, P4 ;  /* 0x000000014c077824 */ /* 0x000fe400020e0617 */
[----:B------:R1:W-:Y:S04]  /*ea40*/  LDGSTS.E [R13+0x22600], desc[UR16][R4.64], P3 ;  /* 0x22600000040d7fae */ /* 0x0003e800099a1010 */
[----:B------:R5:W-:Y:S01]  /*ea50*/  LDGSTS.E [R13+0x22a00], desc[UR16][R6.64], P3 ;  /* 0x22a00000060d7fae */ /* 0x000be200099a1010 */
[----:B-1----:R-:W-:Y:S01]  /*ea60*/  IADD3 R4, P6, PT, R78, R22, RZ ;  /* 0x000000164e047210 */ /* 0x002fe20007fde0ff */
[----:B------:R-:W-:Y:S01]  /*ea70*/  VIADD R187, R187, 0x1 ;  /* 0x00000001bbbb7836 */ /* 0x000fe20000000000 */
[----:B------:R-:W-:-:S04]  /*ea80*/  UIADD3 UR14, UPT, UPT, UR14, 0x1, URZ ;  /* 0x000000010e0e7890 */ /* 0x000fc8000fffe0ff */
[----:B------:R-:W-:-:S04]  /*ea90*/  UISETP.GT.AND UP1, UPT, UR14, 0x1, UPT ;  /* 0x000000010e00788c */ /* 0x000fc8000bf24270 */
[----:B------:R-:W-:Y:S02]  /*eaa0*/  USEL UR7, URZ, 0x1, !UP1 ;  /* 0x00000001ff077887 */ /* 0x000fe4000c800000 */
[----:B------:R-:W-:Y:S02]  /*eab0*/  USEL UR14, UR14, URZ, !UP1 ;  /* 0x000000ff0e0e7287 */ /* 0x000fe4000c800000 */
[----:B------:R-:W-:Y:S01]  /*eac0*/  ULOP3.LUT UR7, UR4, UR7, URZ, 0x3c, !UPT ;  /* 0x0000000704077292 */ /* 0x000fe2000f8e3cff */
[----:B------:R-:W-:Y:S02]  /*ead0*/  VIADD R77, R77, 0xffffffe0 ;  /* 0xffffffe04d4d7836 */ /* 0x000fe40000000000 */
[----:B----4-:R-:W-:-:S05]  /*eae0*/  IMAD.X R9, R76, 0x1, R21, P5 ;  /* 0x000000014c097824 */ /* 0x010fca00028e0615 */
[----:B------:R3:W-:Y:S01]  /*eaf0*/  LDGSTS.E [R13+0x22e00], desc[UR16][R8.64], P3 ;  /* 0x22e00000080d7fae */ /* 0x0007e200099a1010 */
[C---:B-----5:R-:W-:Y:S02]  /*eb00*/  IADD3 R6, P4, PT, R78.reuse, R20, RZ ;  /* 0x000000144e067210 */ /* 0x060fe40007f9e0ff */
[----:B---3--:R-:W-:Y:S01]  /*eb10*/  IADD3 R8, P5, PT, R78, R18, RZ ;  /* 0x000000124e087210 */ /* 0x008fe20007fbe0ff */
[----:B------:R-:W-:Y:S01]  /*eb20*/  IMAD.X R5, R76, 0x1, R19, P6 ;  /* 0x000000014c057824 */ /* 0x000fe200030e0613 */
[----:B------:R-:W-:Y:S01]  /*eb30*/  IADD3 R10, P6, PT, R78, R10, RZ ;  /* 0x0000000a4e0a7210 */ /* 0x000fe20007fde0ff */
[----:B--2---:R-:W-:-:S03]  /*eb40*/  IMAD.X R7, R76, 0x1, R17, P4 ;  /* 0x000000014c077824 */ /* 0x004fc600020e0611 */
[----:B------:R1:W-:Y:S01]  /*eb50*/  LDGSTS.E [R13+0x23200], desc[UR16][R4.64], P3 ;  /* 0x23200000040d7fae */ /* 0x0003e200099a1010 */
[----:B------:R-:W-:-:S03]  /*eb60*/  IMAD.X R9, R76, 0x1, R16, P5 ;  /* 0x000000014c097824 */ /* 0x000fc600028e0610 */
[----:B------:R2:W-:Y:S01]  /*eb70*/  LDGSTS.E [R13+0x23600], desc[UR16][R6.64], P3 ;  /* 0x23600000060d7fae */ /* 0x0005e200099a1010 */
[----:B------:R-:W-:-:S03]  /*eb80*/  IADD3.X R11, PT, PT, R76, R15, RZ, P6, !PT ;  /* 0x0000000f4c0b7210 */ /* 0x000fc600037fe4ff */
[----:B------:R2:W-:Y:S04]  /*eb90*/  LDGSTS.E [R13+0x23a00], desc[UR16][R8.64], P3 ;  /* 0x23a00000080d7fae */ /* 0x0005e800099a1010 */
[----:B------:R2:W-:Y:S01]  /*eba0*/  LDGSTS.E [R13+0x23e00], desc[UR16][R10.64], P3 ;  /* 0x23e000000a0d7fae */ /* 0x0005e200099a1010 */
[----:B------:R-:W-:Y:S02]  /*ebb0*/  ISETP.NE.U32.AND P3, PT, R12, R187, PT ;  /* 0x000000bb0c00720c */ /* 0x000fe40003f65070 */
[----:B------:R-:W-:Y:S01]  /*ebc0*/  IADD3 R78, P4, PT, R78, R14, RZ ;  /* 0x0000000e4e4e7210 */ /* 0x000fe20007f9e0ff */
[----:B------:R-:W0:Y:S01]  /*ebd0*/  LDGDEPBAR ;  /* 0x00000000000079af */ /* 0x000e220000000000 */
[----:B------:R-:W-:Y:S01]  /*ebe0*/  IADD3 R75, P5, PT, R75, R70, RZ ;  /* 0x000000464b4b7210 */ /* 0x000fe20007fbe0ff */
[----:B-1----:R-:W-:-:S02]  /*ebf0*/  IMAD.U32 R4, RZ, RZ, UR4 ;  /* 0x00000004ff047e24 */ /* 0x002fc4000f8e00ff */
[----:B------:R-:W-:Y:S02]  /*ec00*/  IMAD.X R76, R76, 0x1, R69, P4 ;  /* 0x000000014c4c7824 */ /* 0x000fe400020e0645 */
[----:B------:R-:W-:-:S04]  /*ec10*/  IMAD.X R74, R74, 0x1, R71, P5 ;  /* 0x000000014a4a7824 */ /* 0x000fc800028e0647 */
[----:B--2---:R-:W-:Y:S05]  /*ec20*/  @P3 BRA `(.L_x_11) ;  /* 0xffffffd800203947 */ /* 0x004fea000383ffff */
.L_x_8:
[----:B-1----:R-:W1:Y:S01]  /*ec30*/  LDC R5, c[0x0][0x3b4] ;  /* 0x0000ed00ff057b82 */ /* 0x002e620000000800 */
[----:B------:R-:W2:Y:S01]  /*ec40*/  LDCU UR19, c[0x0][0x3b8] ;  /* 0x00007700ff1377ac */ /* 0x000ea20008000800 */
[----:B------:R-:W3:Y:S01]  /*ec50*/  LDCU.64 UR32, c[0x0][0x398] ;  /* 0x00007300ff2077ac */ /* 0x000ee20008000a00 */
[----:B------:R-:W4:Y:S01]  /*ec60*/  LDCU.128 UR12, c[0x0][0x390] ;  /* 0x00007200ff0c77ac */ /* 0x000f220008000c00 */
[----:B------:R-:W-:Y:S05]  /*ec70*/  @!P2 BRA `(.L_x_12) ;  /* 0x000000000010a947 */ /* 0x000fea0003800000 */
[----:B------:R-:W-:-:S06]  /*ec80*/  USHF.L.U32 UR4, UR4, 0x1f, URZ ;  /* 0x0000001f04047899 */ /* 0x000fcc00080006ff */
[----:B------:R-:W-:-:S04]  /*ec90*/  MOV R2, UR4 ;  /* 0x0000000400027c02 */ /* 0x000fc80008000f00 */
[----:B------:R-:W5:Y:S02]  /*eca0*/  SYNCS.PHASECHK.TRANS64.TRYWAIT P0, [UR8], R2 ;  /* 0x00000002ff0075a7 */ /* 0x000f640008001108 */
[----:B-----5:R-:W-:Y:S05]  /*ecb0*/  @!P0 BRA `(.L_x_13) ;  /* 0x0000006400a88947 */ /* 0x020fea0003800000 */
.L_x_12:
[----:B------:R-:W-:-:S04]  /*ecc0*/  DEPBAR.LE SB0, 0x0 ;  /* 0x000080000000791a */ /* 0x000fc80000000000 */
[----:B------:R-:W-:Y:S01]  /*ecd0*/  BAR.SYNC.DEFER_BLOCKING 0x0 ;  /* 0x0000000000007b1d */ /* 0x000fe20000010000 */
[C---:B-1----:R-:W-:Y:S01]  /*ece0*/  IMAD R200, R198.reuse, R5, RZ ;  /* 0x00000005c6c87224 */ /* 0x042fe200078e02ff */
[----:B----4-:R-:W-:-:S04]  /*ecf0*/  ISETP.GE.AND P0, PT, R198, UR14, PT ;  /* 0x0000000ec6007c0c */ /* 0x010fc8000bf06270 */
[----:B------:R-:W1:Y:S01]  /*ed00*/  LDCU.64 UR4, c[0x0][0x398] ;  /* 0x00007300ff0477ac */ /* 0x000e620008000a00 */
[----:B--2---:R-:W-:Y:S01]  /*ed10*/  IMAD R202, R0, UR19, RZ ;  /* 0x0000001300ca7c24 */ /* 0x004fe2000f8e02ff */
[----:B------:R-:W2:Y:S01]  /*ed20*/  LDCU.64 UR30, c[0x0][0x398] ;  /* 0x00007300ff1e77ac */ /* 0x000ea20008000a00 */
[----:B------:R-:W4:Y:S01]  /*ed30*/  LDCU.64 UR28, c[0x0][0x398] ;  /* 0x00007300ff1c77ac */ /* 0x000f220008000a00 */
[----:B------:R-:W5:Y:S01]  /*ed40*/  LDCU.64 UR26, c[0x0][0x398] ;  /* 0x00007300ff1a77ac */ /* 0x000f620008000a00 */
[----:B------:R-:W3:Y:S01]  /*ed50*/  LDCU.64 UR8, c[0x0][0x398] ;  /* 0x00007300ff0877ac */ /* 0x000ee20008000a00 */
[----:B------:R-:W1:Y:S02]  /*ed60*/  @!P1 SYNCS.CCTL.IV [UR10+0x34000] ;  /* 0x03400000ff0099b1 */ /* 0x000e64000800000a */
[----:B-1----:R-:W-:Y:S01]  /*ed70*/  BAR.SYNC.DEFER_BLOCKING 0x0 ;  /* 0x0000000000007b1d */ /* 0x002fe20000010000 */
[----:B------:R-:W-:-:S05]  /*ed80*/  LEA R2, P2, R200, UR12, 0x2 ;  /* 0x0000000cc8027c11 */ /* 0x000fca000f8410ff */
[----:B------:R-:W1:Y:S01]  /*ed90*/  LDCU.64 UR22, c[0x0][0x398] ;  /* 0x00007300ff1677ac */ /* 0x000e620008000a00 */
[----:B------:R-:W1:Y:S01]  /*eda0*/  LDTM.x64 R8, tmem[UR11] ;  /* 0x0000000b000879ee */ /* 0x000e620008340000 */
[----:B---3--:R-:W-:Y:S01]  /*edb0*/  ISETP.LT.AND P0, PT, R0, UR33, !P0 ;  /* 0x0000002100007c0c */ /* 0x008fe2000c701270 */
[----:B------:R-:W-:Y:S01]  /*edc0*/  LDTM.x64 R132, tmem[UR11+0x40] ;  /* 0x0000400b008479ee */ /* 0x000fe20008340000 */
[----:B------:R-:W-:Y:S01]  /*edd0*/  LEA.HI.X.SX32 R3, R200, UR13, 0x2, P2 ;  /* 0x0000000dc8037c11 */ /* 0x000fe200090f16ff */
[----:B------:R-:W3:Y:S01]  /*ede0*/  LDCU.64 UR24, c[0x0][0x398] ;  /* 0x00007300ff1877ac */ /* 0x000ee20008000a00 */
[----:B------:R-:W1:Y:S01]  /*edf0*/  LDCU.64 UR20, c[0x0][0x398] ;  /* 0x00007300ff1477ac */ /* 0x000e620008000a00 */
[----:B------:R-:W1:Y:S01]  /*ee00*/  LDCU.64 UR6, c[0x0][0x398] ;  /* 0x00007300ff0677ac */ /* 0x000e620008000a00 */
[----:B------:R-:W2:Y:S01]  /*ee10*/  @!P1 SYNCS.CCTL.IV [UR10+0x34008] ;  /* 0x03400800ff0099b1 */ /* 0x000ea2000800000a */
[----:B------:R-:W2:Y:S01]  /*ee20*/  LDCU UR47, c[0x0][0x398] ;  /* 0x00007300ff2f77ac */ /* 0x000ea20008000800 */
[----:B------:R-:W2:Y:S01]  /*ee30*/  LDCU UR48, c[0x0][0x398] ;  /* 0x00007300ff3077ac */ /* 0x000ea20008000800 */
[----:B-1----:R-:W-:Y:S01]  /*ee40*/  STL [R1+0x4], R9 ;  /* 0x0000040901007387 */ /* 0x002fe20000100800 */
[----:B------:R-:W-:Y:S01]  /*ee50*/  IMAD.MOV.U32 R252, RZ, RZ, R22 ;  /* 0x000000fffffc7224 */ /* 0x000fe200078e0016 */
[----:B------:R-:W-:Y:S01]  /*ee60*/  MOV R206, R68 ;  /* 0x0000004400ce7202 */ /* 0x000fe20000000f00 */
[----:B------:R-:W-:Y:S01]  /*ee70*/  IMAD.MOV.U32 R205, RZ, RZ, R69 ;  /* 0x000000ffffcd7224 */ /* 0x000fe200078e0045 */
[----:B------:R-:W-:Y:S01]  /*ee80*/  STL.64 [R1+0x8], R10 ;  /* 0x0000080a01007387 */ /* 0x000fe20000100a00 */
        /* <DEDUP_REMOVED lines=23> */
[----:B------:R1:W-:Y:S01]  /*f000*/  STL [R1+0x1dc], R252 ;  /* 0x0001dcfc01007387 */ /* 0x0003e20000100800 */
[----:B------:R-:W-:Y:S01]  /*f010*/  IMAD.WIDE R196, R202, 0x4, R2 ;  /* 0x00000004cac47825 */ /* 0x000fe200078e0202 */
[----:B------:R-:W-:Y:S01]  /*f020*/  MOV R212, R62 ;  /* 0x0000003e00d47202 */ /* 0x000fe20000000f00 */
[----:B------:R-:W2:Y:S01]  /*f030*/  LDCU UR73, c[0x0][0x398] ;  /* 0x00007300ff4977ac */ /* 0x000ea20008000800 */
[----:B------:R-:W2:Y:S01]  /*f040*/  LDTM.x64 R68, tmem[UR11+0x80] ;  /* 0x0000800b004479ee */ /* 0x000ea20008340000 */
[----:B------:R-:W-:-:S02]  /*f050*/  IMAD.MOV.U32 R240, RZ, RZ, R34 ;  /* 0x000000fffff07224 */ /* 0x000fc400078e0022 */
[----:B------:R-:W-:Y:S01]  /*f060*/  IMAD.MOV.U32 R239, RZ, RZ, R35 ;  /* 0x000000ffffef7224 */ /* 0x000fe200078e0023 */
[----:B------:R-:W2:Y:S01]  /*f070*/  LDCU UR52, c[0x0][0x398] ;  /* 0x00007300ff3477ac */ /* 0x000ea20008000800 */
[----:B------:R-:W-:Y:S01]  /*f080*/  IMAD.MOV.U32 R238, RZ, RZ, R36 ;  /* 0x000000ffffee7224 */ /* 0x000fe200078e0024 */
[----:B-1----:R-:W3:Y:S01]  /*f090*/  LDL.LU R252, [R1+0x4] ;  /* 0x0000040001fc7983 */ /* 0x002ee20000300800 */
[----:B------:R-:W-:Y:S01]  /*f0a0*/  IMAD.MOV.U32 R237, RZ, RZ, R37 ;  /* 0x000000ffffed7224 */ /* 0x000fe200078e0025 */
[----:B------:R-:W1:Y:S01]  /*f0b0*/  LDCU UR71, c[0x0][0x398] ;  /* 0x00007300ff4777ac */ /* 0x000e620008000800 */
[----:B------:R-:W-:Y:S02]  /*f0c0*/  IMAD.MOV.U32 R235, RZ, RZ, R39 ;  /* 0x000000ffffeb7224 */ /* 0x000fe400078e0027 */
[----:B------:R-:W-:Y:S01]  /*f0d0*/  IMAD.MOV.U32 R234, RZ, RZ, R40 ;  /* 0x000000ffffea7224 */ /* 0x000fe200078e0028 */
[----:B------:R-:W1:Y:S01]  /*f0e0*/  LDCU UR59, c[0x0][0x398] ;  /* 0x00007300ff3b77ac */ /* 0x000e620008000800 */
[----:B------:R-:W-:-:S02]  /*f0f0*/  IMAD.MOV.U32 R233, RZ, RZ, R41 ;  /* 0x000000ffffe97224 */ /* 0x000fc400078e0029 */
[----:B------:R-:W-:Y:S01]  /*f100*/  IMAD.MOV.U32 R232, RZ, RZ, R42 ;  /* 0x000000ffffe87224 */ /* 0x000fe200078e002a */
[----:B------:R-:W1:Y:S01]  /*f110*/  LDCU UR72, c[0x0][0x398] ;  /* 0x00007300ff4877ac */ /* 0x000e620008000800 */
[----:B------:R-:W-:Y:S02]  /*f120*/  IMAD.MOV.U32 R231, RZ, RZ, R43 ;  /* 0x000000ffffe77224 */ /* 0x000fe400078e002b */
        /* <DEDUP_REMOVED lines=30> */
[----:B------:R-:W-:Y:S01]  /*f310*/  IMAD R200, R5, 0x80, R200 ;  /* 0x0000008005c87824 */ /* 0x000fe200078e02c8 */
[----:B------:R-:W1:Y:S01]  /*f320*/  LDCU UR69, c[0x0][0x398] ;  /* 0x00007300ff4577ac */ /* 0x000e620008000800 */
[----:B------:R-:W1:Y:S01]  /*f330*/  LDTM.x64 R4, tmem[UR11+0xc0] ;  /* 0x0000c00b000479ee */ /* 0x000e620008340000 */
[----:B------:R-:W-:Y:S01]  /*f340*/  NOP ;  /* 0x0000000000007918 */ /* 0x000fe20000000000 */
[----:B------:R2:W-:Y:S01]  /*f350*/  @P0 STG.E desc[UR16][R196.64], R201 ;  /* 0x000000c9c4000986 */ /* 0x0005e2000c101910 */
[----:B------:R-:W-:Y:S01]  /*f360*/  ISETP.GE.AND P0, PT, R0, UR15, PT ;  /* 0x0000000f00007c0c */ /* 0x000fe2000bf06270 */
[----:B------:R-:W1:Y:S03]  /*f370*/  LDCU.64 UR10, c[0x0][0x398] ;  /* 0x00007300ff0a77ac */ /* 0x000e660008000a00 */
[----:B------:R-:W-:Y:S01]  /*f380*/  ISETP.LT.AND P0, PT, R199, UR4, !P0 ;  /* 0x00000004c7007c0c */ /* 0x000fe2000c701270 */
[----:B------:R-:W1:Y:S01]  /*f390*/  LDCU UR4, c[0x0][0x398] ;  /* 0x00007300ff0477ac */ /* 0x000e620008000800 */
[----:B------:R-:W1:Y:S01]  /*f3a0*/  LDCU UR54, c[0x0][0x39c] ;  /* 0x00007380ff3677ac */ /* 0x000e620008000800 */
[C---:B--2---:R-:W-:Y:S01]  /*f3b0*/  LEA R196, P1, R200.reuse, UR12, 0x2 ;  /* 0x0000000cc8c47c11 */ /* 0x044fe2000f8210ff */
[----:B------:R-:W2:Y:S03]  /*f3c0*/  LDCU UR38, c[0x0][0x398] ;  /* 0x00007300ff2677ac */ /* 0x000ea60008000800 */
[----:B------:R-:W-:Y:S01]  /*f3d0*/  LEA.HI.X.SX32 R197, R200, UR13, 0x2, P1 ;  /* 0x0000000dc8c57c11 */ /* 0x000fe200088f16ff */
[----:B------:R-:W1:Y:S02]  /*f3e0*/  LDCU.64 UR12, c[0x0][0x398] ;  /* 0x00007300ff0c77ac */ /* 0x000e640008000a00 */
[----:B------:R-:W-:Y:S01]  /*f3f0*/  IMAD.WIDE R200, R202, 0x4, R196 ;  /* 0x00000004cac87825 */ /* 0x000fe200078e02c4 */
[----:B------:R-:W1:Y:S04]  /*f400*/  LDCU UR35, c[0x0][0x398] ;  /* 0x00007300ff2377ac */ /* 0x000e680008000800 */
[----:B------:R2:W-:Y:S01]  /*f410*/  @P0 STG.E desc[UR16][R200.64], R68 ;  /* 0x00000044c8000986 */ /* 0x0005e2000c101910 */
[----:B------:R-:W1:Y:S01]  /*f420*/  LDCU UR65, c[0x0][0x39c] ;  /* 0x00007380ff4177ac */ /* 0x000e620008000800 */
[----:B------:R-:W1:Y:S01]  /*f430*/  LDCU UR67, c[0x0][0x398] ;  /* 0x00007300ff4377ac */ /* 0x000e620008000800 */
[----:B------:R-:W1:Y:S01]  /*f440*/  LDCU UR55, c[0x0][0x39c] ;  /* 0x00007380ff3777ac */ /* 0x000e620008000800 */
[----:B--2---:R-:W-:Y:S01]  /*f450*/  VIADD R68, R0, 0x1 ;  /* 0x0000000100447836 */ /* 0x004fe20000000000 */
[----:B------:R-:W2:Y:S04]  /*f460*/  LDCU UR40, c[0x0][0x398] ;  /* 0x00007300ff2877ac */ /* 0x000ea80008000800 */
[----:B------:R-:W-:Y:S01]  /*f470*/  ISETP.GE.AND P0, PT, R68, UR15, PT ;  /* 0x0000000f44007c0c */ /* 0x000fe2000bf06270 */
[----:B------:R-:W2:Y:S03]  /*f480*/  LDCU UR33, c[0x0][0x398] ;  /* 0x00007300ff2177ac */ /* 0x000ea60008000800 */
[----:B------:R-:W-:Y:S01]  /*f490*/  ISETP.LT.AND P1, PT, R198, UR30, !P0 ;  /* 0x0000001ec6007c0c */ /* 0x000fe2000c721270 */
[----:B------:R-:W2:Y:S01]  /*f4a0*/  LDCU UR30, c[0x0][0x398] ;  /* 0x00007300ff1e77ac */ /* 0x000ea20008000800 */
[----:B------:R-:W-:-:S02]  /*f4b0*/  IADD3 R68, PT, PT, R202, UR19, RZ ;  /* 0x00000013ca447c10 */ /* 0x000fc4000fffe0ff */
[----:B-1----:R-:W-:Y:S01]  /*f4c0*/  ISETP.LT.AND P0, PT, R199, UR10, !P0 ;  /* 0x0000000ac7007c0c */ /* 0x002fe2000c701270 */
[----:B------:R-:W2:Y:S01]  /*f4d0*/  LDL.LU R202, [R1+0x34] ;  /* 0x0000340001ca7983 */ /* 0x000ea20000300800 */
[----:B------:R-:W1:Y:S01]  /*f4e0*/  LDCU UR10, c[0x0][0x398] ;  /* 0x00007300ff0a77ac */ /* 0x000e620008000800 */
[C---:B------:R-:W-:Y:S01]  /*f4f0*/  IMAD.WIDE R200, R68.reuse, 0x4, R2 ;  /* 0x0000000444c87825 */ /* 0x040fe200078e0202 */
[----:B------:R-:W1:Y:S01]  /*f500*/  LDCU UR46, c[0x0][0x39c] ;  /* 0x00007380ff2e77ac */ /* 0x000e620008000800 */
        /* <DEDUP_REMOVED lines=19> */
[----:B---3--:R3:W-:Y:S02]  /*f640*/  @P1 STG.E desc[UR16][R200.64], R252 ;  /* 0x000000fcc8001986 */ /* 0x0087e4000c101910 */
[----:B---3--:R-:W-:-:S02]  /*f650*/  IMAD.WIDE R200, R68, 0x4, R196 ;  /* 0x0000000444c87825 */ /* 0x008fc400078e02c4 */
[----:B------:R-:W3:Y:S04]  /*f660*/  LDL.LU R252, [R1+0x1dc] ;  /* 0x0001dc0001fc7983 */ /* 0x000ee80000300800 */
[----:B------:R1:W-:Y:S04]  /*f670*/  @P0 STG.E desc[UR16][R200.64], R69 ;  /* 0x00000045c8000986 */ /* 0x0003e8000c101910 */
[----:B-1----:R-:W2:Y:S01]  /*f680*/  LDL.LU R201, [R1+0x8] ;  /* 0x0000080001c97983 */ /* 0x002ea20000300800 */
[----:B------:R-:W-:-:S05]  /*f690*/  VIADD R69, R0, 0x2 ;  /* 0x0000000200457836 */ /* 0x000fca0000000000 */
[----:B------:R-:W-:-:S04]  /*f6a0*/  ISETP.GE.AND P0, PT, R69, UR15, PT ;  /* 0x0000000f45007c0c */ /* 0x000fc8000bf06270 */
[----:B----4-:R-:W-:Y:S01]  /*f6b0*/  ISETP.LT.AND P1, PT, R198, UR28, !P0 ;  /* 0x0000001cc6007c0c */ /* 0x010fe2000c721270 */
[----:B------:R-:W-:Y:S01]  /*f6c0*/  VIADD R200, R68, UR19 ;  /* 0x0000001344c87c36 */ /* 0x000fe20008000000 */
[----:B-----5:R-:W-:Y:S01]  /*f6d0*/  ISETP.LT.AND P0, PT, R199, UR26, !P0 ;  /* 0x0000001ac7007c0c */ /* 0x020fe2000c701270 */
[----:B------:R-:W1:Y:S02]  /*f6e0*/  LDCU UR28, c[0x0][0x398] ;  /* 0x00007300ff1c77ac */ /* 0x000e640008000800 */
[C---:B------:R-:W-:Y:S01]  /*f6f0*/  IMAD.WIDE R68, R200.reuse, 0x4, R2 ;  /* 0x00000004c8447825 */ /* 0x040fe200078e0202 */
[----:B------:R-:W4:Y:S07]  /*f700*/  LDCU UR26, c[0x0][0x398] ;  /* 0x00007300ff1a77ac */ /* 0x000f2e0008000800 */
[----:B--2---:R2:W-:Y:S02]  /*f710*/  @P1 STG.E desc[UR16][R68.64], R201 ;  /* 0x000000c944001986 */ /* 0x0045e4000c101910 */
[----:B--2---:R-:W-:-:S05]  /*f720*/  IMAD.WIDE R68, R200, 0x4, R196 ;  /* 0x00000004c8447825 */ /* 0x004fca00078e02c4 */
[----:B------:R2:W-:Y:S04]  /*f730*/  @P0 STG.E desc[UR16][R68.64], R70 ;  /* 0x0000004644000986 */ /* 0x0005e8000c101910 */
[----:B--2---:R-:W2:Y:S01]  /*f740*/  LDL.LU R69, [R1+0xc] ;  /* 0x00000c0001457983 */ /* 0x004ea20000300800 */
[----:B------:R-:W-:-:S05]  /*f750*/  VIADD R68, R0, 0x3 ;  /* 0x0000000300447836 */ /* 0x000fca0000000000 */
[----:B------:R-:W-:-:S04]  /*f760*/  ISETP.GE.AND P0, PT, R68, UR15, PT ;  /* 0x0000000f44007c0c */ /* 0x000fc8000bf06270 */
[----:B------:R-:W-:Y:S01]  /*f770*/  ISETP.LT.AND P1, PT, R198, UR8, !P0 ;  /* 0x00000008c6007c0c */ /* 0x000fe2000c721270 */
[----:B------:R-:W-:Y:S01]  /*f780*/  VIADD R68, R200, UR19 ;  /* 0x00000013c8447c36 */ /* 0x000fe20008000000 */
[----:B------:R-:W-:Y:S01]  /*f790*/  ISETP.LT.AND P0, PT, R199, UR22, !P0 ;  /* 0x00000016c7007c0c */ /* 0x000fe2000c701270 */
[----:B------:R-:W5:Y:S02]  /*f7a0*/  LDCU UR22, c[0x0][0x398] ;  /* 0x00007300ff1677ac */ /* 0x000f640008000800 */
[C---:B------:R-:W-:Y:S01]  /*f7b0*/  IMAD.WIDE R200, R68.reuse, 0x4, R2 ;  /* 0x0000000444c87825 */ /* 0x040fe200078e0202 */
[----:B------:R-:W1:Y:S07]  /*f7c0*/  LDCU UR8, c[0x0][0x398] ;  /* 0x00007300ff0877ac */ /* 0x000e6e0008000800 */
[----:B--2---:R2:W-:Y:S02]  /*f7d0*/  @P1 STG.E desc[UR16][R200.64], R69 ;  /* 0x00000045c8001986 */ /* 0x0045e4000c101910 */
[----:B--2---:R-:W-:-:S04]  /*f7e0*/  IMAD.WIDE R200, R68, 0x4, R196 ;  /* 0x0000000444c87825 */ /* 0x004fc800078e02c4 */
[----:B------:R-:W-:Y:S01]  /*f7f0*/  VIADD R69, R0, 0x4 ;  /* 0x0000000400457836 */ /* 0x000fe20000000000 */
[----:B------:R2:W-:Y:S04]  /*f800*/  @P0 STG.E desc[UR16][R200.64], R71 ;  /* 0x00000047c8000986 */ /* 0x0005e8000c101910 */
[----:B------:R-:W-:Y:S01]  /*f810*/  ISETP.GE.AND P0, PT, R69, UR15, PT ;  /* 0x0000000f45007c0c */ /* 0x000fe2000bf06270 */
[----:B--2---:R-:W2:Y:S04]  /*f820*/  LDL.LU R200, [R1+0x2c] ;  /* 0x00002c0001c87983 */ /* 0x004ea80000300800 */
[----:B------:R-:W2:Y:S04]  /*f830*/  LDL.LU R201, [R1+0x30] ;  /* 0x0000300001c97983 */ /* 0x000ea80000300800 */
[----:B------:R-:W2:Y:S01]  /*f840*/  LDL.LU R69, [R1+0x10] ;  /* 0x0000100001457983 */ /* 0x000ea20000300800 */
[----:B------:R-:W-:Y:S01]  /*f850*/  ISETP.LT.AND P1, PT, R198, UR24, !P0 ;  /* 0x00000018c6007c0c */ /* 0x000fe2000c721270 */
[----:B------:R-:W1:Y:S01]  /*f860*/  LDCU UR24, c[0x0][0x398] ;  /* 0x00007300ff1877ac */ /* 0x000e620008000800 */
[----:B------:R-:W-:-:S02]  /*f870*/  IADD3 R68, PT, PT, R68, UR19, RZ ;  /* 0x0000001344447c10 */ /* 0x000fc4000fffe0ff */
[----:B------:R-:W-:Y:S01]  /*f880*/  ISETP.LT.AND P0, PT, R199, UR12, !P0 ;  /* 0x0000000cc7007c0c */ /* 0x000fe2000c701270 */
[----:B------:R-:W1:Y:S02]  /*f890*/  LDCU UR12, c[0x0][0x39c] ;  /* 0x00007380ff0c77ac */ /* 0x000e640008000800 */
[----:B------:R-:W-:-:S06]  /*f8a0*/  IMAD.WIDE R70, R68, 0x4, R2 ;  /* 0x0000000444467825 */ /* 0x000fcc00078e0202 */
[----:B--2---:R2:W-:Y:S02]  /*f8b0*/  @P1 STG.E desc[UR16][R70.64], R69 ;  /* 0x0000004546001986 */ /* 0x0045e4000c101910 */
[----:B--2---:R-:W-:-:S04]  /*f8c0*/  IMAD.WIDE R70, R68, 0x4, R196 ;  /* 0x0000000444467825 */ /* 0x004fc800078e02c4 */
[----:B------:R-:W-:Y:S01]  /*f8d0*/  VIADD R69, R0, 0x5 ;  /* 0x0000000500457836 */ /* 0x000fe20000000000 */
[----:B------:R2:W-:Y:S04]  /*f8e0*/  @P0 STG.E desc[UR16][R70.64], R72 ;  /* 0x0000004846000986 */ /* 0x0005e8000c101910 */
[----:B------:R-:W-:Y:S01]  /*f8f0*/  ISETP.GE.AND P0, PT, R69, UR15, PT ;  /* 0x0000000f45007c0c */ /* 0x000fe2000bf06270 */
[----:B--2---:R-:W2:Y:S04]  /*f900*/  LDL.LU R72, [R1+0x24] ;  /* 0x0000240001487983 */ /* 0x004ea80000300800 */
[----:B------:R-:W2:Y:S01]  /*f910*/  LDL.LU R69, [R1+0x14] ;  /* 0x0000140001457983 */ /* 0x000ea20000300800 */
[----:B------:R-:W-:Y:S01]  /*f920*/  ISETP.LT.AND P1, PT, R198, UR20, !P0 ;  /* 0x00000014c6007c0c */ /* 0x000fe2000c721270 */
[----:B------:R-:W-:Y:S01]  /*f930*/  VIADD R68, R68, UR19 ;  /* 0x0000001344447c36 */ /* 0x000fe20008000000 */
[----:B------:R-:W-:Y:S01]  /*f940*/  ISETP.LT.AND P0, PT, R199, UR6, !P0 ;  /* 0x00000006c7007c0c */ /* 0x000fe2000c701270 */
[----:B------:R-:W1:Y:S02]  /*f950*/  LDCU UR6, c[0x0][0x398] ;  /* 0x00007300ff0677ac */ /* 0x000e640008000800 */
        /* <DEDUP_REMOVED lines=16> */
[----:B--2---:R-:W-:-:S05]  /*fa60*/  IMAD.WIDE R70, R68, 0x4, R196 ;  /* 0x0000000444467825 */ /* 0x004fca00078e02c4 */
[----:B------:R2:W-:Y:S04]  /*fa70*/  @P0 STG.E desc[UR16][R70.64], R74 ;  /* 0x0000004a46000986 */ /* 0x0005e8000c101910 */
[----:B--2---:R-:W2:Y:S04]  /*fa80*/  LDL.LU R71, [R1+0x1c] ;  /* 0x00001c0001477983 */ /* 0x004ea80000300800 */
[----:B------:R-:W3:Y:S01]  /*fa90*/  LDL.LU R74, [R1+0x28] ;  /* 0x00002800014a7983 */ /* 0x000ee20000300800 */
[----:B------:R-:W-:-:S05]  /*faa0*/  VIADD R69, R0, 0x7 ;  /* 0x0000000700457836 */ /* 0x000fca0000000000 */
[----:B------:R-:W-:-:S04]  /*fab0*/  ISETP.GE.AND P0, PT, R69, UR15, PT ;  /* 0x0000000f45007c0c */ /* 0x000fc8000bf06270 */
[----:B-1----:R-:W-:Y:S01]  /*fac0*/  ISETP.LT.AND P1, PT, R198, UR4, !P0 ;  /* 0x00000004c6007c0c */ /* 0x002fe2000c721270 */
[----:B------:R-:W1:Y:S01]  /*fad0*/  LDCU UR4, c[0x0][0x398] ;  /* 0x00007300ff0477ac */ /* 0x000e620008000800 */
[----:B------:R-:W-:Y:S02]  /*fae0*/  IADD3 R70, PT, PT, R68, UR19, RZ ;  /* 0x0000001344467c10 */ /* 0x000fe4000fffe0ff */
[----:B------:R-:W-:Y:S01]  /*faf0*/  ISETP.LT.AND P0, PT, R199, UR6, !P0 ;  /* 0x00000006c7007c0c */ /* 0x000fe2000c701270 */
[----:B------:R-:W1:Y:S02]  /*fb00*/  LDCU UR6, c[0x0][0x398] ;  /* 0x00007300ff0677ac */ /* 0x000e640008000800 */
[----:B------:R-:W-:-:S06]  /*fb10*/  IMAD.WIDE R68, R70, 0x4, R2 ;  /* 0x0000000446447825 */ /* 0x000fcc00078e0202 */
[----:B--2---:R2:W-:Y:S02]  /*fb20*/  @P1 STG.E desc[UR16][R68.64], R71 ;  /* 0x0000004744001986 */ /* 0x0045e4000c101910 */
[----:B--2---:R-:W-:-:S04]  /*fb30*/  IMAD.WIDE R68, R70, 0x4, R196 ;  /* 0x0000000446447825 */ /* 0x004fc800078e02c4 */
[----:B------:R-:W-:Y:S01]  /*fb40*/  VIADD R71, R0, 0x8 ;  /* 0x0000000800477836 */ /* 0x000fe20000000000 */
[----:B------:R2:W-:Y:S04]  /*fb50*/  @P0 STG.E desc[UR16][R68.64], R75 ;  /* 0x0000004b44000986 */ /* 0x0005e8000c101910 */
[----:B------:R-:W-:-:S04]  /*fb60*/  ISETP.GE.AND P0, PT, R71, UR15, PT ;  /* 0x0000000f47007c0c */ /* 0x000fc8000bf06270 */
[----:B-1----:R-:W-:Y:S01]  /*fb70*/  ISETP.LT.AND P1, PT, R198, UR4, !P0 ;  /* 0x00000004c6007c0c */ /* 0x002fe2000c721270 */
[----:B------:R-:W-:Y:S01]  /*fb80*/  VIADD R71, R70, UR19 ;  /* 0x0000001346477c36 */ /* 0x000fe20008000000 */
[----:B------:R-:W-:Y:S01]  /*fb90*/  ISETP.LT.AND P0, PT, R199, UR6, !P0 ;  /* 0x00000006c7007c0c */ /* 0x000fe2000c701270 */
[----:B------:R-:W1:Y:S02]  /*fba0*/  LDCU UR4, c[0x0][0x398] ;  /* 0x00007300ff0477ac */ /* 0x000e640008000800 */
[----:B--2---:R-:W-:Y:S01]  /*fbb0*/  IMAD.WIDE R68, R71, 0x4, R2 ;  /* 0x0000000447447825 */ /* 0x004fe200078e0202 */
[----:B------:R-:W2:Y:S03]  /*fbc0*/  LDCU UR6, c[0x0][0x398] ;  /* 0x00007300ff0677ac */ /* 0x000ea60008000800 */
[----:B------:R-:W-:-:S04]  /*fbd0*/  VIADD R70, R0, 0x9 ;  /* 0x0000000900467836 */ /* 0x000fc80000000000 */
[----:B------:R1:W-:Y:S02]  /*fbe0*/  @P1 STG.E desc[UR16][R68.64], R73 ;  /* 0x0000004944001986 */ /* 0x0003e4000c101910 */
[----:B-1----:R-:W-:-:S05]  /*fbf0*/  IMAD.WIDE R68, R71, 0x4, R196 ;  /* 0x0000000447447825 */ /* 0x002fca00078e02c4 */
[----:B------:R1:W-:Y:S01]  /*fc00*/  @P0 STG.E desc[UR16][R68.64], R76 ;  /* 0x0000004c44000986 */ /* 0x0003e2000c101910 */
[----:B------:R-:W-:-:S04]  /*fc10*/  ISETP.GE.AND P0, PT, R70, UR15, PT ;  /* 0x0000000f46007c0c */ /* 0x000fc8000bf06270 */
[----:B------:R-:W-:Y:S01]  /*fc20*/  ISETP.LT.AND P1, PT, R198, UR4, !P0 ;  /* 0x00000004c6007c0c */ /* 0x000fe2000c721270 */
[----:B------:R-:W-:Y:S01]  /*fc30*/  VIADD R71, R71, UR19 ;  /* 0x0000001347477c36 */ /* 0x000fe20008000000 */
[----:B------:R-:W2:Y:S03]  /*fc40*/  LDCU UR4, c[0x0][0x398] ;  /* 0x00007300ff0477ac */ /* 0x000ea60008000800 */
[----:B-1----:R-:W-:-:S08]  /*fc50*/  IMAD.WIDE R68, R71, 0x4, R2 ;  /* 0x0000000447447825 */ /* 0x002fd000078e0202 */
[----:B------:R1:W-:Y:S01]  /*fc60*/  @P1 STG.E desc[UR16][R68.64], R72 ;  /* 0x0000004844001986 */ /* 0x0003e2000c101910 */
[----:B-----5:R-:W-:Y:S01]  /*fc70*/  ISETP.LT.AND P1, PT, R199, UR22, !P0 ;  /* 0x00000016c7007c0c */ /* 0x020fe2000c721270 */
[C---:B------:R-:W-:Y:S01]  /*fc80*/  VIADD R70, R0.reuse, 0xa ;  /* 0x0000000a00467836 */ /* 0x040fe20000000000 */
[C---:B------:R-:W-:Y:S01]  /*fc90*/  IADD3 R73, PT, PT, R71.reuse, UR19, RZ ;  /* 0x0000001347497c10 */ /* 0x040fe2000fffe0ff */
[----:B------:R-:W-:Y:S01]  /*fca0*/  VIADD R76, R0, 0x11 ;  /* 0x00000011004c7836 */ /* 0x000fe20000000000 */
[----:B------:R-:W5:Y:S02]  /*fcb0*/  LDCU UR22, c[0x0][0x39c] ;  /* 0x00007380ff1677ac */ /* 0x000f640008000800 */
[----:B------:R-:W-:Y:S01]  /*fcc0*/  ISETP.GE.AND P0, PT, R70, UR15, PT ;  /* 0x0000000f46007c0c */ /* 0x000fe2000bf06270 */
[----:B-1----:R-:W-:-:S06]  /*fcd0*/  IMAD.WIDE R68, R71, 0x4, R196 ;  /* 0x0000000447447825 */ /* 0x002fcc00078e02c4 */
[----:B------:R1:W-:Y:S01]  /*fce0*/  @P1 STG.E desc[UR16][R68.64], R77 ;  /* 0x0000004d44001986 */ /* 0x0003e2000c101910 */
[----:B------:R-:W-:Y:S01]  /*fcf0*/  ISETP.LT.AND P1, PT, R198, UR47, !P0 ;  /* 0x0000002fc6007c0c */ /* 0x000fe2000c721270 */
[----:B------:R-:W-:Y:S01]  /*fd00*/  VIADD R72, R0, 0xb ;  /* 0x0000000b00487836 */ /* 0x000fe20000000000 */
[----:B------:R-:W-:Y:S01]  /*fd10*/  ISETP.LT.AND P0, PT, R199, UR28, !P0 ;  /* 0x0000001cc7007c0c */ /* 0x000fe2000c701270 */
[C---:B------:R-:W-:Y:S01]  /*fd20*/  IMAD.WIDE R70, R73.reuse, 0x4, R2 ;  /* 0x0000000449467825 */ /* 0x040fe200078e0202 */
[----:B------:R-:W2:Y:S02]  /*fd30*/  LDCU UR28, c[0x0][0x39c] ;  /* 0x00007380ff1c77ac */ /* 0x000ea40008000800 */
[----:B------:R-:W-:Y:S01]  /*fd40*/  ISETP.GE.AND P6, PT, R72, UR15, PT ;  /* 0x0000000f48007c0c */ /* 0x000fe2000bfc6270 */
[----:B------:R-:W-:Y:S01]  /*fd50*/  VIADD R72, R0, 0xc ;  /* 0x0000000c00487836 */ /* 0x000fe20000000000 */
[----:B------:R-:W2:Y:S02]  /*fd60*/  LDCU UR47, c[0x0][0x398] ;  /* 0x00007300ff2f77ac */ /* 0x000ea40008000800 */
[----:B------:R-:W-:Y:S01]  /*fd70*/  ISETP.LT.AND P3, PT, R198, UR48, !P6 ;  /* 0x00000030c6007c0c */ /* 0x000fe2000f761270 */
[----:B-1----:R-:W-:-:S02]  /*fd80*/  IMAD.WIDE R68, R73, 0x4, R196 ;  /* 0x0000000449447825 */ /* 0x002fc400078e02c4 */
[----:B---3--:R1:W-:Y:S01]  /*fd90*/  @P1 STG.E desc[UR16][R70.64], R74 ;  /* 0x0000004a46001986 */ /* 0x0083e2000c101910 */
[----:B------:R-:W-:Y:S01]  /*fda0*/  ISETP.GE.AND P1, PT, R72, UR15, PT ;  /* 0x0000000f48007c0c */ /* 0x000fe2000bf26270 */
[----:B------:R-:W-:Y:S01]  /*fdb0*/  VIADD R75, R73, UR19 ;  /* 0x00000013494b7c36 */ /* 0x000fe20008000000 */
[----:B------:R-:W-:Y:S01]  /*fdc0*/  ISETP.LT.AND P6, PT, R199, UR73, !P6 ;  /* 0x00000049c7007c0c */ /* 0x000fe2000f7c1270 */
[----:B------:R3:W-:Y:S01]  /*fdd0*/  @P0 STG.E desc[UR16][R68.64], R78 ;  /* 0x0000004e44000986 */ /* 0x0007e2000c101910 */
[----:B------:R-:W-:Y:S01]  /*fde0*/  ISETP.LT.AND P5, PT, R198, UR52, !P1 ;  /* 0x00000034c6007c0c */ /* 0x000fe2000cfa1270 */
[----:B------:R-:W-:Y:S01]  /*fdf0*/  IMAD.WIDE R72, R75, 0x4, R2 ;  /* 0x000000044b487825 */ /* 0x000fe200078e0202 */
[----:B------:R-:W2:Y:S03]  /*fe00*/  LDCU UR48, c[0x0][0x398] ;  /* 0x00007300ff3077ac */ /* 0x000ea60008000800 */
[----:B-1----:R-:W-:-:S02]  /*fe10*/  VIADD R71, R0, 0xd ;  /* 0x0000000d00477836 */ /* 0x002fc40000000000 */
[C---:B------:R-:W-:Y:S01]  /*fe20*/  VIADD R70, R0.reuse, 0xe ;  /* 0x0000000e00467836 */ /* 0x040fe20000000000 */
[----:B------:R-:W1:Y:S02]  /*fe30*/  LDCU UR52, c[0x0][0x39c] ;  /* 0x00007380ff3477ac */ /* 0x000e640008000800 */
[----:B------:R-:W-:Y:S01]  /*fe40*/  ISETP.GE.AND P2, PT, R71, UR15, PT ;  /* 0x0000000f47007c0c */ /* 0x000fe2000bf46270 */
[C---:B------:R-:W-:Y:S01]  /*fe50*/  VIADD R77, R75.reuse, UR19 ;  /* 0x000000134b4d7c36 */ /* 0x040fe20008000000 */
[C---:B---3--:R-:W-:Y:S01]  /*fe60*/  IADD3 R68, PT, PT, R0.reuse, 0xf, RZ ;  /* 0x0000000f00447810 */ /* 0x048fe20007ffe0ff */
[----:B------:R-:W-:Y:S01]  /*fe70*/  VIADD R74, R0, 0x10 ;  /* 0x00000010004a7836 */ /* 0x000fe20000000000 */
[----:B------:R-:W-:Y:S01]  /*fe80*/  ISETP.GE.AND P0, PT, R70, UR15, PT ;  /* 0x0000000f46007c0c */ /* 0x000fe2000bf06270 */
[----:B------:R-:W-:Y:S01]  /*fe90*/  IMAD.WIDE R70, R75, 0x4, R196 ;  /* 0x000000044b467825 */ /* 0x000fe200078e02c4 */
[C---:B------:R-:W-:Y:S01]  /*fea0*/  ISETP.LT.AND P1, PT, R199.reuse, UR71, !P1 ;  /* 0x00000047c7007c0c */ /* 0x040fe2000cf21270 */
[----:B------:R3:W-:Y:S01]  /*feb0*/  @P3 STG.E desc[UR16][R72.64], R200 ;  /* 0x000000c848003986 */ /* 0x0007e2000c101910 */
[----:B------:R-:W-:Y:S01]  /*fec0*/  ISETP.LT.AND P4, PT, R198, UR32, !P2 ;  /* 0x00000020c6007c0c */ /* 0x000fe2000d781270 */
[----:B------:R-:W1:Y:S01]  /*fed0*/  LDCU UR73, c[0x0][0x398] ;  /* 0x00007300ff4977ac */ /* 0x000e620008000800 */
[----:B------:R-:W-:-:S02]  /*fee0*/  ISETP.LT.AND P2, PT, R199, UR10, !P2 ;  /* 0x0000000ac7007c0c */ /* 0x000fc4000d741270 */
[----:B------:R-:W-:Y:S01]  /*fef0*/  ISETP.GE.AND P3, PT, R68, UR15, PT ;  /* 0x0000000f44007c0c */ /* 0x000fe2000bf66270 */
[C---:B------:R-:W-:Y:S01]  /*ff00*/  IMAD.WIDE R68, R77.reuse, 0x4, R2 ;  /* 0x000000044d447825 */ /* 0x040fe200078e0202 */
[----:B------:R1:W-:Y:S01]  /*ff10*/  @P6 STG.E desc[UR16][R70.64], R79 ;  /* 0x0000004f46006986 */ /* 0x0003e2000c101910 */
[C---:B------:R-:W-:Y:S01]  /*ff20*/  ISETP.LT.AND P6, PT, R198.reuse, UR59, !P0 ;  /* 0x0000003bc6007c0c */ /* 0x040fe2000c7c1270 */
[----:B------:R-:W2:Y:S01]  /*ff30*/  LDCU UR10, c[0x0][0x39c] ;  /* 0x00007380ff0a77ac */ /* 0x000ea20008000800 */
[----:B---3--:R-:W-:Y:S01]  /*ff40*/  IMAD.WIDE R72, R77, 0x4, R196 ;  /* 0x000000044d487825 */ /* 0x008fe200078e02c4 */
[----:B------:R-:W-:Y:S01]  /*ff50*/  ISETP.LT.AND P0, PT, R199, UR72, !P0 ;  /* 0x00000048c7007c0c */ /* 0x000fe2000c701270 */
[----:B------:R3:W-:Y:S01]  /*ff60*/  @P5 STG.E desc[UR16][R68.64], R201 ;  /* 0x000000c944005986 */ /* 0x0007e2000c101910 */
[----:B------:R-:W2:Y:S01]  /*ff70*/  LDCU UR71, c[0x0][0x398] ;  /* 0x00007300ff4777ac */ /* 0x000ea20008000800 */
[----:B------:R-:W-:Y:S01]  /*ff80*/  VIADD R77, R77, UR19 ;  /* 0x000000134d4d7c36 */ /* 0x000fe20008000000 */
[----:B------:R-:W2:Y:S03]  /*ff90*/  LDCU UR32, c[0x0][0x398] ;  /* 0x00007300ff2077ac */ /* 0x000ea60008000800 */
[C---:B-1----:R-:W-:Y:S01]  /*ffa0*/  IMAD.WIDE R70, R77.reuse, 0x4, R2 ;  /* 0x000000044d467825 */ /* 0x042fe200078e0202 */
[----:B------:R1:W-:Y:S01]  /*ffb0*/  @P1 STG.E desc[UR16][R72.64], R80 ;  /* 0x0000005048001986 */ /* 0x0003e2000c101910 */
[----:B------:R-:W-:Y:S01]  /*ffc0*/  ISETP.LT.AND P5, PT, R198, UR41, !P3 ;  /* 0x00000029c6007c0c */ /* 0x000fe2000dfa1270 */
[----:B------:R-:W2:Y:S01]  /*ffd0*/  LDCU UR41, c[0x0][0x39c] ;  /* 0x00007380ff2977ac */ /* 0x000ea20008000800 */
[----:B---3--:R-:W-:Y:S01]  /*ffe0*/  IMAD.WIDE R68, R77, 0x4, R196 ;  /* 0x000000044d447825 */ /* 0x008fe200078e02c4 */
[----:B------:R-:W-:Y:S01]  /*fff0*/  ISETP.LT.AND P3, PT, R199, UR57, !P3 ;  /* 0x00000039c7007c0c */ /* 0x000fe2000df61270 */
[----:B------:R-:W-:Y:S01]  /*10000*/  @P4 STG.E desc[UR16][R70.64], R202 ;  /* 0x000000ca46004986 */ /* 0x000fe2000c101910 */
[----:B------:R-:W-:Y:S01]  /*10010*/  ISETP.GE.AND P1, PT, R74, UR15, PT ;  /* 0x0000000f4a007c0c */ /* 0x000fe2000bf26270 */
[----:B------:R-:W-:Y:S01]  /*10020*/  VIADD R77, R77, UR19 ;  /* 0x000000134d4d7c36 */ /* 0x000fe20008000000 */
[----:B------:R-:W3:Y:S01]  /*10030*/  LDCU UR59, c[0x0][0x398] ;  /* 0x00007300ff3b77ac */ /* 0x000ee20008000800 */
[----:B------:R2:W-:Y:S01]  /*10040*/  @P2 STG.E desc[UR16][R68.64], R81 ;  /* 0x0000005144002986 */ /* 0x0005e2000c101910 */
[----:B------:R-:W-:Y:S01]  /*10050*/  ISETP.GE.AND P2, PT, R76, UR43, PT ;  /* 0x0000002b4c007c0c */ /* 0x000fe2000bf46270 */
[C---:B-1----:R-:W-:Y:S01]  /*10060*/  IMAD.WIDE R72, R77.reuse, 0x4, R2 ;  /* 0x000000044d487825 */ /* 0x042fe200078e0202 */
[----:B------:R-:W-:Y:S01]  /*10070*/  ISETP.LT.AND P4, PT, R198, UR77, !P1 ;  /* 0x0000004dc6007c0c */ /* 0x000fe2000cf81270 */
[----:B------:R-:W1:Y:S02]  /*10080*/  LDCU UR72, c[0x0][0x398] ;  /* 0x00007300ff4877ac */ /* 0x000e640008000800 */
[C---:B------:R-:W-:Y:S01]  /*10090*/  IMAD.WIDE R74, R77.reuse, 0x4, R196 ;  /* 0x000000044d4a7825 */ /* 0x040fe200078e02c4 */
[----:B------:R-:W-:Y:S01]  /*100a0*/  IADD3 R77, PT, PT, R77, UR19, RZ ;  /* 0x000000134d4d7c10 */ /* 0x000fe2000fffe0ff */
[----:B------:R-:W1:Y:S02]  /*100b0*/  LDCU UR57, c[0x0][0x398] ;  /* 0x00007300ff3977ac */ /* 0x000e640008000800 */
[----:B------:R-:W-:Y:S01]  /*100c0*/  VIADD R76, R0, 0x12 ;  /* 0x00000012004c7836 */ /* 0x000fe20000000000 */
[----:B------:R-:W-:Y:S01]  /*100d0*/  ISETP.LT.AND P1, PT, R199, UR20, !P1 ;  /* 0x00000014c7007c0c */ /* 0x000fe2000cf21270 */
[----:B------:R1:W-:Y:S01]  /*100e0*/  @P6 STG.E desc[UR16][R72.64], R252 ;  /* 0x000000fc48006986 */ /* 0x0003e2000c101910 */
[C---:B--2---:R-:W-:Y:S01]  /*100f0*/  IMAD.WIDE R68, R77.reuse, 0x4, R2 ;  /* 0x000000044d447825 */ /* 0x044fe200078e0202 */
[----:B------:R-:W2:Y:S02]  /*10100*/  LDCU UR77, c[0x0][0x39c] ;  /* 0x00007380ff4d77ac */ /* 0x000ea40008000800 */
[----:B------:R3:W-:Y:S01]  /*10110*/  @P0 STG.E desc[UR16][R74.64], R82 ;  /* 0x000000524a000986 */ /* 0x0007e2000c101910 */
[C---:B------:R-:W-:Y:S01]  /*10120*/  IMAD.WIDE R70, R77.reuse, 0x4, R196 ;  /* 0x000000044d467825 */ /* 0x040fe200078e02c4 */
[----:B------:R-:W-:Y:S01]  /*10130*/  ISETP.GE.AND P0, PT, R76, UR68, PT ;  /* 0x000000444c007c0c */ /* 0x000fe2000bf06270 */
[----:B------:R-:W2:Y:S02]  /*10140*/  LDCU UR15, c[0x0][0x398] ;  /* 0x00007300ff0f77ac */ /* 0x000ea40008000800 */
[----:B------:R-:W-:-:S02]  /*10150*/  VIADD R77, R77, UR19 ;  /* 0x000000134d4d7c36 */ /* 0x000fc40008000000 */
[----:B------:R-:W-:Y:S01]  /*10160*/  VIADD R76, R0, 0x13 ;  /* 0x00000013004c7836 */ /* 0x000fe20000000000 */
[C---:B------:R-:W-:Y:S01]  /*10170*/  ISETP.LT.AND P6, PT, R198.reuse, UR70, !P2 ;  /* 0x00000046c6007c0c */ /* 0x040fe2000d7c1270 */
[----:B------:R2:W-:Y:S01]  /*10180*/  @P5 STG.E desc[UR16][R68.64], R251 ;  /* 0x000000fb44005986 */ /* 0x0005e2000c101910 */
[----:B------:R-:W-:Y:S01]  /*10190*/  ISETP.LT.AND P2, PT, R199, UR58, !P2 ;  /* 0x0000003ac7007c0c */ /* 0x000fe2000d741270 */
[C---:B-1----:R-:W-:Y:S01]  /*101a0*/  IMAD.WIDE R72, R77.reuse, 0x4, R2 ;  /* 0x000000044d487825 */ /* 0x042fe200078e0202 */
[----:B------:R-:W-:Y:S01]  /*101b0*/  ISETP.LT.AND P5, PT, R198, UR49, !P0 ;  /* 0x00000031c6007c0c */ /* 0x000fe2000c7a1270 */
[----:B------:R1:W-:Y:S01]  /*101c0*/  @P3 STG.E desc[UR16][R70.64], R83 ;  /* 0x0000005346003986 */ /* 0x0003e2000c101910 */
[----:B------:R-:W-:Y:S01]  /*101d0*/  ISETP.GE.AND P3, PT, R76, UR12, PT ;  /* 0x0000000c4c007c0c */ /* 0x000fe2000bf66270 */
[----:B---3--:R-:W-:Y:S01]  /*101e0*/  IMAD.WIDE R74, R77, 0x4, R196 ;  /* 0x000000044d4a7825 */ /* 0x008fe200078e02c4 */
[----:B------:R-:W-:Y:S01]  /*101f0*/  ISETP.LT.AND P0, PT, R199, UR39, !P0 ;  /* 0x00000027c7007c0c */ /* 0x000fe2000c701270 */
[----:B------:R3:W-:Y:S01]  /*10200*/  @P4 STG.E desc[UR16][R72.64], R250 ;  /* 0x000000fa48004986 */ /* 0x0007e2000c101910 */
[----:B------:R-:W4:Y:S01]  /*10210*/  LDCU UR70, c[0x0][0x39c] ;  /* 0x00007380ff4677ac */ /* 0x000f220008000800 */
[----:B------:R-:W-:-:S02]  /*10220*/  VIADD R77, R77, UR19 ;  /* 0x000000134d4d7c36 */ /* 0x000fc40008000000 */
[----:B------:R-:W-:Y:S01]  /*10230*/  VIADD R76, R0, 0x14 ;  /* 0x00000014004c7836 */ /* 0x000fe20000000000 */
[----:B------:R3:W-:Y:S01]  /*10240*/  @P1 STG.E desc[UR16][R74.64], R84 ;  /* 0x000000544a001986 */ /* 0x0007e2000c101910 */
[C---:B--2---:R-:W-:Y:S01]  /*10250*/  IMAD.WIDE R68, R77.reuse, 0x4, R2 ;  /* 0x000000044d447825 */ /* 0x044fe200078e0202 */
[----:B------:R-:W2:Y:S02]  /*10260*/  LDCU UR20, c[0x0][0x398] ;  /* 0x00007300ff1477ac */ /* 0x000ea40008000800 */
[----:B------:R-:W-:Y:S01]  /*10270*/  ISETP.GE.AND P1, PT, R76, UR45, PT ;  /* 0x0000002d4c007c0c */ /* 0x000fe2000bf26270 */
[C---:B-1----:R-:W-:Y:S01]  /*10280*/  IMAD.WIDE R70, R77.reuse, 0x4, R196 ;  /* 0x000000044d467825 */ /* 0x042fe200078e02c4 */
[----:B------:R-:W-:Y:S01]  /*10290*/  IADD3 R77, PT, PT, R77, UR19, RZ ;  /* 0x000000134d4d7c10 */ /* 0x000fe2000fffe0ff */
[----:B------:R1:W-:Y:S01]  /*102a0*/  @P6 STG.E desc[UR16][R68.64], R249 ;  /* 0x000000f944006986 */ /* 0x0003e2000c101910 */
[----:B------:R-:W-:Y:S01]  /*102b0*/  ISETP.LT.AND P4, PT, R198, UR69, !P3 ;  /* 0x00000045c6007c0c */ /* 0x000fe2000df81270 */
[----:B------:R-:W-:Y:S01]  /*102c0*/  VIADD R76, R0, 0x15 ;  /* 0x00000015004c7836 */ /* 0x000fe20000000000 */
[----:B------:R-:W-:Y:S01]  /*102d0*/  ISETP.LT.AND P3, PT, R199, UR6, !P3 ;  /* 0x00000006c7007c0c */ /* 0x000fe2000df61270 */
[----:B------:R1:W-:Y:S01]  /*102e0*/  @P2 STG.E desc[UR16][R70.64], R85 ;  /* 0x0000005546002986 */ /* 0x0003e2000c101910 */
[C---:B---3--:R-:W-:Y:S01]  /*102f0*/  IMAD.WIDE R72, R77.reuse, 0x4, R2 ;  /* 0x000000044d487825 */ /* 0x048fe200078e0202 */
[----:B------:R-:W-:Y:S01]  /*10300*/  ISETP.LT.AND P6, PT, R198, UR38, !P1 ;  /* 0x00000026c6007c0c */ /* 0x000fe2000cfc1270 */
[----:B------:R-:W3:Y:S01]  /*10310*/  LDCU UR43, c[0x0][0x398] ;  /* 0x00007300ff2b77ac */ /* 0x000ee20008000800 */
[----:B------:R-:W-:Y:S01]  /*10320*/  ISETP.GE.AND P2, PT, R76, UR54, PT ;  /* 0x000000364c007c0c */ /* 0x000fe2000bf46270 */
[----:B------:R-:W-:Y:S01]  /*10330*/  IMAD.WIDE R74, R77, 0x4, R196 ;  /* 0x000000044d4a7825 */ /* 0x000fe200078e02c4 */
[----:B------:R-:W-:Y:S01]  /*10340*/  ISETP.LT.AND P1, PT, R199, UR35, !P1 ;  /* 0x00000023c7007c0c */ /* 0x000fe2000cf21270 */
[----:B------:R2:W-:Y:S01]  /*10350*/  @P5 STG.E desc[UR16][R72.64], R248 ;  /* 0x000000f848005986 */ /* 0x0005e2000c101910 */
[----:B------:R-:W2:Y:S01]  /*10360*/  LDCU UR49, c[0x0][0x39c] ;  /* 0x00007380ff3177ac */ /* 0x000ea20008000800 */
[----:B------:R-:W-:-:S02]  /*10370*/  VIADD R77, R77, UR19 ;  /* 0x000000134d4d7c36 */ /* 0x000fc40008000000 */
[----:B------:R-:W-:Y:S01]  /*10380*/  VIADD R76, R0, 0x16 ;  /* 0x00000016004c7836 */ /* 0x000fe20000000000 */
[----:B------:R2:W-:Y:S01]  /*10390*/  @P0 STG.E desc[UR16][R74.64], R86 ;  /* 0x000000564a000986 */ /* 0x0005e2000c101910 */
[C---:B-1----:R-:W-:Y:S01]  /*103a0*/  IMAD.WIDE R68, R77.reuse, 0x4, R2 ;  /* 0x000000044d447825 */ /* 0x042fe200078e0202 */
[----:B------:R-:W1:Y:S02]  /*103b0*/  LDCU UR58, c[0x0][0x398] ;  /* 0x00007300ff3a77ac */ /* 0x000e640008000800 */
[----:B------:R-:W-:Y:S01]  /*103c0*/  ISETP.GE.AND P0, PT, R76, UR65, PT ;  /* 0x000000414c007c0c */ /* 0x000fe2000bf06270 */
[C---:B------:R-:W-:Y:S01]  /*103d0*/  IMAD.WIDE R70, R77.reuse, 0x4, R196 ;  /* 0x000000044d467825 */ /* 0x040fe200078e02c4 */
[----:B------:R-:W-:Y:S01]  /*103e0*/  ISETP.LT.AND P5, PT, R198, UR67, !P2 ;  /* 0x00000043c6007c0c */ /* 0x000fe2000d7a1270 */
[----:B------:R1:W-:Y:S01]  /*103f0*/  @P4 STG.E desc[UR16][R68.64], R247 ;  /* 0x000000f744004986 */ /* 0x0003e2000c101910 */
[----:B------:R-:W3:Y:S01]  /*10400*/  LDCU UR68, c[0x0][0x398] ;  /* 0x00007300ff4477ac */ /* 0x000ee20008000800 */
[----:B------:R-:W-:-:S02]  /*10410*/  VIADD R77, R77, UR19 ;  /* 0x000000134d4d7c36 */ /* 0x000fc40008000000 */
[----:B------:R-:W-:Y:S01]  /*10420*/  VIADD R76, R0, 0x17 ;  /* 0x00000017004c7836 */ /* 0x000fe20000000000 */
[----:B------:R-:W-:Y:S01]  /*10430*/  ISETP.LT.AND P2, PT, R199, UR30, !P2 ;  /* 0x0000001ec7007c0c */ /* 0x000fe2000d741270 */
[----:B------:R1:W-:Y:S01]  /*10440*/  @P3 STG.E desc[UR16][R70.64], R87 ;  /* 0x0000005746003986 */ /* 0x0003e2000c101910 */
[C---:B--2---:R-:W-:Y:S01]  /*10450*/  IMAD.WIDE R72, R77.reuse, 0x4, R2 ;  /* 0x000000044d487825 */ /* 0x044fe200078e0202 */
[----:B------:R-:W-:Y:S01]  /*10460*/  ISETP.LT.AND P4, PT, R198, UR40, !P0 ;  /* 0x00000028c6007c0c */ /* 0x000fe2000c781270 */
[----:B------:R-:W2:Y:S01]  /*10470*/  LDCU UR39, c[0x0][0x398] ;  /* 0x00007300ff2777ac */ /* 0x000ea20008000800 */
[----:B------:R-:W-:Y:S01]  /*10480*/  ISETP.GE.AND P3, PT, R76, UR55, PT ;  /* 0x000000374c007c0c */ /* 0x000fe2000bf66270 */
[C---:B------:R-:W-:Y:S01]  /*10490*/  IMAD.WIDE R74, R77.reuse, 0x4, R196 ;  /* 0x000000044d4a7825 */ /* 0x040fe200078e02c4 */
[----:B------:R-:W-:Y:S01]  /*104a0*/  IADD3 R77, PT, PT, R77, UR19, RZ ;  /* 0x000000134d4d7c10 */ /* 0x000fe2000fffe0ff */
[----:B------:R2:W-:Y:S01]  /*104b0*/  @P6 STG.E desc[UR16][R72.64], R246 ;  /* 0x000000f648006986 */ /* 0x0005e2000c101910 */
[----:B------:R-:W-:Y:S01]  /*104c0*/  ISETP.LT.AND P0, PT, R199, UR33, !P0 ;  /* 0x00000021c7007c0c */ /* 0x000fe2000c701270 */
[----:B------:R-:W-:Y:S01]  /*104d0*/  VIADD R76, R0, 0x18 ;  /* 0x00000018004c7836 */ /* 0x000fe20000000000 */
[----:B------:R-:W3:Y:S01]  /*104e0*/  LDCU UR69, c[0x0][0x39c] ;  /* 0x00007380ff4577ac */ /* 0x000ee20008000800 */
[----:B------:R2:W-:Y:S01]  /*104f0*/  @P1 STG.E desc[UR16][R74.64], R88 ;  /* 0x000000584a001986 */ /* 0x0005e2000c101910 */
[----:B-1----:R-:W-:-:S02]  /*10500*/  IMAD.WIDE R68, R77, 0x4, R2 ;  /* 0x000000044d447825 */ /* 0x002fc400078e0202 */
[----:B------:R-:W-:Y:S01]  /*10510*/  ISETP.GE.AND P1, PT, R76, UR46, PT ;  /* 0x0000002e4c007c0c */ /* 0x000fe2000bf26270 */
[----:B------:R-:W1:Y:S01]  /*10520*/  LDCU UR12, c[0x0][0x398] ;  /* 0x00007300ff0c77ac */ /* 0x000e620008000800 */
[C---:B------:R-:W-:Y:S01]  /*10530*/  IMAD.WIDE R70, R77.reuse, 0x4, R196 ;  /* 0x000000044d467825 */ /* 0x040fe200078e02c4 */
[----:B------:R-:W-:Y:S01]  /*10540*/  ISETP.LT.AND P6, PT, R198, UR76, !P3 ;  /* 0x0000004cc6007c0c */ /* 0x000fe2000dfc1270 */
[----:B------:R1:W-:Y:S01]  /*10550*/  @P5 STG.E desc[UR16][R68.64], R245 ;  /* 0x000000f544005986 */ /* 0x0003e2000c101910 */
[----:B------:R-:W1:Y:S01]  /*10560*/  LDCU UR6, c[0x0][0x398] ;  /* 0x00007300ff0677ac */ /* 0x000e620008000800 */
[----:B------:R-:W-:Y:S02]  /*10570*/  VIADD R77, R77, UR19 ;  /* 0x000000134d4d7c36 */ /* 0x000fe40008000000 */
[----:B------:R-:W-:Y:S01]  /*10580*/  VIADD R76, R0, 0x19 ;  /* 0x00000019004c7836 */ /* 0x000fe20000000000 */
[----:B------:R-:W-:Y:S01]  /*10590*/  ISETP.LT.AND P3, PT, R199, UR66, !P3 ;  /* 0x00000042c7007c0c */ /* 0x000fe2000df61270 */
[----:B------:R1:W-:Y:S01]  /*105a0*/  @P2 STG.E desc[UR16][R70.64], R89 ;  /* 0x0000005946002986 */ /* 0x0003e2000c101910 */
[C---:B--2---:R-:W-:Y:S01]  /*105b0*/  IMAD.WIDE R72, R77.reuse, 0x4, R2 ;  /* 0x000000044d487825 */ /* 0x044fe200078e0202 */
[----:B------:R-:W-:Y:S01]  /*105c0*/  ISETP.LT.AND P5, PT, R198, UR56, !P1 ;  /* 0x00000038c6007c0c */ /* 0x000fe2000cfa1270 */
[----:B------:R-:W2:Y:S01]  /*105d0*/  LDCU UR38, c[0x0][0x39c] ;  /* 0x00007380ff2677ac */ /* 0x000ea20008000800 */
[----:B------:R-:W-:Y:S01]  /*105e0*/  ISETP.GE.AND P2, PT, R76, UR64, PT ;  /* 0x000000404c007c0c */ /* 0x000fe2000bf46270 */
[----:B------:R-:W-:Y:S01]  /*105f0*/  IMAD.WIDE R74, R77, 0x4, R196 ;  /* 0x000000044d4a7825 */ /* 0x000fe200078e02c4 */
[----:B------:R-:W-:Y:S01]  /*10600*/  ISETP.LT.AND P1, PT, R199, UR8, !P1 ;  /* 0x00000008c7007c0c */ /* 0x000fe2000cf21270 */
[----:B------:R2:W-:Y:S01]  /*10610*/  @P4 STG.E desc[UR16][R72.64], R244 ;  /* 0x000000f448004986 */ /* 0x0005e2000c101910 */
[----:B------:R-:W3:Y:S01]  /*10620*/  LDCU UR45, c[0x0][0x398] ;  /* 0x00007300ff2d77ac */ /* 0x000ee20008000800 */
[----:B------:R-:W-:-:S02]  /*10630*/  VIADD R77, R77, UR19 ;  /* 0x000000134d4d7c36 */ /* 0x000fc40008000000 */
[----:B------:R-:W-:Y:S01]  /*10640*/  VIADD R76, R0, 0x1a ;  /* 0x0000001a004c7836 */ /* 0x000fe20000000000 */
[----:B------:R2:W-:Y:S01]  /*10650*/  @P0 STG.E desc[UR16][R74.64], R90 ;  /* 0x0000005a4a000986 */ /* 0x0005e2000c101910 */
[C---:B-1----:R-:W-:Y:S01]  /*10660*/  IMAD.WIDE R68, R77.reuse, 0x4, R2 ;  /* 0x000000044d447825 */ /* 0x042fe200078e0202 */
[----:B------:R-:W1:Y:S02]  /*10670*/  LDCU UR35, c[0x0][0x398] ;  /* 0x00007300ff2377ac */ /* 0x000e640008000800 */
[----:B------:R-:W-:Y:S01]  /*10680*/  ISETP.GE.AND P0, PT, R76, UR44, PT ;  /* 0x0000002c4c007c0c */ /* 0x000fe2000bf06270 */
[C---:B------:R-:W-:Y:S01]  /*10690*/  IMAD.WIDE R70, R77.reuse, 0x4, R196 ;  /* 0x000000044d467825 */ /* 0x040fe200078e02c4 */
[----:B------:R-:W-:Y:S01]  /*106a0*/  IADD3 R77, PT, PT, R77, UR19, RZ ;  /* 0x000000134d4d7c10 */ /* 0x000fe2000fffe0ff */
[----:B------:R1:W-:Y:S01]  /*106b0*/  @P6 STG.E desc[UR16][R68.64], R243 ;  /* 0x000000f344006986 */ /* 0x0003e2000c101910 */
[----:B------:R-:W-:Y:S01]  /*106c0*/  ISETP.LT.AND P4, PT, R198, UR62, !P2 ;  /* 0x0000003ec6007c0c */ /* 0x000fe2000d781270 */
[----:B------:R-:W-:Y:S01]  /*106d0*/  VIADD R76, R0, 0x1b ;  /* 0x0000001b004c7836 */ /* 0x000fe20000000000 */
[----:B------:R-:W-:Y:S01]  /*106e0*/  ISETP.LT.AND P2, PT, R199, UR4, !P2 ;  /* 0x00000004c7007c0c */ /* 0x000fe2000d741270 */
[----:B------:R1:W-:Y:S01]  /*106f0*/  @P3 STG.E desc[UR16][R70.64], R91 ;  /* 0x0000005b46003986 */ /* 0x0003e2000c101910 */
[C---:B--2---:R-:W-:Y:S01]  /*10700*/  IMAD.WIDE R72, R77.reuse, 0x4, R2 ;  /* 0x000000044d487825 */ /* 0x044fe200078e0202 */
[----:B----4-:R-:W-:Y:S01]  /*10710*/  ISETP.LT.AND P6, PT, R198, UR26, !P0 ;  /* 0x0000001ac6007c0c */ /* 0x010fe2000c7c1270 */
[----:B------:R-:W2:Y:S01]  /*10720*/  LDCU UR67, c[0x0][0x39c] ;  /* 0x00007380ff4377ac */ /* 0x000ea20008000800 */
        /* <DEDUP_REMOVED lines=19> */
[C---:B----4-:R-:W-:Y:S01]  /*10860*/  IMAD.WIDE R72, R77.reuse, 0x4, R2 ;  /* 0x000000044d487825 */ /* 0x050fe200078e0202 */
[----:B------:R-:W-:Y:S01]  /*10870*/  ISETP.LT.AND P4, PT, R198, UR37, !P1 ;  /* 0x00000025c6007c0c */ /* 0x000fe2000cf81270 */
[----:B------:R-:W4:Y:S01]  /*10880*/  LDCU UR65, c[0x0][0x398] ;  /* 0x00007300ff4177ac */ /* 0x000f220008000800 */
[----:B------:R-:W-:Y:S01]  /*10890*/  ISETP.GE.AND P2, PT, R76, UR61, PT ;  /* 0x0000003d4c007c0c */ /* 0x000fe2000bf46270 */
[C---:B--2---:R-:W-:Y:S01]  /*108a0*/  IMAD.WIDE R74, R77.reuse, 0x4, R196 ;  /* 0x000000044d4a7825 */ /* 0x044fe200078e02c4 */
[----:B------:R-:W-:Y:S01]  /*108b0*/  IADD3 R77, PT, PT, R77, UR19, RZ ;  /* 0x000000134d4d7c10 */ /* 0x000fe2000fffe0ff */
[----:B------:R2:W-:Y:S01]  /*108c0*/  @P6 STG.E desc[UR16][R72.64], R240 ;  /* 0x000000f048006986 */ /* 0x0005e2000c101910 */
[----:B------:R-:W-:Y:S01]  /*108d0*/  ISETP.LT.AND P1, PT, R199, UR34, !P1 ;  /* 0x00000022c7007c0c */ /* 0x000fe2000cf21270 */
[----:B------:R-:W-:Y:S01]  /*108e0*/  VIADD R76, R0, 0x1e ;  /* 0x0000001e004c7836 */ /* 0x000fe20000000000 */
[----:B------:R-:W3:Y:S01]  /*108f0*/  LDCU UR40, c[0x0][0x39c] ;  /* 0x00007380ff2877ac */ /* 0x000ee20008000800 */
[----:B------:R2:W-:Y:S01]  /*10900*/  @P0 STG.E desc[UR16][R74.64], R94 ;  /* 0x0000005e4a000986 */ /* 0x0005e2000c101910 */
[----:B-1----:R-:W-:-:S02]  /*10910*/  IMAD.WIDE R68, R77, 0x4, R2 ;  /* 0x000000044d447825 */ /* 0x002fc400078e0202 */
[----:B-----5:R-:W-:Y:S01]  /*10920*/  ISETP.GE.AND P0, PT, R76, UR22, PT ;  /* 0x000000164c007c0c */ /* 0x020fe2000bf06270 */
        /* <DEDUP_REMOVED lines=20> */
[C---:B-----5:R-:W-:Y:S01]  /*10a70*/  IMAD.WIDE R68, R77.reuse, 0x4, R2 ;  /* 0x000000044d447825 */ /* 0x060fe200078e0202 */
[----:B------:R-:W5:Y:S02]  /*10a80*/  LDCU UR46, c[0x0][0x398] ;  /* 0x00007300ff2e77ac */ /* 0x000f640008000800 */
[----:B------:R-:W-:Y:S01]  /*10a90*/  ISETP.GE.AND P1, PT, R76, UR28, PT ;  /* 0x0000001c4c007c0c */ /* 0x000fe2000bf26270 */
[C---:B-1----:R-:W-:Y:S01]  /*10aa0*/  IMAD.WIDE R70, R77.reuse, 0x4, R196 ;  /* 0x000000044d467825 */ /* 0x042fe200078e02c4 */
[----:B------:R-:W-:Y:S01]  /*10ab0*/  IADD3 R77, PT, PT, R77, UR19, RZ ;  /* 0x000000134d4d7c10 */ /* 0x000fe2000fffe0ff */
[----:B------:R1:W-:Y:S01]  /*10ac0*/  @P6 STG.E desc[UR16][R68.64], R237 ;  /* 0x000000ed44006986 */ /* 0x0003e2000c101910 */
[----:B------:R-:W-:Y:S01]  /*10ad0*/  ISETP.LT.AND P4, PT, R198, UR50, !P3 ;  /* 0x00000032c6007c0c */ /* 0x000fe2000df81270 */
[----:B------:R-:W-:Y:S01]  /*10ae0*/  VIADD R76, R0, 0x21 ;  /* 0x00000021004c7836 */ /* 0x000fe20000000000 */
[----:B------:R-:W3:Y:S01]  /*10af0*/  LDCU UR26, c[0x0][0x39c] ;  /* 0x00007380ff1a77ac */ /* 0x000ee20008000800 */
[----:B------:R1:W-:Y:S01]  /*10b00*/  @P2 STG.E desc[UR16][R70.64], R97 ;  /* 0x0000006146002986 */ /* 0x0003e2000c101910 */
[----:B--2---:R-:W-:Y:S01]  /*10b10*/  IMAD.WIDE R72, R77, 0x4, R2 ;  /* 0x000000044d487825 */ /* 0x004fe200078e0202 */
[----:B------:R-:W-:Y:S01]  /*10b20*/  ISETP.LT.AND P3, PT, R199, UR47, !P3 ;  /* 0x0000002fc7007c0c */ /* 0x000fe2000df61270 */
[----:B------:R-:W2:Y:S01]  /*10b30*/  LDCU UR8, c[0x0][0x398] ;  /* 0x00007300ff0877ac */ /* 0x000ea20008000800 */
[----:B------:R-:W-:Y:S01]  /*10b40*/  ISETP.GE.AND P2, PT, R76, UR52, PT ;  /* 0x000000344c007c0c */ /* 0x000fe2000bf46270 */
[C---:B------:R-:W-:Y:S01]  /*10b50*/  IMAD.WIDE R74, R77.reuse, 0x4, R196 ;  /* 0x000000044d4a7825 */ /* 0x040fe200078e02c4 */
[----:B------:R-:W-:Y:S01]  /*10b60*/  ISETP.LT.AND P6, PT, R198, UR48, !P1 ;  /* 0x00000030c6007c0c */ /* 0x000fe2000cfc1270 */
[----:B------:R2:W-:Y:S01]  /*10b70*/  @P5 STG.E desc[UR16][R72.64], R236 ;  /* 0x000000ec48005986 */ /* 0x0005e2000c101910 */
[----:B------:R-:W2:Y:S01]  /*10b80*/  LDCU UR14, c[0x0][0x39c] ;  /* 0x00007380ff0e77ac */ /* 0x000ea20008000800 */
[----:B------:R-:W-:-:S02]  /*10b90*/  VIADD R77, R77, UR19 ;  /* 0x000000134d4d7c36 */ /* 0x000fc40008000000 */
[----:B------:R-:W-:Y:S01]  /*10ba0*/  VIADD R76, R0, 0x22 ;  /* 0x00000022004c7836 */ /* 0x000fe20000000000 */
[----:B------:R-:W-:Y:S01]  /*10bb0*/  ISETP.LT.AND P1, PT, R199, UR73, !P1 ;  /* 0x00000049c7007c0c */ /* 0x000fe2000cf21270 */
[----:B------:R2:W-:Y:S01]  /*10bc0*/  @P0 STG.E desc[UR16][R74.64], R98 ;  /* 0x000000624a000986 */ /* 0x0005e2000c101910 */
[C---:B-1----:R-:W-:Y:S01]  /*10bd0*/  IMAD.WIDE R68, R77.reuse, 0x4, R2 ;  /* 0x000000044d447825 */ /* 0x042fe200078e0202 */
[----:B------:R-:W-:Y:S01]  /*10be0*/  ISETP.LT.AND P5, PT, R198, UR71, !P2 ;  /* 0x00000047c6007c0c */ /* 0x000fe2000d7a1270 */
[----:B------:R-:W1:Y:S01]  /*10bf0*/  LDCU UR62, c[0x0][0x39c] ;  /* 0x00007380ff3e77ac */ /* 0x000e620008000800 */
[----:B------:R-:W-:Y:S01]  /*10c00*/  ISETP.GE.AND P0, PT, R76, UR10, PT ;  /* 0x0000000a4c007c0c */ /* 0x000fe2000bf06270 */
[----:B------:R-:W-:Y:S01]  /*10c10*/  IMAD.WIDE R70, R77, 0x4, R196 ;  /* 0x000000044d467825 */ /* 0x000fe200078e02c4 */
[----:B------:R-:W-:Y:S01]  /*10c20*/  ISETP.LT.AND P2, PT, R199, UR32, !P2 ;  /* 0x00000020c7007c0c */ /* 0x000fe2000d741270 */
[----:B------:R1:W-:Y:S01]  /*10c30*/  @P4 STG.E desc[UR16][R68.64], R235 ;  /* 0x000000eb44004986 */ /* 0x0003e2000c101910 */
[----:B------:R-:W3:Y:S01]  /*10c40*/  LDCU UR64, c[0x0][0x398] ;  /* 0x00007300ff4077ac */ /* 0x000ee20008000800 */
[----:B------:R-:W-:-:S02]  /*10c50*/  VIADD R77, R77, UR19 ;  /* 0x000000134d4d7c36 */ /* 0x000fc40008000000 */
[----:B------:R-:W-:Y:S01]  /*10c60*/  VIADD R76, R0, 0x23 ;  /* 0x00000023004c7836 */ /* 0x000fe20000000000 */
[----:B------:R-:W3:Y:S01]  /*10c70*/  LDCU UR4, c[0x0][0x398] ;  /* 0x00007300ff0477ac */ /* 0x000ee20008000800 */
[C---:B--2---:R-:W-:Y:S01]  /*10c80*/  IMAD.WIDE R72, R77.reuse, 0x4, R2 ;  /* 0x000000044d487825 */ /* 0x044fe200078e0202 */
[----:B------:R-:W2:Y:S03]  /*10c90*/  LDCU UR37, c[0x0][0x39c] ;  /* 0x00007380ff2577ac */ /* 0x000ea60008000800 */
[C---:B------:R-:W-:Y:S01]  /*10ca0*/  IMAD.WIDE R74, R77.reuse, 0x4, R196 ;  /* 0x000000044d4a7825 */ /* 0x040fe200078e02c4 */
[----:B------:R-:W-:Y:S02]  /*10cb0*/  IADD3 R77, PT, PT, R77, UR19, RZ ;  /* 0x000000134d4d7c10 */ /* 0x000fe4000fffe0ff */
[----:B------:R-:W-:Y:S01]  /*10cc0*/  ISETP.GE.AND P4, PT, R76, UR41, PT ;  /* 0x000000294c007c0c */ /* 0x000fe2000bf86270 */
[----:B------:R-:W-:Y:S01]  /*10cd0*/  VIADD R76, R0, 0x24 ;  /* 0x00000024004c7836 */ /* 0x000fe20000000000 */
[----:B------:R2:W-:Y:S01]  /*10ce0*/  @P3 STG.E desc[UR16][R70.64], R99 ;  /* 0x0000006346003986 */ /* 0x0005e2000c101910 */
[----:B------:R-:W-:Y:S01]  /*10cf0*/  ISETP.LT.AND P3, PT, R198, UR59, !P0 ;  /* 0x0000003bc6007c0c */ /* 0x000fe2000c761270 */
[----:B-1----:R-:W-:Y:S01]  /*10d00*/  IMAD.WIDE R68, R77, 0x4, R2 ;  /* 0x000000044d447825 */ /* 0x002fe200078e0202 */
[----:B------:R-:W-:Y:S01]  /*10d10*/  ISETP.LT.AND P0, PT, R199, UR72, !P0 ;  /* 0x00000048c7007c0c */ /* 0x000fe2000c701270 */
[----:B------:R1:W-:Y:S01]  /*10d20*/  @P6 STG.E desc[UR16][R72.64], R234 ;  /* 0x000000ea48006986 */ /* 0x0003e2000c101910 */
[----:B------:R-:W3:Y:S03]  /*10d30*/  LDCU UR44, c[0x0][0x398] ;  /* 0x00007300ff2c77ac */ /* 0x000ee60008000800 */
[----:B------:R1:W-:Y:S01]  /*10d40*/  @P1 STG.E desc[UR16][R74.64], R100 ;  /* 0x000000644a001986 */ /* 0x0003e2000c101910 */
[----:B------:R-:W-:Y:S01]  /*10d50*/  ISETP.GE.AND P1, PT, R76, UR77, PT ;  /* 0x0000004d4c007c0c */ /* 0x000fe2000bf26270 */
[----:B------:R-:W4:Y:S01]  /*10d60*/  LDCU UR36, c[0x0][0x398] ;  /* 0x00007300ff2477ac */ /* 0x000f220008000800 */
[C---:B--2---:R-:W-:Y:S01]  /*10d70*/  IMAD.WIDE R70, R77.reuse, 0x4, R196 ;  /* 0x000000044d467825 */ /* 0x044fe200078e02c4 */
[----:B------:R-:W-:Y:S01]  /*10d80*/  ISETP.LT.AND P6, PT, R198, UR57, !P4 ;  /* 0x00000039c6007c0c */ /* 0x000fe2000e7c1270 */
[----:B------:R2:W-:Y:S01]  /*10d90*/  @P5 STG.E desc[UR16][R68.64], R233 ;  /* 0x000000e944005986 */ /* 0x0005e2000c101910 */
[----:B------:R-:W4:Y:S01]  /*10da0*/  LDCU UR63, c[0x0][0x398] ;  /* 0x00007300ff3f77ac */ /* 0x000f220008000800 */
[----:B------:R-:W-:-:S02]  /*10db0*/  VIADD R77, R77, UR19 ;  /* 0x000000134d4d7c36 */ /* 0x000fc40008000000 */
[----:B------:R-:W-:Y:S01]  /*10dc0*/  VIADD R76, R0, 0x25 ;  /* 0x00000025004c7836 */ /* 0x000fe20000000000 */
[----:B------:R-:W-:Y:S01]  /*10dd0*/  ISETP.LT.AND P4, PT, R199, UR15, !P4 ;  /* 0x0000000fc7007c0c */ /* 0x000fe2000e781270 */
[C---:B-1----:R-:W-:Y:S01]  /*10de0*/  IMAD.WIDE R72, R77.reuse, 0x4, R2 ;  /* 0x000000044d487825 */ /* 0x042fe200078e0202 */
[----:B------:R1:W-:Y:S01]  /*10df0*/  @P2 STG.E desc[UR16][R70.64], R101 ;  /* 0x0000006546002986 */ /* 0x0003e2000c101910 */
[----:B------:R-:W-:Y:S01]  /*10e00*/  ISETP.LT.AND P5, PT, R198, UR20, !P1 ;  /* 0x00000014c6007c0c */ /* 0x000fe2000cfa1270 */
[----:B------:R-:W4:Y:S01]  /*10e10*/  LDCU UR74, c[0x0][0x39c] ;  /* 0x00007380ff4a77ac */ /* 0x000f220008000800 */
[----:B------:R-:W-:Y:S01]  /*10e20*/  IMAD.WIDE R74, R77, 0x4, R196 ;  /* 0x000000044d4a7825 */ /* 0x000fe200078e02c4 */
[----:B------:R-:W-:Y:S01]  /*10e30*/  ISETP.GE.AND P2, PT, R76, UR70, PT ;  /* 0x000000464c007c0c */ /* 0x000fe2000bf46270 */
[----:B------:R4:W-:Y:S01]  /*10e40*/  @P3 STG.E desc[UR16][R72.64], R232 ;  /* 0x000000e848003986 */ /* 0x0009e2000c101910 */
[----:B---3--:R-:W-:Y:S01]  /*10e50*/  ISETP.LT.AND P1, PT, R199, UR43, !P1 ;  /* 0x0000002bc7007c0c */ /* 0x008fe2000cf21270 */
[----:B------:R-:W-:Y:S01]  /*10e60*/  VIADD R77, R77, UR19 ;  /* 0x000000134d4d7c36 */ /* 0x000fe20008000000 */
[----:B------:R-:W3:Y:S01]  /*10e70*/  LDCU UR53, c[0x0][0x398] ;  /* 0x00007300ff3577ac */ /* 0x000ee20008000800 */
[----:B------:R-:W-:-:S02]  /*10e80*/  VIADD R76, R0, 0x26 ;  /* 0x00000026004c7836 */ /* 0x000fc40000000000 */
[C---:B--2---:R-:W-:Y:S01]  /*10e90*/  IMAD.WIDE R68, R77.reuse, 0x4, R2 ;  /* 0x000000044d447825 */ /* 0x044fe200078e0202 */
[----:B------:R2:W-:Y:S01]  /*10ea0*/  @P0 STG.E desc[UR16][R74.64], R102 ;  /* 0x000000664a000986 */ /* 0x0005e2000c101910 */
[----:B------:R-:W-:Y:S01]  /*10eb0*/  ISETP.LT.AND P3, PT, R198, UR58, !P2 ;  /* 0x0000003ac6007c0c */ /* 0x000fe2000d761270 */
[----:B------:R-:W3:Y:S01]  /*10ec0*/  LDCU UR42, c[0x0][0x398] ;  /* 0x00007300ff2a77ac */ /* 0x000ee20008000800 */
[C---:B-1----:R-:W-:Y:S01]  /*10ed0*/  IMAD.WIDE R70, R77.reuse, 0x4, R196 ;  /* 0x000000044d467825 */ /* 0x042fe200078e02c4 */
[----:B------:R-:W-:Y:S02]  /*10ee0*/  IADD3 R77, PT, PT, R77, UR19, RZ ;  /* 0x000000134d4d7c10 */ /* 0x000fe4000fffe0ff */
[----:B------:R-:W-:Y:S01]  /*10ef0*/  ISETP.GE.AND P0, PT, R76, UR49, PT ;  /* 0x000000314c007c0c */ /* 0x000fe2000bf06270 */
[----:B------:R-:W-:Y:S01]  /*10f00*/  VIADD R76, R0, 0x27 ;  /* 0x00000027004c7836 */ /* 0x000fe20000000000 */
[----:B------:R-:W-:Y:S01]  /*10f10*/  ISETP.LT.AND P2, PT, R199, UR68, !P2 ;  /* 0x00000044c7007c0c */ /* 0x000fe2000d741270 */
[C---:B----4-:R-:W-:Y:S01]  /*10f20*/  IMAD.WIDE R72, R77.reuse, 0x4, R2 ;  /* 0x000000044d487825 */ /* 0x050fe200078e0202 */
[----:B------:R1:W-:Y:S01]  /*10f30*/  @P6 STG.E desc[UR16][R68.64], R231 ;  /* 0x000000e744006986 */ /* 0x0003e2000c101910 */
[----:B------:R-:W4:Y:S02]  /*10f40*/  LDCU UR34, c[0x0][0x398] ;  /* 0x00007300ff2277ac */ /* 0x000f240008000800 */
[C---:B--2---:R-:W-:Y:S01]  /*10f50*/  IMAD.WIDE R74, R77.reuse, 0x4, R196 ;  /* 0x000000044d4a7825 */ /* 0x044fe200078e02c4 */
[----:B------:R2:W-:Y:S01]  /*10f60*/  @P4 STG.E desc[UR16][R70.64], R103 ;  /* 0x0000006746004986 */ /* 0x0005e2000c101910 */
[----:B------:R-:W-:Y:S01]  /*10f70*/  ISETP.LT.AND P6, PT, R198, UR39, !P0 ;  /* 0x00000027c6007c0c */ /* 0x000fe2000c7c1270 */
[----:B------:R-:W3:Y:S01]  /*10f80*/  LDCU UR24, c[0x0][0x39c] ;  /* 0x00007380ff1877ac */ /* 0x000ee20008000800 */
[----:B------:R-:W-:Y:S01]  /*10f90*/  VIADD R77, R77, UR19 ;  /* 0x000000134d4d7c36 */ /* 0x000fe20008000000 */
[----:B------:R-:W-:Y:S01]  /*10fa0*/  ISETP.GE.AND P4, PT, R76, UR69, PT ;  /* 0x000000454c007c0c */ /* 0x000fe2000bf86270 */
[----:B------:R-:W-:Y:S01]  /*10fb0*/  VIADD R76, R0, 0x28 ;  /* 0x00000028004c7836 */ /* 0x000fe20000000000 */
[----:B------:R-:W-:Y:S01]  /*10fc0*/  ISETP.LT.AND P0, PT, R199, UR12, !P0 ;  /* 0x0000000cc7007c0c */ /* 0x000fe2000c701270 */
[----:B------:R3:W-:Y:S01]  /*10fd0*/  @P5 STG.E desc[UR16][R72.64], R230 ;  /* 0x000000e648005986 */ /* 0x0007e2000c101910 */
[C---:B-1----:R-:W-:Y:S01]  /*10fe0*/  IMAD.WIDE R68, R77.reuse, 0x4, R2 ;  /* 0x000000044d447825 */ /* 0x042fe200078e0202 */
[----:B------:R-:W-:Y:S01]  /*10ff0*/  ISETP.LT.AND P5, PT, R198, UR6, !P4 ;  /* 0x00000006c6007c0c */ /* 0x000fe2000e7a1270 */
[----:B------:R-:W1:Y:S02]  /*11000*/  LDCU UR50, c[0x0][0x39c] ;  /* 0x00007380ff3277ac */ /* 0x000e640008000800 */
[C---:B--2---:R-:W-:Y:S01]  /*11010*/  IMAD.WIDE R70, R77.reuse, 0x4, R196 ;  /* 0x000000044d467825 */ /* 0x044fe200078e02c4 */
[----:B------:R2:W-:Y:S01]  /*11020*/  @P1 STG.E desc[UR16][R74.64], R104 ;  /* 0x000000684a001986 */ /* 0x0005e2000c101910 */
[----:B------:R-:W1:Y:S02]  /*11030*/  LDCU UR61, c[0x0][0x398] ;  /* 0x00007300ff3d77ac */ /* 0x000e640008000800 */
[----:B------:R-:W-:Y:S01]  /*11040*/  VIADD R77, R77, UR19 ;  /* 0x000000134d4d7c36 */ /* 0x000fe20008000000 */
[----:B------:R-:W-:Y:S01]  /*11050*/  ISETP.GE.AND P1, PT, R76, UR38, PT ;  /* 0x000000264c007c0c */ /* 0x000fe2000bf26270 */
[----:B------:R-:W-:Y:S01]  /*11060*/  VIADD R76, R0, 0x29 ;  /* 0x00000029004c7836 */ /* 0x000fe20000000000 */
[----:B------:R-:W-:Y:S01]  /*11070*/  ISETP.LT.AND P4, PT, R199, UR45, !P4 ;  /* 0x0000002dc7007c0c */ /* 0x000fe2000e781270 */
[C---:B---3--:R-:W-:Y:S01]  /*11080*/  IMAD.WIDE R72, R77.reuse, 0x4, R2 ;  /* 0x000000044d487825 */ /* 0x048fe200078e0202 */
[----:B------:R3:W-:Y:S01]  /*11090*/  @P3 STG.E desc[UR16][R68.64], R229 ;  /* 0x000000e544003986 */ /* 0x0007e2000c101910 */
[----:B------:R-:W1:Y:S02]  /*110a0*/  LDCU UR51, c[0x0][0x398] ;  /* 0x00007300ff3377ac */ /* 0x000e640008000800 */
[C---:B--2---:R-:W-:Y:S01]  /*110b0*/  IMAD.WIDE R74, R77.reuse, 0x4, R196 ;  /* 0x000000044d4a7825 */ /* 0x044fe200078e02c4 */
[----:B------:R-:W-:Y:S01]  /*110c0*/  IADD3 R77, PT, PT, R77, UR19, RZ ;  /* 0x000000134d4d7c10 */ /* 0x000fe2000fffe0ff */
[----:B------:R2:W-:Y:S01]  /*110d0*/  @P2 STG.E desc[UR16][R70.64], R105 ;  /* 0x0000006946002986 */ /* 0x0005e2000c101910 */
[----:B------:R-:W-:Y:S01]  /*110e0*/  ISETP.LT.AND P2, PT, R198, UR35, !P1 ;  /* 0x00000023c6007c0c */ /* 0x000fe2000cf41270 */
[----:B------:R-:W1:Y:S01]  /*110f0*/  LDCU UR48, c[0x0][0x39c] ;  /* 0x00007380ff3077ac */ /* 0x000e620008000800 */
[----:B------:R-:W-:Y:S01]  /*11100*/  ISETP.GE.AND P3, PT, R76, UR67, PT ;  /* 0x000000434c007c0c */ /* 0x000fe2000bf66270 */
[----:B------:R4:W-:Y:S01]  /*11110*/  @P6 STG.E desc[UR16][R72.64], R228 ;  /* 0x000000e448006986 */ /* 0x0009e2000c101910 */
[----:B---3--:R-:W-:Y:S01]  /*11120*/  IMAD.WIDE R68, R77, 0x4, R2 ;  /* 0x000000044d447825 */ /* 0x008fe200078e0202 */
[----:B------:R-:W-:-:S02]  /*11130*/  ISETP.LT.AND P1, PT, R199, UR54, !P1 ;  /* 0x00000036c7007c0c */ /* 0x000fc4000cf21270 */
[----:B------:R3:W-:Y:S01]  /*11140*/  @P0 STG.E desc[UR16][R74.64], R106 ;  /* 0x0000006a4a000986 */ /* 0x0007e2000c101910 */
[----:B------:R-:W1:Y:S01]  /*11150*/  LDCU UR22, c[0x0][0x398] ;  /* 0x00007300ff1677ac */ /* 0x000e620008000800 */
[C---:B------:R-:W-:Y:S02]  /*11160*/  VIADD R76, R0.reuse, 0x2a ;  /* 0x0000002a004c7836 */ /* 0x040fe40000000000 */
[C---:B--2---:R-:W-:Y:S01]  /*11170*/  IMAD.WIDE R70, R77.reuse, 0x4, R196 ;  /* 0x000000044d467825 */ /* 0x044fe200078e02c4 */
[----:B------:R-:W2:Y:S03]  /*11180*/  LDCU UR75, c[0x0][0x398] ;  /* 0x00007300ff4b77ac */ /* 0x000ea60008000800 */
[----:B----4-:R-:W-:Y:S01]  /*11190*/  VIADD R72, R0, 0x2b ;  /* 0x0000002b00487836 */ /* 0x010fe20000000000 */
[----:B------:R-:W4:Y:S01]  /*111a0*/  LDCU UR60, c[0x0][0x398] ;  /* 0x00007300ff3c77ac */ /* 0x000f220008000800 */
[----:B------:R-:W-:Y:S01]  /*111b0*/  VIADD R77, R77, UR19 ;  /* 0x000000134d4d7c36 */ /* 0x000fe20008000000 */
[----:B------:R1:W-:Y:S01]  /*111c0*/  @P5 STG.E desc[UR16][R68.64], R227 ;  /* 0x000000e344005986 */ /* 0x0003e2000c101910 */
[----:B------:R-:W-:Y:S01]  /*111d0*/  ISETP.LT.AND P0, PT, R198, UR30, !P3 ;  /* 0x0000001ec6007c0c */ /* 0x000fe2000df01270 */
[----:B---3--:R-:W-:Y:S01]  /*111e0*/  VIADD R74, R0, 0x2c ;  /* 0x0000002c004a7836 */ /* 0x008fe20000000000 */
[----:B------:R-:W-:Y:S01]  /*111f0*/  ISETP.GE.AND P5, PT, R72, UR76, PT ;  /* 0x0000004c48007c0c */ /* 0x000fe2000bfa6270 */
[----:B------:R-:W-:Y:S01]  /*11200*/  IMAD.WIDE R72, R77, 0x4, R2 ;  /* 0x000000044d487825 */ /* 0x000fe200078e0202 */
[----:B------:R-:W-:Y:S01]  /*11210*/  ISETP.LT.AND P3, PT, R199, UR65, !P3 ;  /* 0x00000041c7007c0c */ /* 0x000fe2000df61270 */
[----:B------:R-:W3:Y:S01]  /*11220*/  LDCU UR47, c[0x0][0x398] ;  /* 0x00007300ff2f77ac */ /* 0x000ee20008000800 */
[----:B------:R-:W-:Y:S01]  /*11230*/  ISETP.GE.AND P6, PT, R76, UR40, PT ;  /* 0x000000284c007c0c */ /* 0x000fe2000bfc6270 */
[----:B------:R2:W-:Y:S01]  /*11240*/  @P4 STG.E desc[UR16][R70.64], R107 ;  /* 0x0000006b46004986 */ /* 0x0005e2000c101910 */
[----:B------:R-:W-:Y:S01]  /*11250*/  VIADD R79, R77, UR19 ;  /* 0x000000134d4f7c36 */ /* 0x000fe20008000000 */
[----:B------:R-:W3:Y:S01]  /*11260*/  LDCU UR28, c[0x0][0x398] ;  /* 0x00007300ff1c77ac */ /* 0x000ee20008000800 */
[----:B------:R-:W-:Y:S01]  /*11270*/  ISETP.LT.AND P4, PT, R198, UR33, !P6 ;  /* 0x00000021c6007c0c */ /* 0x000fe2000f781270 */
[----:B------:R3:W-:Y:S01]  /*11280*/  @P2 STG.E desc[UR16][R72.64], R226 ;  /* 0x000000e248002986 */ /* 0x0007e2000c101910 */
[----:B------:R-:W-:Y:S01]  /*11290*/  ISETP.LT.AND P6, PT, R199, UR55, !P6 ;  /* 0x00000037c7007c0c */ /* 0x000fe2000f7c1270 */
[--C-:B-1----:R-:W-:Y:S01]  /*112a0*/  IMAD.WIDE R68, R77, 0x4, R196.reuse ;  /* 0x000000044d447825 */ /* 0x102fe200078e02c4 */
[----:B------:R-:W-:Y:S01]  /*112b0*/  ISETP.GE.AND P2, PT, R74, UR56, PT ;  /* 0x000000384a007c0c */ /* 0x000fe2000bf46270 */
[----:B------:R-:W1:Y:S02]  /*112c0*/  LDCU UR59, c[0x0][0x39c] ;  /* 0x00007380ff3b77ac */ /* 0x000e640008000800 */
[C---:B------:R-:W-:Y:S01]  /*112d0*/  IMAD.WIDE R74, R79.reuse, 0x4, R196 ;  /* 0x000000044f4a7825 */ /* 0x040fe200078e02c4 */
[----:B------:R-:W-:Y:S01]  /*112e0*/  IADD3 R76, PT, PT, R0, 0x2d, RZ ;  /* 0x0000002d004c7810 */ /* 0x000fe20007ffe0ff */
[----:B------:R-:W1:Y:S02]  /*112f0*/  LDCU UR73, c[0x0][0x398] ;  /* 0x00007300ff4977ac */ /* 0x000e640008000800 */
[C---:B--2---:R-:W-:Y:S01]  /*11300*/  IMAD.WIDE R70, R79.reuse, 0x4, R2 ;  /* 0x000000044f467825 */ /* 0x044fe200078e0202 */
[----:B------:R2:W-:Y:S01]  /*11310*/  @P1 STG.E desc[UR16][R68.64], R108 ;  /* 0x0000006c44001986 */ /* 0x0005e2000c101910 */
[----:B------:R-:W1:Y:S02]  /*11320*/  LDCU UR71, c[0x0][0x39c] ;  /* 0x00007380ff4777ac */ /* 0x000e640008000800 */
[----:B------:R-:W-:-:S02]  /*11330*/  VIADD R79, R79, UR19 ;  /* 0x000000134f4f7c36 */ /* 0x000fc40008000000 */
[----:B---3--:R-:W-:Y:S01]  /*11340*/  VIADD R72, R0, 0x2e ;  /* 0x0000002e00487836 */ /* 0x008fe20000000000 */
[----:B------:R3:W-:Y:S01]  /*11350*/  @P0 STG.E desc[UR16][R70.64], R225 ;  /* 0x000000e146000986 */ /* 0x0007e2000c101910 */
[----:B------:R-:W-:Y:S01]  /*11360*/  ISETP.LT.AND P1, PT, R198, UR66, !P5 ;  /* 0x00000042c6007c0c */ /* 0x000fe2000ef21270 */
[----:B------:R-:W1:Y:S01]  /*11370*/  LDCU UR57, c[0x0][0x39c] ;  /* 0x00007380ff3977ac */ /* 0x000e620008000800 */
[----:B-----5:R-:W-:Y:S01]  /*11380*/  ISETP.LT.AND P5, PT, R199, UR46, !P5 ;  /* 0x0000002ec7007c0c */ /* 0x020fe2000efa1270 */
[----:B------:R5:W-:Y:S01]  /*11390*/  @P3 STG.E desc[UR16][R74.64], R109 ;  /* 0x0000006d4a003986 */ /* 0x000be2000c101910 */
[----:B--2---:R-:W-:Y:S01]  /*113a0*/  IMAD.WIDE R68, R79, 0x4, R2 ;  /* 0x000000044f447825 */ /* 0x004fe200078e0202 */
[----:B------:R-:W-:Y:S01]  /*113b0*/  ISETP.GE.AND P3, PT, R72, UR26, PT ;  /* 0x0000001a48007c0c */ /* 0x000fe2000bf66270 */
[----:B------:R-:W2:Y:S02]  /*113c0*/  LDCU UR52, c[0x0][0x398] ;  /* 0x00007300ff3477ac */ /* 0x000ea40008000800 */
[----:B------:R-:W-:-:S02]  /*113d0*/  VIADD R72, R0, 0x2f ;  /* 0x0000002f00487836 */ /* 0x000fc40000000000 */
[C---:B---3--:R-:W-:Y:S01]  /*113e0*/  IMAD.WIDE R70, R79.reuse, 0x4, R196 ;  /* 0x000000044f467825 */ /* 0x048fe200078e02c4 */
[----:B------:R3:W-:Y:S01]  /*113f0*/  @P4 STG.E desc[UR16][R68.64], R224 ;  /* 0x000000e044004986 */ /* 0x0007e2000c101910 */
[----:B------:R-:W-:Y:S01]  /*11400*/  ISETP.GE.AND P0, PT, R76, UR62, PT ;  /* 0x0000003e4c007c0c */ /* 0x000fe2000bf06270 */
[----:B------:R-:W1:Y:S01]  /*11410*/  LDCU UR32, c[0x0][0x398] ;  /* 0x00007300ff2077ac */ /* 0x000e620008000800 */
[----:B------:R-:W-:Y:S01]  /*11420*/  VIADD R79, R79, UR19 ;  /* 0x000000134f4f7c36 */ /* 0x000fe20008000000 */
[----:B------:R2:W-:Y:S01]  /*11430*/  @P6 STG.E desc[UR16][R70.64], R110 ;  /* 0x0000006e46006986 */ /* 0x0005e2000c101910 */
[----:B------:R-:W-:Y:S01]  /*11440*/  ISETP.LT.AND P6, PT, R198, UR8, !P2 ;  /* 0x00000008c6007c0c */ /* 0x000fe2000d7c1270 */
[----:B-----5:R-:W-:Y:S01]  /*11450*/  VIADD R74, R0, 0x30 ;  /* 0x00000030004a7836 */ /* 0x020fe20000000000 */
[----:B------:R-:W-:Y:S01]  /*11460*/  ISETP.GE.AND P4, PT, R72, UR14, PT ;  /* 0x0000000e48007c0c */ /* 0x000fe2000bf86270 */
[C---:B------:R-:W-:Y:S01]  /*11470*/  IMAD.WIDE R72, R79.reuse, 0x4, R2 ;  /* 0x000000044f487825 */ /* 0x040fe200078e0202 */
[C---:B------:R-:W-:Y:S01]  /*11480*/  IADD3 R77, PT, PT, R79.reuse, UR19, RZ ;  /* 0x000000134f4d7c10 */ /* 0x040fe2000fffe0ff */
[----:B------:R-:W5:Y:S02]  /*11490*/  LDCU UR10, c[0x0][0x398] ;  /* 0x00007300ff0a77ac */ /* 0x000f640008000800 */
[----:B---3--:R-:W-:Y:S01]  /*114a0*/  IMAD.WIDE R68, R79, 0x4, R196 ;  /* 0x000000044f447825 */ /* 0x008fe200078e02c4 */
[----:B------:R-:W-:Y:S01]  /*114b0*/  ISETP.LT.AND P2, PT, R199, UR64, !P2 ;  /* 0x00000040c7007c0c */ /* 0x000fe2000d741270 */
[----:B------:R3:W-:Y:S01]  /*114c0*/  @P1 STG.E desc[UR16][R72.64], R223 ;  /* 0x000000df48001986 */ /* 0x0007e2000c101910 */
[----:B------:R-:W1:Y:S01]  /*114d0*/  LDCU UR20, c[0x0][0x39c] ;  /* 0x00007380ff1477ac */ /* 0x000e620008000800 */
[----:B--2---:R-:W-:-:S02]  /*114e0*/  IMAD.WIDE R70, R77, 0x4, R2 ;  /* 0x000000044d467825 */ /* 0x004fc400078e0202 */
[----:B------:R2:W-:Y:S01]  /*114f0*/  @P5 STG.E desc[UR16][R68.64], R111 ;  /* 0x0000006f44005986 */ /* 0x0005e2000c101910 */
[----:B------:R-:W-:Y:S01]  /*11500*/  ISETP.LT.AND P5, PT, R198, UR4, !P0 ;  /* 0x00000004c6007c0c */ /* 0x000fe2000c7a1270 */
[----:B------:R-:W1:Y:S01]  /*11510*/  LDCU UR72, c[0x0][0x398] ;  /* 0x00007300ff4877ac */ /* 0x000e620008000800 */
[----:B------:R-:W-:Y:S01]  /*11520*/  ISETP.GE.AND P1, PT, R74, UR37, PT ;  /* 0x000000254a007c0c */ /* 0x000fe2000bf26270 */
[----:B------:R-:W-:Y:S01]  /*11530*/  IMAD.WIDE R74, R77, 0x4, R196 ;  /* 0x000000044d4a7825 */ /* 0x000fe200078e02c4 */
[----:B------:R-:W-:Y:S01]  /*11540*/  ISETP.LT.AND P0, PT, R199, UR44, !P0 ;  /* 0x0000002cc7007c0c */ /* 0x000fe2000c701270 */
[----:B------:R4:W-:Y:S01]  /*11550*/  @P6 STG.E desc[UR16][R70.64], R222 ;  /* 0x000000de46006986 */ /* 0x0009e2000c101910 */
[----:B------:R-:W-:Y:S01]  /*11560*/  ISETP.LT.AND P6, PT, R198, UR36, !P3 ;  /* 0x00000024c6007c0c */ /* 0x000fe2000dfc1270 */
[----:B------:R-:W-:Y:S01]  /*11570*/  VIADD R77, R77, UR19 ;  /* 0x000000134d4d7c36 */ /* 0x000fe20008000000 */
[----:B------:R-:W-:Y:S01]  /*11580*/  ISETP.LT.AND P3, PT, R199, UR63, !P3 ;  /* 0x0000003fc7007c0c */ /* 0x000fe2000df61270 */
[----:B---3--:R-:W-:Y:S01]  /*11590*/  VIADD R72, R0, 0x31 ;  /* 0x0000003100487836 */ /* 0x008fe20000000000 */
[----:B------:R3:W-:Y:S01]  /*115a0*/  @P2 STG.E desc[UR16][R74.64], R112 ;  /* 0x000000704a002986 */ /* 0x0007e2000c101910 */
[C---:B--2---:R-:W-:Y:S01]  /*115b0*/  IMAD.WIDE R68, R77.reuse, 0x4, R2 ;  /* 0x000000044d447825 */ /* 0x044fe200078e0202 */
[----:B------:R-:W2:Y:S03]  /*115c0*/  LDCU UR41, c[0x0][0x398] ;  /* 0x00007300ff2977ac */ /* 0x000ea60008000800 */
[C---:B------:R-:W-:Y:S01]  /*115d0*/  VIADD R79, R77.reuse, UR19 ;  /* 0x000000134d4f7c36 */ /* 0x040fe20008000000 */
[----:B------:R-:W-:Y:S01]  /*115e0*/  ISETP.GE.AND P2, PT, R72, UR74, PT ;  /* 0x0000004a48007c0c */ /* 0x000fe2000bf46270 */
[----:B----4-:R-:W-:Y:S01]  /*115f0*/  IMAD.WIDE R70, R77, 0x4, R196 ;  /* 0x000000044d467825 */ /* 0x010fe200078e02c4 */
[----:B------:R4:W-:Y:S01]  /*11600*/  @P5 STG.E desc[UR16][R68.64], R221 ;  /* 0x000000dd44005986 */ /* 0x0009e2000c101910 */
[----:B------:R-:W1:Y:S02]  /*11610*/  LDCU UR15, c[0x0][0x398] ;  /* 0x00007300ff0f77ac */ /* 0x000e640008000800 */
[C---:B------:R-:W-:Y:S01]  /*11620*/  IMAD.WIDE R72, R79.reuse, 0x4, R2 ;  /* 0x000000044f487825 */ /* 0x040fe200078e0202 */
[----:B------:R1:W-:Y:S01]  /*11630*/  @P0 STG.E desc[UR16][R70.64], R113 ;  /* 0x0000007146000986 */ /* 0x0003e2000c101910 */
[----:B------:R-:W-:Y:S01]  /*11640*/  ISETP.LT.AND P0, PT, R198, UR53, !P4 ;  /* 0x00000035c6007c0c */ /* 0x000fe2000e701270 */
[----:B------:R-:W2:Y:S01]  /*11650*/  LDCU UR77, c[0x0][0x398] ;  /* 0x00007300ff4d77ac */ /* 0x000ea20008000800 */
[C---:B---3--:R-:W-:Y:S01]  /*11660*/  VIADD R74, R0.reuse, 0x32 ;  /* 0x00000032004a7836 */ /* 0x048fe20000000000 */
[----:B------:R3:W-:Y:S01]  /*11670*/  @P6 STG.E desc[UR16][R72.64], R220 ;  /* 0x000000dc48006986 */ /* 0x0007e2000c101910 */
[----:B------:R-:W-:Y:S01]  /*11680*/  VIADD R76, R0, 0x35 ;  /* 0x00000035004c7836 */ /* 0x000fe20000000000 */
[----:B------:R-:W2:Y:S01]  /*11690*/  LDCU UR39, c[0x0][0x39c] ;  /* 0x00007380ff2777ac */ /* 0x000ea20008000800 */
[----:B----4-:R-:W-:Y:S01]  /*116a0*/  IMAD.WIDE R68, R79, 0x4, R196 ;  /* 0x000000044f447825 */ /* 0x010fe200078e02c4 */
[----:B------:R-:W-:Y:S01]  /*116b0*/  ISETP.LT.AND P4, PT, R199, UR42, !P4 ;  /* 0x0000002ac7007c0c */ /* 0x000fe2000e781270 */
[----:B------:R-:W4:Y:S01]  /*116c0*/  LDCU UR43, c[0x0][0x398] ;  /* 0x00007300ff2b77ac */ /* 0x000f220008000800 */
[----:B------:R-:W-:-:S02]  /*116d0*/  IADD3 R79, PT, PT, R79, UR19, RZ ;  /* 0x000000134f4f7c10 */ /* 0x000fc4000fffe0ff */
[----:B------:R2:W-:Y:S01]  /*116e0*/  @P3 STG.E desc[UR16][R68.64], R114 ;  /* 0x0000007244003986 */ /* 0x0005e2000c101910 */
[----:B------:R-:W-:Y:S01]  /*116f0*/  ISETP.GE.AND P5, PT, R74, UR24, PT ;  /* 0x000000184a007c0c */ /* 0x000fe2000bfa6270 */
[----:B------:R-:W-:Y:S01]  /*11700*/  VIADD R74, R0, 0x33 ;  /* 0x00000033004a7836 */ /* 0x000fe20000000000 */
[----:B------:R-:W-:Y:S01]  /*11710*/  ISETP.LT.AND P3, PT, R198, UR34, !P1 ;  /* 0x00000022c6007c0c */ /* 0x000fe2000cf61270 */
[C---:B------:R-:W-:Y:S01]  /*11720*/  VIADD R77, R79.reuse, UR19 ;  /* 0x000000134f4d7c36 */ /* 0x040fe20008000000 */
[----:B------:R-:W4:Y:S01]  /*11730*/  LDCU UR58, c[0x0][0x39c] ;  /* 0x00007380ff3a77ac */ /* 0x000f220008000800 */
[C---:B-1----:R-:W-:Y:S01]  /*11740*/  IMAD.WIDE R70, R79.reuse, 0x4, R2 ;  /* 0x000000044f467825 */ /* 0x042fe200078e0202 */
[----:B------:R-:W-:Y:S01]  /*11750*/  ISETP.GE.AND P6, PT, R74, UR50, PT ;  /* 0x000000324a007c0c */ /* 0x000fe2000bfc6270 */
[----:B------:R-:W1:Y:S02]  /*11760*/  LDCU UR6, c[0x0][0x39c] ;  /* 0x00007380ff0677ac */ /* 0x000e640008000800 */
[----:B---3--:R-:W-:Y:S01]  /*11770*/  IMAD.WIDE R72, R79, 0x4, R196 ;  /* 0x000000044f487825 */ /* 0x008fe200078e02c4 */
[----:B------:R3:W-:Y:S01]  /*11780*/  @P0 STG.E desc[UR16][R70.64], R219 ;  /* 0x000000db46000986 */ /* 0x0007e2000c101910 */
[----:B------:R-:W-:Y:S01]  /*11790*/  ISETP.LT.AND P1, PT, R199, UR61, !P1 ;  /* 0x0000003dc7007c0c */ /* 0x000fe2000cf21270 */
[----:B------:R-:W1:Y:S01]  /*117a0*/  LDCU UR70, c[0x0][0x398] ;  /* 0x00007300ff4677ac */ /* 0x000e620008000800 */
[----:B------:R-:W-:-:S02]  /*117b0*/  VIADD R74, R0, 0x34 ;  /* 0x00000034004a7836 */ /* 0x000fc40000000000 */
[C---:B--2---:R-:W-:Y:S01]  /*117c0*/  IMAD.WIDE R68, R77.reuse, 0x4, R2 ;  /* 0x000000044d447825 */ /* 0x044fe200078e0202 */
[----:B------:R-:W-:Y:S01]  /*117d0*/  @P4 STG.E desc[UR16][R72.64], R115 ;  /* 0x0000007348004986 */ /* 0x000fe2000c101910 */
[----:B------:R-:W-:Y:S01]  /*117e0*/  ISETP.LT.AND P4, PT, R198, UR51, !P2 ;  /* 0x00000033c6007c0c */ /* 0x000fe2000d781270 */
[----:B------:R-:W2:Y:S01]  /*117f0*/  LDCU UR68, c[0x0][0x398] ;  /* 0x00007300ff4477ac */ /* 0x000ea20008000800 */
[----:B------:R-:W-:Y:S01]  /*11800*/  ISETP.GE.AND P0, PT, R74, UR48, PT ;  /* 0x000000304a007c0c */ /* 0x000fe2000bf06270 */
[----:B------:R-:W-:Y:S01]  /*11810*/  IMAD.WIDE R74, R77, 0x4, R196 ;  /* 0x000000044d4a7825 */ /* 0x000fe200078e02c4 */
[----:B------:R1:W-:Y:S01]  /*11820*/  @P3 STG.E desc[UR16][R68.64], R218 ;  /* 0x000000da44003986 */ /* 0x0003e2000c101910 */
[----:B------:R-:W-:Y:S01]  /*11830*/  ISETP.LT.AND P2, PT, R199, UR22, !P2 ;  /* 0x00000016c7007c0c */ /* 0x000fe2000d741270 */
[----:B------:R-:W2:Y:S01]  /*11840*/  LDCU UR49, c[0x0][0x398] ;  /* 0x00007300ff3177ac */ /* 0x000ea20008000800 */
[----:B------:R-:W-:Y:S01]  /*11850*/  VIADD R77, R77, UR19 ;  /* 0x000000134d4d7c36 */ /* 0x000fe20008000000 */
[----:B------:R-:W-:Y:S01]  /*11860*/  ISETP.LT.AND P3, PT, R198, UR75, !P5 ;  /* 0x0000004bc6007c0c */ /* 0x000fe2000ef61270 */
[----:B------:R4:W-:Y:S01]  /*11870*/  @P1 STG.E desc[UR16][R74.64], R116 ;  /* 0x000000744a001986 */ /* 0x0009e2000c101910 */
[----:B------:R-:W2:Y:S01]  /*11880*/  LDCU UR35, c[0x0][0x39c] ;  /* 0x00007380ff2377ac */ /* 0x000ea20008000800 */
[----:B------:R-:W-:-:S02]  /*11890*/  VIADD R79, R77, UR19 ;  /* 0x000000134d4f7c36 */ /* 0x000fc40008000000 */
[----:B---3--:R-:W-:Y:S01]  /*118a0*/  IMAD.WIDE R70, R77, 0x4, R2 ;  /* 0x000000044d467825 */ /* 0x008fe200078e0202 */
[----:B------:R-:W-:Y:S01]  /*118b0*/  ISETP.LT.AND P5, PT, R199, UR60, !P5 ;  /* 0x0000003cc7007c0c */ /* 0x000fe2000efa1270 */
[----:B------:R-:W3:Y:S02]  /*118c0*/  LDCU UR12, c[0x0][0x398] ;  /* 0x00007300ff0c77ac */ /* 0x000ee40008000800 */
[----:B-1----:R-:W-:Y:S01]  /*118d0*/  IMAD.WIDE R68, R77, 0x4, R196 ;  /* 0x000000044d447825 */ /* 0x002fe200078e02c4 */
[----:B------:R1:W-:Y:S01]  /*118e0*/  @P4 STG.E desc[UR16][R70.64], R217 ;  /* 0x000000d946004986 */ /* 0x0003e2000c101910 */
[----:B------:R-:W2:Y:S02]  /*118f0*/  LDCU UR69, c[0x0][0x398] ;  /* 0x00007300ff4577ac */ /* 0x000ea40008000800 */
[----:B------:R-:W-:Y:S01]  /*11900*/  IMAD.WIDE R72, R79, 0x4, R2 ;  /* 0x000000044f487825 */ /* 0x000fe200078e0202 */
[----:B------:R2:W-:Y:S01]  /*11910*/  @P2 STG.E desc[UR16][R68.64], R117 ;  /* 0x0000007544002986 */ /* 0x0005e2000c101910 */
[----:B----4-:R-:W-:Y:S01]  /*11920*/  IADD3 R74, PT, PT, R0, 0x36, RZ ;  /* 0x00000036004a7810 */ /* 0x010fe20007ffe0ff */
[----:B------:R-:W4:Y:S02]  /*11930*/  LDCU UR45, c[0x0][0x398] ;  /* 0x00007300ff2d77ac */ /* 0x000f240008000800 */
[----:B------:R2:W-:Y:S01]  /*11940*/  @P3 STG.E desc[UR16][R72.64], R216 ;  /* 0x000000d848003986 */ /* 0x0005e2000c101910 */
[----:B------:R-:W-:Y:S01]  /*11950*/  ISETP.LT.AND P3, PT, R198, UR47, !P6 ;  /* 0x0000002fc6007c0c */ /* 0x000fe2000f761270 */
[----:B------:R-:W3:Y:S01]  /*11960*/  LDCU UR38, c[0x0][0x398] ;  /* 0x00007300ff2677ac */ /* 0x000ee20008000800 */
[----:B------:R-:W-:Y:S01]  /*11970*/  ISETP.LT.AND P6, PT, R199, UR28, !P6 ;  /* 0x0000001cc7007c0c */ /* 0x000fe2000f7c1270 */
[C---:B-1----:R-:W-:Y:S01]  /*11980*/  IMAD.WIDE R70, R79.reuse, 0x4, R196 ;  /* 0x000000044f467825 */ /* 0x042fe200078e02c4 */
[----:B------:R-:W-:Y:S01]  /*11990*/  ISETP.GE.AND P4, PT, R74, UR59, PT ;  /* 0x0000003b4a007c0c */ /* 0x000fe2000bf86270 */
[----:B------:R-:W1:Y:S02]  /*119a0*/  LDCU UR33, c[0x0][0x39c] ;  /* 0x00007380ff2177ac */ /* 0x000e640008000800 */
[----:B------:R-:W-:Y:S01]  /*119b0*/  VIADD R79, R79, UR19 ;  /* 0x000000134f4f7c36 */ /* 0x000fe20008000000 */
[----:B------:R1:W-:Y:S01]  /*119c0*/  @P5 STG.E desc[UR16][R70.64], R118 ;  /* 0x0000007646005986 */ /* 0x0003e2000c101910 */
[----:B------:R-:W-:Y:S01]  /*119d0*/  VIADD R74, R0, 0x37 ;  /* 0x00000037004a7836 */ /* 0x000fe20000000000 */
[----:B------:R-:W-:Y:S01]  /*119e0*/  ISETP.LT.AND P5, PT, R198, UR73, !P0 ;  /* 0x00000049c6007c0c */ /* 0x000fe2000c7a1270 */
[C---:B--2---:R-:W-:Y:S01]  /*119f0*/  IMAD.WIDE R68, R79.reuse, 0x4, R2 ;  /* 0x000000044f447825 */ /* 0x044fe200078e0202 */
[----:B------:R-:W-:Y:S01]  /*11a00*/  ISETP.GE.AND P1, PT, R76, UR71, PT ;  /* 0x000000474c007c0c */ /* 0x000fe2000bf26270 */
[----:B------:R-:W2:Y:S02]  /*11a10*/  LDCU UR54, c[0x0][0x398] ;  /* 0x00007300ff3677ac */ /* 0x000ea40008000800 */
[----:B------:R-:W-:Y:S01]  /*11a20*/  IMAD.WIDE R72, R79, 0x4, R196 ;  /* 0x000000044f487825 */ /* 0x000fe200078e02c4 */
[----:B------:R-:W-:Y:S01]  /*11a30*/  ISETP.GE.AND P2, PT, R74, UR57, PT ;  /* 0x000000394a007c0c */ /* 0x000fe2000bf46270 */
[----:B------:R2:W-:Y:S01]  /*11a40*/  @P3 STG.E desc[UR16][R68.64], R215 ;  /* 0x000000d744003986 */ /* 0x0005e2000c101910 */
[----:B------:R-:W2:Y:S01]  /*11a50*/  LDCU UR66, c[0x0][0x39c] ;  /* 0x00007380ff4277ac */ /* 0x000ea20008000800 */
[----:B------:R-:W-:-:S02]  /*11a60*/  VIADD R74, R0, 0x38 ;  /* 0x00000038004a7836 */ /* 0x000fc40000000000 */
[----:B------:R-:W-:Y:S01]  /*11a70*/  VIADD R77, R79, UR19 ;  /* 0x000000134f4d7c36 */ /* 0x000fe20008000000 */
[----:B------:R-:W-:Y:S01]  /*11a80*/  ISETP.LT.AND P0, PT, R199, UR52, !P0 ;  /* 0x00000034c7007c0c */ /* 0x000fe2000c701270 */
[----:B------:R-:W-:Y:S01]  /*11a90*/  @P6 STG.E desc[UR16][R72.64], R119 ;  /* 0x0000007748006986 */ /* 0x000fe2000c101910 */
[----:B------:R-:W-:Y:S01]  /*11aa0*/  ISETP.LT.AND P6, PT, R198, UR32, !P1 ;  /* 0x00000020c6007c0c */ /* 0x000fe2000cfc1270 */
[----:B-1----:R-:W-:Y:S01]  /*11ab0*/  IMAD.WIDE R70, R77, 0x4, R2 ;  /* 0x000000044d467825 */ /* 0x002fe200078e0202 */
[----:B-----5:R-:W-:Y:S01]  /*11ac0*/  ISETP.LT.AND P1, PT, R199, UR10, !P1 ;  /* 0x0000000ac7007c0c */ /* 0x020fe2000cf21270 */
[----:B------:R-:W1:Y:S01]  /*11ad0*/  LDCU UR30, c[0x0][0x39c] ;  /* 0x00007380ff1e77ac */ /* 0x000e620008000800 */
[----:B------:R-:W-:Y:S01]  /*11ae0*/  ISETP.GE.AND P3, PT, R74, UR20, PT ;  /* 0x000000144a007c0c */ /* 0x000fe2000bf66270 */
[C---:B------:R-:W-:Y:S01]  /*11af0*/  IMAD.WIDE R74, R77.reuse, 0x4, R196 ;  /* 0x000000044d4a7825 */ /* 0x040fe200078e02c4 */
[----:B------:R5:W-:Y:S01]  /*11b00*/  @P5 STG.E desc[UR16][R70.64], R214 ;  /* 0x000000d646005986 */ /* 0x000be2000c101910 */
[----:B------:R-:W-:Y:S01]  /*11b10*/  IADD3 R76, PT, PT, R0, 0x39, RZ ;  /* 0x00000039004c7810 */ /* 0x000fe20007ffe0ff */
[----:B------:R-:W1:Y:S01]  /*11b20*/  LDCU UR67, c[0x0][0x398] ;  /* 0x00007300ff4377ac */ /* 0x000e620008000800 */
[----:B------:R-:W-:Y:S01]  /*11b30*/  VIADD R77, R77, UR19 ;  /* 0x000000134d4d7c36 */ /* 0x000fe20008000000 */
[----:B------:R-:W-:-:S02]  /*11b40*/  ISETP.LT.AND P5, PT, R198, UR72, !P4 ;  /* 0x00000048c6007c0c */ /* 0x000fc4000e7a1270 */
[----:B------:R-:W-:Y:S01]  /*11b50*/  ISETP.LT.AND P4, PT, R199, UR41, !P4 ;  /* 0x00000029c7007c0c */ /* 0x000fe2000e781270 */
[C---:B--2---:R-:W-:Y:S01]  /*11b60*/  IMAD.WIDE R68, R77.reuse, 0x4, R2 ;  /* 0x000000044d447825 */ /* 0x044fe200078e0202 */
[----:B------:R2:W-:Y:S01]  /*11b70*/  @P0 STG.E desc[UR16][R74.64], R120 ;  /* 0x000000784a000986 */ /* 0x0005e2000c101910 */
[----:B------:R-:W1:Y:S02]  /*11b80*/  LDCU UR65, c[0x0][0x398] ;  /* 0x00007300ff4177ac */ /* 0x000e640008000800 */
[C---:B-----5:R-:W-:Y:S01]  /*11b90*/  IMAD.WIDE R70, R77.reuse, 0x4, R196 ;  /* 0x000000044d467825 */ /* 0x060fe200078e02c4 */
[----:B------:R5:W-:Y:S01]  /*11ba0*/  @P6 STG.E desc[UR16][R68.64], R213 ;  /* 0x000000d544006986 */ /* 0x000be2000c101910 */
[----:B------:R-:W1:Y:S02]  /*11bb0*/  LDCU UR46, c[0x0][0x39c] ;  /* 0x00007380ff2e77ac */ /* 0x000e640008000800 */
[----:B------:R-:W-:Y:S01]  /*11bc0*/  VIADD R79, R77, UR19 ;  /* 0x000000134d4f7c36 */ /* 0x000fe20008000000 */
[----:B------:R1:W-:Y:S01]  /*11bd0*/  @P1 STG.E desc[UR16][R70.64], R121 ;  /* 0x0000007946001986 */ /* 0x0003e2000c101910 */
[----:B------:R-:W-:Y:S01]  /*11be0*/  ISETP.LT.AND P1, PT, R198, UR15, !P2 ;  /* 0x0000000fc6007c0c */ /* 0x000fe2000d721270 */
[----:B------:R-:W3:Y:S01]  /*11bf0*/  LDCU UR40, c[0x0][0x398] ;  /* 0x00007300ff2877ac */ /* 0x000ee20008000800 */
[----:B------:R-:W-:Y:S01]  /*11c00*/  IMAD.WIDE R72, R79, 0x4, R2 ;  /* 0x000000044f487825 */ /* 0x000fe200078e0202 */
[----:B------:R-:W-:Y:S01]  /*11c10*/  ISETP.LT.AND P2, PT, R199, UR77, !P2 ;  /* 0x0000004dc7007c0c */ /* 0x000fe2000d741270 */
[----:B------:R-:W3:Y:S02]  /*11c20*/  LDCU UR76, c[0x0][0x398] ;  /* 0x00007300ff4c77ac */ /* 0x000ee40008000800 */
[----:B--2---:R-:W-:-:S02]  /*11c30*/  VIADD R74, R0, 0x3a ;  /* 0x0000003a004a7836 */ /* 0x004fc40000000000 */
[C---:B-----5:R-:W-:Y:S01]  /*11c40*/  IMAD.WIDE R68, R79.reuse, 0x4, R196 ;  /* 0x000000044f447825 */ /* 0x060fe200078e02c4 */
[----:B------:R2:W-:Y:S01]  /*11c50*/  @P5 STG.E desc[UR16][R72.64], R212 ;  /* 0x000000d448005986 */ /* 0x0005e2000c101910 */
[----:B------:R-:W-:Y:S01]  /*11c60*/  ISETP.GE.AND P0, PT, R76, UR58, PT ;  /* 0x0000003a4c007c0c */ /* 0x000fe2000bf06270 */
[----:B------:R-:W5:Y:S01]  /*11c70*/  LDCU UR55, c[0x0][0x398] ;  /* 0x00007300ff3777ac */ /* 0x000f620008000800 */
[----:B------:R-:W-:Y:S01]  /*11c80*/  VIADD R79, R79, UR19 ;  /* 0x000000134f4f7c36 */ /* 0x000fe20008000000 */
[----:B------:R-:W-:Y:S01]  /*11c90*/  ISETP.GE.AND P6, PT, R74, UR39, PT ;  /* 0x000000274a007c0c */ /* 0x000fe2000bfc6270 */
[----:B------:R3:W-:Y:S01]  /*11ca0*/  @P4 STG.E desc[UR16][R68.64], R122 ;  /* 0x0000007a44004986 */ /* 0x0007e2000c101910 */
[----:B------:R-:W-:Y:S01]  /*11cb0*/  VIADD R74, R0, 0x3b ;  /* 0x0000003b004a7836 */ /* 0x000fe20000000000 */
[----:B------:R-:W-:Y:S01]  /*11cc0*/  ISETP.LT.AND P4, PT, R198, UR43, !P3 ;  /* 0x0000002bc6007c0c */ /* 0x000fe2000df81270 */
[C---:B-1----:R-:W-:Y:S01]  /*11cd0*/  IMAD.WIDE R70, R79.reuse, 0x4, R2 ;  /* 0x000000044f467825 */ /* 0x042fe200078e0202 */
[----:B------:R-:W1:Y:S03]  /*11ce0*/  LDCU UR56, c[0x0][0x398] ;  /* 0x00007300ff3877ac */ /* 0x000e660008000800 */
[C---:B--2---:R-:W-:Y:S01]  /*11cf0*/  IMAD.WIDE R72, R79.reuse, 0x4, R196 ;  /* 0x000000044f487825 */ /* 0x044fe200078e02c4 */
[----:B------:R-:W-:Y:S01]  /*11d00*/  ISETP.GE.AND P5, PT, R74, UR6, PT ;  /* 0x000000064a007c0c */ /* 0x000fe2000bfa6270 */
[----:B------:R2:W-:Y:S01]  /*11d10*/  @P1 STG.E desc[UR16][R70.64], R211 ;  /* 0x000000d346001986 */ /* 0x0005e2000c101910 */
[----:B------:R-:W1:Y:S01]  /*11d20*/  LDCU UR62, c[0x0][0x398] ;  /* 0x00007300ff3e77ac */ /* 0x000e620008000800 */
[----:B------:R-:W-:Y:S01]  /*11d30*/  VIADD R77, R79, UR19 ;  /* 0x000000134f4d7c36 */ /* 0x000fe20008000000 */
[----:B------:R-:W-:Y:S01]  /*11d40*/  IADD3 R74, PT, PT, R0, 0x3c, RZ ;  /* 0x0000003c004a7810 */ /* 0x000fe20007ffe0ff */
[----:B------:R-:W-:Y:S01]  /*11d50*/  @P2 STG.E desc[UR16][R72.64], R123 ;  /* 0x0000007b48002986 */ /* 0x000fe2000c101910 */
[----:B------:R-:W-:Y:S01]  /*11d60*/  ISETP.LT.AND P3, PT, R199, UR70, !P3 ;  /* 0x00000046c7007c0c */ /* 0x000fe2000df61270 */
[----:B---3--:R-:W-:Y:S01]  /*11d70*/  IMAD.WIDE R68, R77, 0x4, R2 ;  /* 0x000000044d447825 */ /* 0x008fe200078e0202 */
[----:B------:R-:W-:Y:S01]  /*11d80*/  ISETP.LT.AND P2, PT, R198, UR68, !P0 ;  /* 0x00000044c6007c0c */ /* 0x000fe2000c741270 */
[----:B------:R-:W3:Y:S01]  /*11d90*/  LDCU UR44, c[0x0][0x39c] ;  /* 0x00007380ff2c77ac */ /* 0x000ee20008000800 */
[----:B------:R-:W-:-:S02]  /*11da0*/  ISETP.LT.AND P0, PT, R199, UR49, !P0 ;  /* 0x00000031c7007c0c */ /* 0x000fc4000c701270 */
[----:B------:R-:W-:Y:S01]  /*11db0*/  ISETP.GE.AND P1, PT, R74, UR35, PT ;  /* 0x000000234a007c0c */ /* 0x000fe2000bf26270 */
[C---:B------:R-:W-:Y:S01]  /*11dc0*/  IMAD.WIDE R74, R77.reuse, 0x4, R196 ;  /* 0x000000044d4a7825 */ /* 0x040fe200078e02c4 */
[----:B------:R1:W-:Y:S01]  /*11dd0*/  @P4 STG.E desc[UR16][R68.64], R210 ;  /* 0x000000d244004986 */ /* 0x0003e2000c101910 */
[----:B------:R-:W-:Y:S01]  /*11de0*/  ISETP.LT.AND P4, PT, R198, UR12, !P6 ;  /* 0x0000000cc6007c0c */ /* 0x000fe2000f781270 */
[----:B------:R-:W3:Y:S01]  /*11df0*/  LDCU UR26, c[0x0][0x398] ;  /* 0x00007300ff1a77ac */ /* 0x000ee20008000800 */
[----:B------:R-:W-:Y:S01]  /*11e00*/  VIADD R77, R77, UR19 ;  /* 0x000000134d4d7c36 */ /* 0x000fe20008000000 */
[----:B------:R-:W-:Y:S01]  /*11e10*/  ISETP.LT.AND P6, PT, R199, UR69, !P6 ;  /* 0x00000045c7007c0c */ /* 0x000fe2000f7c1270 */
[----:B------:R4:W-:Y:S01]  /*11e20*/  @P3 STG.E desc[UR16][R74.64], R124 ;  /* 0x0000007c4a003986 */ /* 0x0009e2000c101910 */
[C---:B------:R-:W-:Y:S01]  /*11e30*/  VIADD R76, R0.reuse, 0x3d ;  /* 0x0000003d004c7836 */ /* 0x040fe20000000000 */
[----:B------:R-:W3:Y:S01]  /*11e40*/  LDCU UR63, c[0x0][0x39c] ;  /* 0x00007380ff3f77ac */ /* 0x000ee20008000800 */
[C---:B--2---:R-:W-:Y:S01]  /*11e50*/  IMAD.WIDE R70, R77.reuse, 0x4, R2 ;  /* 0x000000044d467825 */ /* 0x044fe200078e0202 */
[----:B------:R-:W2:Y:S03]  /*11e60*/  LDCU UR14, c[0x0][0x39c] ;  /* 0x00007380ff0e77ac */ /* 0x000ea60008000800 */
[C---:B-1----:R-:W-:Y:S01]  /*11e70*/  IMAD.WIDE R68, R77.reuse, 0x4, R196 ;  /* 0x000000044d447825 */ /* 0x042fe200078e02c4 */
[----:B------:R1:W-:Y:S01]  /*11e80*/  @P2 STG.E desc[UR16][R70.64], R209 ;  /* 0x000000d146002986 */ /* 0x0003e2000c101910 */
[----:B------:R-:W2:Y:S02]  /*11e90*/  LDCU UR8, c[0x0][0x398] ;  /* 0x00007300ff0877ac */ /* 0x000ea40008000800 */
[----:B------:R-:W-:Y:S01]  /*11ea0*/  VIADD R79, R77, UR19 ;  /* 0x000000134d4f7c36 */ /* 0x000fe20008000000 */
[----:B------:R2:W-:Y:S01]  /*11eb0*/  @P0 STG.E desc[UR16][R68.64], R125 ;  /* 0x0000007d44000986 */ /* 0x0005e2000c101910 */
[----:B----4-:R-:W-:Y:S01]  /*11ec0*/  IADD3 R74, PT, PT, R0, 0x3e, RZ ;  /* 0x0000003e004a7810 */ /* 0x010fe20007ffe0ff */
[----:B------:R-:W4:Y:S01]  /*11ed0*/  LDCU UR42, c[0x0][0x39c] ;  /* 0x00007380ff2a77ac */ /* 0x000f220008000800 */
[----:B------:R-:W-:Y:S01]  /*11ee0*/  IMAD.WIDE R72, R79, 0x4, R2 ;  /* 0x000000044f487825 */ /* 0x000fe200078e0202 */
[----:B------:R-:W-:-:S02]  /*11ef0*/  ISETP.LT.AND P0, PT, R198, UR45, !P5 ;  /* 0x0000002dc6007c0c */ /* 0x000fc4000ef01270 */
[----:B------:R-:W-:Y:S01]  /*11f00*/  ISETP.LT.AND P5, PT, R199, UR38, !P5 ;  /* 0x00000026c7007c0c */ /* 0x000fe2000efa1270 */
[----:B------:R-:W3:Y:S01]  /*11f10*/  LDCU UR37, c[0x0][0x398] ;  /* 0x00007300ff2577ac */ /* 0x000ee20008000800 */
[C---:B-1----:R-:W-:Y:S01]  /*11f20*/  IMAD.WIDE R70, R79.reuse, 0x4, R196 ;  /* 0x000000044f467825 */ /* 0x042fe200078e02c4 */
[----:B------:R-:W-:Y:S01]  /*11f30*/  ISETP.GE.AND P2, PT, R74, UR33, PT ;  /* 0x000000214a007c0c */ /* 0x000fe2000bf46270 */
[----:B------:R1:W-:Y:S01]  /*11f40*/  @P4 STG.E desc[UR16][R72.64], R208 ;  /* 0x000000d048004986 */ /* 0x0003e2000c101910 */
[----:B------:R-:W-:Y:S01]  /*11f50*/  ISETP.GE.AND P3, PT, R76, UR30, PT ;  /* 0x0000001e4c007c0c */ /* 0x000fe2000bf66270 */
[----:B------:R-:W-:Y:S01]  /*11f60*/  VIADD R79, R79, UR19 ;  /* 0x000000134f4f7c36 */ /* 0x000fe20008000000 */
[----:B------:R-:W3:Y:S01]  /*11f70*/  LDCU UR4, c[0x0][0x398] ;  /* 0x00007300ff0477ac */ /* 0x000ee20008000800 */
[----:B------:R-:W-:Y:S01]  /*11f80*/  VIADD R74, R0, 0x3f ;  /* 0x0000003f004a7836 */ /* 0x000fe20000000000 */
[----:B------:R4:W-:Y:S01]  /*11f90*/  @P6 STG.E desc[UR16][R70.64], R126 ;  /* 0x0000007e46006986 */ /* 0x0009e2000c101910 */
[----:B------:R-:W-:Y:S01]  /*11fa0*/  ISETP.LT.AND P6, PT, R198, UR54, !P1 ;  /* 0x00000036c6007c0c */ /* 0x000fe2000cfc1270 */
[----:B--2---:R-:W-:Y:S01]  /*11fb0*/  IMAD.WIDE R68, R79, 0x4, R2 ;  /* 0x000000044f447825 */ /* 0x004fe200078e0202 */
[----:B------:R-:W2:Y:S01]  /*11fc0*/  LDCU UR36, c[0x0][0x398] ;  /* 0x00007300ff2477ac */ /* 0x000ea20008000800 */
[----:B------:R-:W-:-:S02]  /*11fd0*/  ISETP.GE.AND P4, PT, R74, UR66, PT ;  /* 0x000000424a007c0c */ /* 0x000fc4000bf86270 */
[C---:B------:R-:W-:Y:S01]  /*11fe0*/  VIADD R77, R79.reuse, UR19 ;  /* 0x000000134f4d7c36 */ /* 0x040fe20008000000 */
[----:B------:R-:W2:Y:S01]  /*11ff0*/  LDCU UR64, c[0x0][0x398] ;  /* 0x00007300ff4077ac */ /* 0x000ea20008000800 */
[----:B-1----:R-:W-:Y:S01]  /*12000*/  IMAD.WIDE R72, R79, 0x4, R196 ;  /* 0x000000044f487825 */ /* 0x002fe200078e02c4 */
[----:B------:R1:W-:Y:S01]  /*12010*/  @P0 STG.E desc[UR16][R68.64], R207 ;  /* 0x000000cf44000986 */ /* 0x0003e2000c101910 */
[----:B------:R-:W2:Y:S02]  /*12020*/  LDCU UR24, c[0x0][0x398] ;  /* 0x00007300ff1877ac */ /* 0x000ea40008000800 */
[----:B------:R-:W-:Y:S01]  /*12030*/  VIADD R74, R0, 0x40 ;  /* 0x00000040004a7836 */ /* 0x000fe20000000000 */
[----:B------:R-:W-:Y:S01]  /*12040*/  ISETP.LT.AND P1, PT, R199, UR67, !P1 ;  /* 0x00000043c7007c0c */ /* 0x000fe2000cf21270 */
[C---:B----4-:R-:W-:Y:S01]  /*12050*/  IMAD.WIDE R70, R77.reuse, 0x4, R2 ;  /* 0x000000044d467825 */ /* 0x050fe200078e0202 */
[----:B------:R-:W-:Y:S01]  /*12060*/  @P5 STG.E desc[UR16][R72.64], R127 ;  /* 0x0000007f48005986 */ /* 0x000fe2000c101910 */
[----:B------:R-:W-:Y:S01]  /*12070*/  ISETP.LT.AND P5, PT, R198, UR65, !P3 ;  /* 0x00000041c6007c0c */ /* 0x000fe2000dfa1270 */
[----:B------:R-:W4:Y:S01]  /*12080*/  LDCU UR50, c[0x0][0x398] ;  /* 0x00007300ff3277ac */ /* 0x000f220008000800 */
[----:B------:R-:W-:Y:S01]  /*12090*/  ISETP.GE.AND P0, PT, R74, UR46, PT ;  /* 0x0000002e4a007c0c */ /* 0x000fe2000bf06270 */
[----:B------:R-:W-:Y:S01]  /*120a0*/  IMAD.WIDE R74, R77, 0x4, R196 ;  /* 0x000000044d4a7825 */ /* 0x000fe200078e02c4 */
[----:B------:R-:W-:Y:S01]  /*120b0*/  ISETP.LT.AND P3, PT, R199, UR40, !P3 ;  /* 0x00000028c7007c0c */ /* 0x000fe2000df61270 */
[----:B------:R2:W-:Y:S01]  /*120c0*/  @P6 STG.E desc[UR16][R70.64], R206 ;  /* 0x000000ce46006986 */ /* 0x0005e2000c101910 */
[----:B------:R-:W-:Y:S01]  /*120d0*/  IADD3 R77, PT, PT, R77, UR19, RZ ;  /* 0x000000134d4d7c10 */ /* 0x000fe2000fffe0ff */
[----:B------:R-:W-:Y:S01]  /*120e0*/  VIADD R76, R0, 0x41 ;  /* 0x00000041004c7836 */ /* 0x000fe20000000000 */
[----:B------:R-:W-:Y:S01]  /*120f0*/  ISETP.LT.AND P6, PT, R198, UR76, !P2 ;  /* 0x0000004cc6007c0c */ /* 0x000fe2000d7c1270 */
[----:B------:R-:W3:Y:S01]  /*12100*/  LDCU UR60, c[0x0][0x39c] ;  /* 0x00007380ff3c77ac */ /* 0x000ee20008000800 */
[----:B-----5:R-:W-:Y:S01]  /*12110*/  ISETP.LT.AND P2, PT, R199, UR55, !P2 ;  /* 0x00000037c7007c0c */ /* 0x020fe2000d741270 */
[C---:B-1----:R-:W-:Y:S01]  /*12120*/  IMAD.WIDE R68, R77.reuse, 0x4, R2 ;  /* 0x000000044d447825 */ /* 0x042fe200078e0202 */
[----:B------:R1:W-:Y:S01]  /*12130*/  @P1 STG.E desc[UR16][R74.64], R128 ;  /* 0x000000804a001986 */ /* 0x0003e2000c101910 */
[----:B------:R-:W5:Y:S02]  /*12140*/  LDCU UR28, c[0x0][0x39c] ;  /* 0x00007380ff1c77ac */ /* 0x000f640008000800 */
[----:B------:R-:W-:-:S02]  /*12150*/  VIADD R79, R77, UR19 ;  /* 0x000000134d4f7c36 */ /* 0x000fc40008000000 */
[----:B--2---:R-:W-:Y:S01]  /*12160*/  IMAD.WIDE R70, R77, 0x4, R196 ;  /* 0x000000044d467825 */ /* 0x004fe200078e02c4 */
[----:B------:R2:W-:Y:S01]  /*12170*/  @P5 STG.E desc[UR16][R68.64], R205 ;  /* 0x000000cd44005986 */ /* 0x0005e2000c101910 */
[----:B------:R-:W4:Y:S02]  /*12180*/  LDCU UR48, c[0x0][0x39c] ;  /* 0x00007380ff3077ac */ /* 0x000f240008000800 */
[C---:B------:R-:W-:Y:S01]  /*12190*/  IMAD.WIDE R72, R79.reuse, 0x4, R2 ;  /* 0x000000044f487825 */ /* 0x040fe200078e0202 */
[----:B------:R4:W-:Y:S01]  /*121a0*/  @P3 STG.E desc[UR16][R70.64], R129 ;  /* 0x0000008146003986 */ /* 0x0009e2000c101910 */
[----:B------:R-:W5:Y:S02]  /*121b0*/  LDCU UR34, c[0x0][0x398] ;  /* 0x00007300ff2277ac */ /* 0x000f640008000800 */
[----:B-1----:R-:W-:Y:S01]  /*121c0*/  VIADD R74, R0, 0x42 ;  /* 0x00000042004a7836 */ /* 0x002fe20000000000 */
[----:B------:R-:W-:Y:S01]  /*121d0*/  ISETP.LT.AND P3, PT, R198, UR56, !P4 ;  /* 0x00000038c6007c0c */ /* 0x000fe2000e761270 */
[----:B------:R-:W1:Y:S01]  /*121e0*/  LDCU UR51, c[0x0][0x398] ;  /* 0x00007300ff3377ac */ /* 0x000e620008000800 */
[----:B--2---:R-:W-:-:S02]  /*121f0*/  IMAD.WIDE R68, R79, 0x4, R196 ;  /* 0x000000044f447825 */ /* 0x004fc400078e02c4 */
[----:B---3--:R-:W-:Y:S01]  /*12200*/  ISETP.GE.AND P5, PT, R74, UR44, PT ;  /* 0x0000002c4a007c0c */ /* 0x008fe2000bfa6270 */
[----:B------:R2:W-:Y:S01]  /*12210*/  @P6 STG.E desc[UR16][R72.64], R204 ;  /* 0x000000cc48006986 */ /* 0x0005e2000c101910 */
[----:B------:R-:W-:Y:S01]  /*12220*/  ISETP.LT.AND P4, PT, R199, UR62, !P4 ;  /* 0x0000003ec7007c0c */ /* 0x000fe2000e781270 */
[----:B------:R-:W-:Y:S01]  /*12230*/  VIADD R74, R0, 0x43 ;  /* 0x00000043004a7836 */ /* 0x000fe20000000000 */
[----:B------:R-:W-:Y:S01]  /*12240*/  IADD3 R79, PT, PT, R79, UR19, RZ ;  /* 0x000000134f4f7c10 */ /* 0x000fe2000fffe0ff */
[----:B------:R3:W-:Y:S01]  /*12250*/  @P2 STG.E desc[UR16][R68.64], R130 ;  /* 0x0000008244002986 */ /* 0x0007e2000c101910 */
[----:B------:R-:W-:Y:S01]  /*12260*/  ISETP.LT.AND P2, PT, R198, UR26, !P0 ;  /* 0x0000001ac6007c0c */ /* 0x000fe2000c741270 */
[----:B------:R-:W1:Y:S01]  /*12270*/  LDCU UR22, c[0x0][0x398] ;  /* 0x00007300ff1677ac */ /* 0x000e620008000800 */
[----:B------:R-:W-:Y:S01]  /*12280*/  ISETP.GE.AND P6, PT, R74, UR63, PT ;  /* 0x0000003f4a007c0c */ /* 0x000fe2000bfc6270 */
[C---:B----4-:R-:W-:Y:S01]  /*12290*/  IMAD.WIDE R70, R79.reuse, 0x4, R2 ;  /* 0x000000044f467825 */ /* 0x050fe200078e0202 */
[----:B------:R-:W-:Y:S01]  /*122a0*/  ISETP.GE.AND P1, PT, R76, UR14, PT ;  /* 0x0000000e4c007c0c */ /* 0x000fe2000bf26270 */
[----:B------:R-:W4:Y:S02]  /*122b0*/  LDCU UR52, c[0x0][0x39c] ;  /* 0x00007380ff3477ac */ /* 0x000f240008000800 */
[----:B------:R-:W-:-:S02]  /*122c0*/  VIADD R77, R79, UR19 ;  /* 0x000000134f4d7c36 */ /* 0x000fc40008000000 */
[----:B------:R-:W-:Y:S01]  /*122d0*/  VIADD R74, R0, 0x44 ;  /* 0x00000044004a7836 */ /* 0x000fe20000000000 */
[----:B------:R-:W1:Y:S01]  /*122e0*/  LDCU UR53, c[0x0][0x398] ;  /* 0x00007300ff3577ac */ /* 0x000e620008000800 */
[----:B--2---:R-:W-:Y:S01]  /*122f0*/  IMAD.WIDE R72, R79, 0x4, R196 ;  /* 0x000000044f487825 */ /* 0x004fe200078e02c4 */
[----:B------:R2:W-:Y:S01]  /*12300*/  @P3 STG.E desc[UR16][R70.64], R203 ;  /* 0x000000cb46003986 */ /* 0x0005e2000c101910 */
[----:B------:R-:W-:Y:S01]  /*12310*/  ISETP.LT.AND P0, PT, R199, UR8, !P0 ;  /* 0x00000008c7007c0c */ /* 0x000fe2000c701270 */
[----:B------:R-:W1:Y:S01]  /*12320*/  LDCU UR59, c[0x0][0x398] ;  /* 0x00007300ff3b77ac */ /* 0x000e620008000800 */
[C---:B---3--:R-:W-:Y:S01]  /*12330*/  IMAD.WIDE R68, R77.reuse, 0x4, R2 ;  /* 0x000000044d447825 */ /* 0x048fe200078e0202 */
[----:B------:R-:W-:Y:S01]  /*12340*/  ISETP.GE.AND P3, PT, R74, UR42, PT ;  /* 0x0000002a4a007c0c */ /* 0x000fe2000bf66270 */
[----:B------:R-:W-:Y:S01]  /*12350*/  @P4 STG.E desc[UR16][R72.64], R131 ;  /* 0x0000008348004986 */ /* 0x000fe2000c101910 */
[C---:B------:R-:W-:Y:S01]  /*12360*/  ISETP.LT.AND P4, PT, R198.reuse, UR37, !P1 ;  /* 0x00000025c6007c0c */ /* 0x040fe2000cf81270 */
[----:B------:R-:W-:Y:S01]  /*12370*/  IMAD.WIDE R74, R77, 0x4, R196 ;  /* 0x000000044d4a7825 */ /* 0x000fe200078e02c4 */
[----:B------:R-:W-:Y:S01]  /*12380*/  ISETP.LT.AND P1, PT, R199, UR4, !P1 ;  /* 0x00000004c7007c0c */ /* 0x000fe2000cf21270 */
[----:B------:R3:W-:Y:S01]  /*12390*/  @P2 STG.E desc[UR16][R68.64], R132 ;  /* 0x0000008444002986 */ /* 0x0007e2000c101910 */
[----:B------:R-:W1:Y:S01]  /*123a0*/  LDCU UR47, c[0x0][0x398] ;  /* 0x00007300ff2f77ac */ /* 0x000e620008000800 */
[----:B------:R-:W-:Y:S01]  /*123b0*/  VIADD R77, R77, UR19 ;  /* 0x000000134d4d7c36 */ /* 0x000fe20008000000 */
[----:B------:R-:W-:Y:S01]  /*123c0*/  ISETP.LT.AND P2, PT, R198, UR36, !P5 ;  /* 0x00000024c6007c0c */ /* 0x000fe2000ef41270 */
[C---:B------:R-:W-:Y:S01]  /*123d0*/  VIADD R76, R0.reuse, 0x45 ;  /* 0x00000045004c7836 */ /* 0x040fe20000000000 */
[----:B------:R-:W1:Y:S02]  /*123e0*/  LDCU UR41, c[0x0][0x39c] ;  /* 0x00007380ff2977ac */ /* 0x000e640008000800 */
[C---:B------:R-:W-:Y:S01]  /*123f0*/  IADD3 R79, PT, PT, R77.reuse, UR19, RZ ;  /* 0x000000134d4f7c10 */ /* 0x040fe2000fffe0ff */
[C---:B--2---:R-:W-:Y:S01]  /*12400*/  IMAD.WIDE R70, R77.reuse, 0x4, R2 ;  /* 0x000000044d467825 */ /* 0x044fe200078e0202 */
[----:B------:R2:W-:Y:S01]  /*12410*/  @P0 STG.E desc[UR16][R74.64], R4 ;  /* 0x000000044a000986 */ /* 0x0005e2000c101910 */
[----:B------:R-:W1:Y:S02]  /*12420*/  LDCU UR20, c[0x0][0x398] ;  /* 0x00007300ff1477ac */ /* 0x000e640008000800 */
[----:B---3--:R-:W-:Y:S01]  /*12430*/  IMAD.WIDE R68, R77, 0x4, R196 ;  /* 0x000000044d447825 */ /* 0x008fe200078e02c4 */
[----:B------:R3:W-:Y:S01]  /*12440*/  @P4 STG.E desc[UR16][R70.64], R133 ;  /* 0x0000008546004986 */ /* 0x0007e2000c101910 */
[----:B------:R-:W1:Y:S02]  /*12450*/  LDCU UR32, c[0x0][0x398] ;  /* 0x00007300ff2077ac */ /* 0x000e640008000800 */
[----:B------:R-:W-:Y:S01]  /*12460*/  IMAD.WIDE R72, R79, 0x4, R2 ;  /* 0x000000044f487825 */ /* 0x000fe200078e0202 */
[----:B------:R-:W-:Y:S01]  /*12470*/  ISETP.LT.AND P5, PT, R199, UR64, !P5 ;  /* 0x00000040c7007c0c */ /* 0x000fe2000efa1270 */
[----:B------:R-:W-:Y:S01]  /*12480*/  @P1 STG.E desc[UR16][R68.64], R5 ;  /* 0x0000000544001986 */ /* 0x000fe2000c101910 */
[----:B------:R-:W1:Y:S01]  /*12490*/  LDCU UR10, c[0x0][0x398] ;  /* 0x00007300ff0a77ac */ /* 0x000e620008000800 */
[----:B--2---:R-:W-:-:S02]  /*124a0*/  VIADD R4, R0, 0x46 ;  /* 0x0000004600047836 */ /* 0x004fc40000000000 */
[----:B------:R2:W-:Y:S01]  /*124b0*/  @P2 STG.E desc[UR16][R72.64], R134 ;  /* 0x0000008648002986 */ /* 0x0005e2000c101910 */
[----:B------:R-:W-:Y:S01]  /*124c0*/  ISETP.LT.AND P2, PT, R198, UR24, !P6 ;  /* 0x00000018c6007c0c */ /* 0x000fe2000f741270 */
[----:B------:R-:W1:Y:S01]  /*124d0*/  LDCU UR15, c[0x0][0x39c] ;  /* 0x00007380ff0f77ac */ /* 0x000e620008000800 */
[----:B------:R-:W-:Y:S02]  /*124e0*/  ISETP.LT.AND P6, PT, R199, UR50, !P6 ;  /* 0x00000032c7007c0c */ /* 0x000fe4000f7c1270 */
[----:B------:R-:W-:Y:S01]  /*124f0*/  ISETP.GE.AND P4, PT, R4, UR60, PT ;  /* 0x0000003c04007c0c */ /* 0x000fe2000bf86270 */
[----:B------:R-:W-:Y:S01]  /*12500*/  VIADD R4, R0, 0x47 ;  /* 0x0000004700047836 */ /* 0x000fe20000000000 */
[----:B------:R-:W-:Y:S01]  /*12510*/  ISETP.GE.AND P0, PT, R76, UR48, PT ;  /* 0x000000304c007c0c */ /* 0x000fe2000bf06270 */
[C---:B---3--:R-:W-:Y:S01]  /*12520*/  IMAD.WIDE R70, R79.reuse, 0x4, R196 ;  /* 0x000000044f467825 */ /* 0x048fe200078e02c4 */
[----:B------:R-:W3:Y:S03]  /*12530*/  LDCU UR58, c[0x0][0x39c] ;  /* 0x00007380ff3a77ac */ /* 0x000ee60008000800 */
[----:B------:R-:W-:Y:S01]  /*12540*/  VIADD R79, R79, UR19 ;  /* 0x000000134f4f7c36 */ /* 0x000fe20008000000 */
[----:B-----5:R-:W-:Y:S01]  /*12550*/  ISETP.GE.AND P1, PT, R4, UR28, PT ;  /* 0x0000001c04007c0c */ /* 0x020fe2000bf26270 */
[----:B------:R5:W-:Y:S01]  /*12560*/  @P5 STG.E desc[UR16][R70.64], R6 ;  /* 0x0000000646005986 */ /* 0x000be2000c101910 */
[----:B--2---:R-:W-:Y:S01]  /*12570*/  VIADD R72, R0, 0x48 ;  /* 0x0000004800487836 */ /* 0x004fe20000000000 */
[----:B------:R-:W2:Y:S01]  /*12580*/  LDCU UR57, c[0x0][0x398] ;  /* 0x00007300ff3977ac */ /* 0x000ea20008000800 */
[C---:B------:R-:W-:Y:S01]  /*12590*/  IMAD.WIDE R4, R79.reuse, 0x4, R2 ;  /* 0x000000044f047825 */ /* 0x040fe200078e0202 */
[C---:B------:R-:W-:Y:S01]  /*125a0*/  ISETP.LT.AND P5, PT, R198.reuse, UR34, !P3 ;  /* 0x00000022c6007c0c */ /* 0x040fe2000dfa1270 */
[----:B------:R-:W2:Y:S02]  /*125b0*/  LDCU UR39, c[0x0][0x398] ;  /* 0x00007300ff2777ac */ /* 0x000ea40008000800 */
[C---:B------:R-:W-:Y:S01]  /*125c0*/  IMAD.WIDE R68, R79.reuse, 0x4, R196 ;  /* 0x000000044f447825 */ /* 0x040fe200078e02c4 */
[----:B------:R-:W-:Y:S01]  /*125d0*/  IADD3 R75, PT, PT, R79, UR19, RZ ;  /* 0x000000134f4b7c10 */ /* 0x000fe2000fffe0ff */
[----:B------:R2:W-:Y:S01]  /*125e0*/  @P2 STG.E desc[UR16][R4.64], R135 ;  /* 0x0000008704002986 */ /* 0x0005e2000c101910 */
[----:B-1----:R-:W-:Y:S01]  /*125f0*/  ISETP.LT.AND P3, PT, R199, UR51, !P3 ;  /* 0x00000033c7007c0c */ /* 0x002fe2000df61270 */
[----:B------:R-:W1:Y:S02]  /*12600*/  LDCU UR49, c[0x0][0x39c] ;  /* 0x00007380ff3177ac */ /* 0x000e640008000800 */
[----:B------:R1:W-:Y:S01]  /*12610*/  @P6 STG.E desc[UR16][R68.64], R7 ;  /* 0x0000000744006986 */ /* 0x0003e2000c101910 */
[----:B------:R-:W-:Y:S01]  /*12620*/  ISETP.LT.AND P6, PT, R198, UR22, !P0 ;  /* 0x00000016c6007c0c */ /* 0x000fe2000c7c1270 */
[C---:B-----5:R-:W-:Y:S01]  /*12630*/  IMAD.WIDE R70, R75.reuse, 0x4, R2 ;  /* 0x000000044b467825 */ /* 0x060fe200078e0202 */
[----:B----4-:R-:W-:Y:S01]  /*12640*/  ISETP.GE.AND P2, PT, R72, UR52, PT ;  /* 0x0000003448007c0c */ /* 0x010fe2000bf46270 */
[----:B------:R-:W4:Y:S02]  /*12650*/  LDCU UR6, c[0x0][0x398] ;  /* 0x00007300ff0677ac */ /* 0x000f240008000800 */
[----:B------:R-:W-:Y:S01]  /*12660*/  IMAD.WIDE R72, R75, 0x4, R196 ;  /* 0x000000044b487825 */ /* 0x000fe200078e02c4 */
[----:B------:R-:W-:Y:S01]  /*12670*/  @P5 STG.E desc[UR16][R70.64], R136 ;  /* 0x0000008846005986 */ /* 0x000fe2000c101910 */
[----:B------:R-:W-:Y:S01]  /*12680*/  ISETP.LT.AND P0, PT, R199, UR53, !P0 ;  /* 0x00000035c7007c0c */ /* 0x000fe2000c701270 */
[----:B------:R-:W5:Y:S01]  /*12690*/  LDCU UR35, c[0x0][0x398] ;  /* 0x00007300ff2377ac */ /* 0x000f620008000800 */
[----:B------:R-:W-:Y:S01]  /*126a0*/  VIADD R75, R75, UR19 ;  /* 0x000000134b4b7c36 */ /* 0x000fe20008000000 */
[----:B------:R-:W-:Y:S01]  /*126b0*/  ISETP.LT.AND P5, PT, R198, UR59, !P4 ;  /* 0x0000003bc6007c0c */ /* 0x000fe2000e7a1270 */
[----:B------:R-:W-:Y:S01]  /*126c0*/  VIADD R6, R0, 0x49 ;  /* 0x0000004900067836 */ /* 0x000fe20000000000 */
[----:B------:R-:W3:Y:S01]  /*126d0*/  LDCU UR43, c[0x0][0x398] ;  /* 0x00007300ff2b77ac */ /* 0x000ee20008000800 */
[----:B--2---:R-:W-:Y:S01]  /*126e0*/  IMAD.WIDE R4, R75, 0x4, R2 ;  /* 0x000000044b047825 */ /* 0x004fe200078e0202 */
[----:B------:R-:W-:Y:S01]  /*126f0*/  @P3 STG.E desc[UR16][R72.64], R8 ;  /* 0x0000000848003986 */ /* 0x000fe2000c101910 */
[----:B------:R-:W2:Y:S03]  /*12700*/  LDCU UR38, c[0x0][0x39c] ;  /* 0x00007380ff2677ac */ /* 0x000ea60008000800 */
[----:B------:R3:W-:Y:S01]  /*12710*/  @P6 STG.E desc[UR16][R4.64], R137 ;  /* 0x0000008904006986 */ /* 0x0007e2000c101910 */
[----:B------:R-:W-:Y:S01]  /*12720*/  ISETP.LT.AND P6, PT, R199, UR47, !P4 ;  /* 0x0000002fc7007c0c */ /* 0x000fe2000e7c1270 */
[C---:B------:R-:W-:Y:S01]  /*12730*/  VIADD R77, R75.reuse, UR19 ;  /* 0x000000134b4d7c36 */ /* 0x040fe20008000000 */
[----:B------:R-:W-:Y:S01]  /*12740*/  ISETP.GE.AND P3, PT, R6, UR41, PT ;  /* 0x0000002906007c0c */ /* 0x000fe2000bf66270 */
[----:B-1----:R-:W-:Y:S01]  /*12750*/  IMAD.WIDE R6, R75, 0x4, R196 ;  /* 0x000000044b067825 */ /* 0x002fe200078e02c4 */
[----:B------:R-:W1:Y:S03]  /*12760*/  LDCU UR12, c[0x0][0x398] ;  /* 0x00007300ff0c77ac */ /* 0x000e660008000800 */
[C---:B------:R-:W-:Y:S01]  /*12770*/  IMAD.WIDE R68, R77.reuse, 0x4, R2 ;  /* 0x000000044d447825 */ /* 0x040fe200078e0202 */
[----:B------:R1:W-:Y:S01]  /*12780*/  @P0 STG.E desc[UR16][R6.64], R9 ;  /* 0x0000000906000986 */ /* 0x0003e2000c101910 */
[----:B------:R-:W2:Y:S02]  /*12790*/  LDCU UR61, c[0x0][0x39c] ;  /* 0x00007380ff3d77ac */ /* 0x000ea40008000800 */
[----:B---3--:R-:W-:Y:S01]  /*127a0*/  IMAD.WIDE R4, R77, 0x4, R196 ;  /* 0x000000044d047825 */ /* 0x008fe200078e02c4 */
[----:B------:R3:W-:Y:S01]  /*127b0*/  @P5 STG.E desc[UR16][R68.64], R138 ;  /* 0x0000008a44005986 */ /* 0x0007e2000c101910 */
[----:B------:R-:W-:Y:S01]  /*127c0*/  ISETP.LT.AND P5, PT, R198, UR20, !P1 ;  /* 0x00000014c6007c0c */ /* 0x000fe2000cfa1270 */
[----:B------:R-:W2:Y:S01]  /*127d0*/  LDCU UR30, c[0x0][0x398] ;  /* 0x00007300ff1e77ac */ /* 0x000ea20008000800 */
[----:B------:R-:W-:Y:S01]  /*127e0*/  VIADD R8, R0, 0x4a ;  /* 0x0000004a00087836 */ /* 0x000fe20000000000 */
[----:B------:R-:W-:Y:S01]  /*127f0*/  ISETP.LT.AND P1, PT, R199, UR32, !P1 ;  /* 0x00000020c7007c0c */ /* 0x000fe2000cf21270 */
[----:B------:R2:W-:Y:S01]  /*12800*/  @P6 STG.E desc[UR16][R4.64], R10 ;  /* 0x0000000a04006986 */ /* 0x0005e2000c101910 */
[----:B------:R-:W-:Y:S01]  /*12810*/  VIADD R77, R77, UR19 ;  /* 0x000000134d4d7c36 */ /* 0x000fe20008000000 */
[----:B------:R-:W-:Y:S01]  /*12820*/  ISETP.LT.AND P6, PT, R198, UR10, !P2 ;  /* 0x0000000ac6007c0c */ /* 0x000fe2000d7c1270 */
[----:B------:R-:W4:Y:S01]  /*12830*/  LDCU UR33, c[0x0][0x398] ;  /* 0x00007300ff2177ac */ /* 0x000f220008000800 */
[----:B------:R-:W-:-:S02]  /*12840*/  ISETP.GE.AND P4, PT, R8, UR15, PT ;  /* 0x0000000f08007c0c */ /* 0x000fc4000bf86270 */
[----:B------:R-:W-:Y:S01]  /*12850*/  IADD3 R8, PT, PT, R0, 0x4b, RZ ;  /* 0x0000004b00087810 */ /* 0x000fe20007ffe0ff */
[C---:B------:R-:W-:Y:S01]  /*12860*/  VIADD R71, R77.reuse, UR19 ;  /* 0x000000134d477c36 */ /* 0x040fe20008000000 */
[----:B------:R-:W4:Y:S01]  /*12870*/  LDCU UR45, c[0x0][0x398] ;  /* 0x00007300ff2d77ac */ /* 0x000f220008000800 */
[C---:B-1----:R-:W-:Y:S01]  /*12880*/  IMAD.WIDE R6, R77.reuse, 0x4, R2 ;  /* 0x000000044d067825 */ /* 0x042fe200078e0202 */
[----:B------:R-:W-:Y:S01]  /*12890*/  ISETP.GE.AND P0, PT, R8, UR58, PT ;  /* 0x0000003a08007c0c */ /* 0x000fe2000bf06270 */
[----:B------:R-:W1:Y:S02]  /*128a0*/  LDCU UR55, c[0x0][0x39c] ;  /* 0x00007380ff3777ac */ /* 0x000e640008000800 */
[----:B------:R-:W-:Y:S01]  /*128b0*/  IMAD.WIDE R8, R77, 0x4, R196 ;  /* 0x000000044d087825 */ /* 0x000fe200078e02c4 */
[----:B------:R1:W-:Y:S01]  /*128c0*/  @P5 STG.E desc[UR16][R6.64], R139 ;  /* 0x0000008b06005986 */ /* 0x0003e2000c101910 */
[----:B------:R-:W1:Y:S02]  /*128d0*/  LDCU UR62, c[0x0][0x39c] ;  /* 0x00007380ff3e77ac */ /* 0x000e640008000800 */
[----:B---3--:R-:W-:-:S02]  /*128e0*/  VIADD R68, R0, 0x4c ;  /* 0x0000004c00447836 */ /* 0x008fc40000000000 */
[----:B--2---:R-:W-:Y:S01]  /*128f0*/  IMAD.WIDE R4, R71, 0x4, R2 ;  /* 0x0000000447047825 */ /* 0x004fe200078e0202 */
[----:B------:R-:W-:Y:S01]  /*12900*/  ISETP.LT.AND P2, PT, R199, UR57, !P2 ;  /* 0x00000039c7007c0c */ /* 0x000fe2000d741270 */
[----:B------:R2:W-:Y:S01]  /*12910*/  @P1 STG.E desc[UR16][R8.64], R11 ;  /* 0x0000000b08001986 */ /* 0x0005e2000c101910 */
[----:B------:R-:W-:Y:S01]  /*12920*/  ISETP.GE.AND P5, PT, R68, UR49, PT ;  /* 0x0000003144007c0c */ /* 0x000fe2000bfa6270 */
[----:B------:R-:W-:Y:S01]  /*12930*/  IMAD.WIDE R68, R71, 0x4, R196 ;  /* 0x0000000447447825 */ /* 0x000fe200078e02c4 */
[C---:B------:R-:W-:Y:S01]  /*12940*/  ISETP.LT.AND P1, PT, R198.reuse, UR39, !P3 ;  /* 0x00000027c6007c0c */ /* 0x040fe2000df21270 */
[----:B------:R3:W-:Y:S01]  /*12950*/  @P6 STG.E desc[UR16][R4.64], R140 ;  /* 0x0000008c04006986 */ /* 0x0007e2000c101910 */
[----:B----4-:R-:W-:Y:S01]  /*12960*/  ISETP.LT.AND P3, PT, R199, UR6, !P3 ;  /* 0x00000006c7007c0c */ /* 0x010fe2000df61270 */
[----:B------:R-:W-:Y:S01]  /*12970*/  VIADD R71, R71, UR19 ;  /* 0x0000001347477c36 */ /* 0x000fe20008000000 */
[----:B-----5:R-:W-:Y:S01]  /*12980*/  ISETP.LT.AND P6, PT, R198, UR35, !P4 ;  /* 0x00000023c6007c0c */ /* 0x020fe2000e7c1270 */
[----:B------:R-:W4:Y:S01]  /*12990*/  LDCU UR46, c[0x0][0x398] ;  /* 0x00007300ff2e77ac */ /* 0x000f220008000800 */
[----:B------:R-:W-:Y:S01]  /*129a0*/  ISETP.LT.AND P4, PT, R199, UR43, !P4 ;  /* 0x0000002bc7007c0c */ /* 0x000fe2000e781270 */
[C---:B-1----:R-:W-:Y:S01]  /*129b0*/  IMAD.WIDE R6, R71.reuse, 0x4, R2 ;  /* 0x0000000447067825 */ /* 0x042fe200078e0202 */
[----:B------:R-:W-:Y:S01]  /*129c0*/  IADD3 R10, PT, PT, R0, 0x4d, RZ ;  /* 0x0000004d000a7810 */ /* 0x000fe20007ffe0ff */
[----:B------:R-:W-:Y:S01]  /*129d0*/  @P2 STG.E desc[UR16][R68.64], R12 ;  /* 0x0000000c44002986 */ /* 0x000fe2000c101910 */
[----:B------:R-:W1:Y:S01]  /*129e0*/  LDCU UR54, c[0x0][0x398] ;  /* 0x00007300ff3677ac */ /* 0x000e620008000800 */
[----:B--2---:R-:W-:-:S02]  /*129f0*/  VIADD R11, R71, UR19 ;  /* 0x00000013470b7c36 */ /* 0x004fc40008000000 */
[----:B---3--:R-:W-:Y:S01]  /*12a00*/  IMAD.WIDE R4, R71, 0x4, R196 ;  /* 0x0000000447047825 */ /* 0x008fe200078e02c4 */
[----:B------:R-:W-:Y:S01]  /*12a10*/  ISETP.GE.AND P2, PT, R10, UR38, PT ;  /* 0x000000260a007c0c */ /* 0x000fe2000bf46270 */
[----:B------:R2:W-:Y:S01]  /*12a20*/  @P1 STG.E desc[UR16][R6.64], R141 ;  /* 0x0000008d06001986 */ /* 0x0005e2000c101910 */
[----:B------:R-:W3:Y:S01]  /*12a30*/  LDCU UR40, c[0x0][0x398] ;  /* 0x00007300ff2877ac */ /* 0x000ee20008000800 */
[C---:B------:R-:W-:Y:S02]  /*12a40*/  IMAD.WIDE R8, R11.reuse, 0x4, R2 ;  /* 0x000000040b087825 */ /* 0x040fe400078e0202 */
[----:B------:R5:W-:Y:S01]  /*12a50*/  @P3 STG.E desc[UR16][R4.64], R13 ;  /* 0x0000000d04003986 */ /* 0x000be2000c101910 */
[----:B------:R-:W1:Y:S01]  /*12a60*/  LDCU UR14, c[0x0][0x398] ;  /* 0x00007300ff0e77ac */ /* 0x000e620008000800 */
[----:B------:R-:W-:Y:S02]  /*12a70*/  VIADD R10, R0, 0x4e ;  /* 0x0000004e000a7836 */ /* 0x000fe40000000000 */
[----:B------:R1:W-:Y:S01]  /*12a80*/  @P6 STG.E desc[UR16][R8.64], R142 ;  /* 0x0000008e08006986 */ /* 0x0003e2000c101910 */
[----:B------:R-:W-:Y:S01]  /*12a90*/  ISETP.LT.AND P6, PT, R198, UR12, !P0 ;  /* 0x0000000cc6007c0c */ /* 0x000fe2000c7c1270 */
[----:B------:R-:W1:Y:S01]  /*12aa0*/  LDCU UR44, c[0x0][0x398] ;  /* 0x00007300ff2c77ac */ /* 0x000e620008000800 */
[----:B--2---:R-:W-:Y:S01]  /*12ab0*/  IMAD.WIDE R6, R11, 0x4, R196 ;  /* 0x000000040b067825 */ /* 0x004fe200078e02c4 */
[----:B------:R-:W-:Y:S01]  /*12ac0*/  ISETP.GE.AND P1, PT, R10, UR61, PT ;  /* 0x0000003d0a007c0c */ /* 0x000fe2000bf26270 */
[----:B------:R-:W2:Y:S01]  /*12ad0*/  LDCU UR56, c[0x0][0x398] ;  /* 0x00007300ff3877ac */ /* 0x000ea20008000800 */
[----:B------:R-:W-:Y:S01]  /*12ae0*/  ISETP.LT.AND P0, PT, R199, UR30, !P0 ;  /* 0x0000001ec7007c0c */ /* 0x000fe2000c701270 */
[----:B------:R-:W-:Y:S01]  /*12af0*/  VIADD R10, R0, 0x4f ;  /* 0x0000004f000a7836 */ /* 0x000fe20000000000 */
[----:B------:R2:W-:Y:S01]  /*12b00*/  @P4 STG.E desc[UR16][R6.64], R14 ;  /* 0x0000000e06004986 */ /* 0x0005e2000c101910 */
[----:B------:R-:W-:Y:S01]  /*12b10*/  VIADD R11, R11, UR19 ;  /* 0x000000130b0b7c36 */ /* 0x000fe20008000000 */
[----:B------:R-:W-:Y:S01]  /*12b20*/  ISETP.LT.AND P4, PT, R198, UR33, !P5 ;  /* 0x00000021c6007c0c */ /* 0x000fe2000ef81270 */
[----:B------:R-:W3:Y:S01]  /*12b30*/  LDCU UR48, c[0x0][0x39c] ;  /* 0x00007380ff3077ac */ /* 0x000ee20008000800 */
[----:B------:R-:W-:Y:S01]  /*12b40*/  ISETP.LT.AND P5, PT, R199, UR45, !P5 ;  /* 0x0000002dc7007c0c */ /* 0x000fe2000efa1270 */
[C---:B-----5:R-:W-:Y:S01]  /*12b50*/  IMAD.WIDE R4, R11.reuse, 0x4, R2 ;  /* 0x000000040b047825 */ /* 0x060fe200078e0202 */
[----:B------:R-:W-:Y:S01]  /*12b60*/  ISETP.GE.AND P3, PT, R10, UR55, PT ;  /* 0x000000370a007c0c */ /* 0x000fe2000bf66270 */
[----:B------:R-:W5:Y:S01]  /*12b70*/  LDCU UR8, c[0x0][0x398] ;  /* 0x00007300ff0877ac */ /* 0x000f620008000800 */
[----:B------:R-:W-:Y:S01]  /*12b80*/  IADD3 R10, PT, PT, R0, 0x50, RZ ;  /* 0x00000050000a7810 */ /* 0x000fe20007ffe0ff */
[C---:B------:R-:W-:Y:S01]  /*12b90*/  VIADD R13, R11.reuse, UR19 ;  /* 0x000000130b0d7c36 */ /* 0x040fe20008000000 */
[----:B------:R-:W-:Y:S01]  /*12ba0*/  @P6 STG.E desc[UR16][R4.64], R143 ;  /* 0x0000008f04006986 */ /* 0x000fe2000c101910 */
[----:B-1----:R-:W-:Y:S01]  /*12bb0*/  IMAD.WIDE R8, R11, 0x4, R196 ;  /* 0x000000040b087825 */ /* 0x002fe200078e02c4 */
[----:B------:R-:W-:Y:S01]  /*12bc0*/  ISETP.GE.AND P6, PT, R10, UR62, PT ;  /* 0x0000003e0a007c0c */ /* 0x000fe2000bfc6270 */
[----:B------:R-:W1:Y:S02]  /*12bd0*/  LDCU UR37, c[0x0][0x398] ;  /* 0x00007300ff2577ac */ /* 0x000e640008000800 */
[C---:B--2---:R-:W-:Y:S01]  /*12be0*/  IMAD.WIDE R6, R13.reuse, 0x4, R2 ;  /* 0x000000040d067825 */ /* 0x044fe200078e0202 */
[----:B------:R2:W-:Y:S01]  /*12bf0*/  @P0 STG.E desc[UR16][R8.64], R15 ;  /* 0x0000000f08000986 */ /* 0x0005e2000c101910 */
[----:B------:R-:W1:Y:S02]  /*12c00*/  LDCU UR28, c[0x0][0x39c] ;  /* 0x00007380ff1c77ac */ /* 0x000e640008000800 */
[----:B------:R-:W-:Y:S01]  /*12c10*/  IMAD.WIDE R10, R13, 0x4, R196 ;  /* 0x000000040d0a7825 */ /* 0x000fe200078e02c4 */
[C---:B----4-:R-:W-:Y:S01]  /*12c20*/  ISETP.LT.AND P0, PT, R198.reuse, UR46, !P2 ;  /* 0x0000002ec6007c0c */ /* 0x050fe2000d701270 */
[----:B------:R4:W-:Y:S01]  /*12c30*/  @P4 STG.E desc[UR16][R6.64], R144 ;  /* 0x0000009006004986 */ /* 0x0009e2000c101910 */
[----:B------:R-:W-:Y:S01]  /*12c40*/  ISETP.LT.AND P2, PT, R199, UR54, !P2 ;  /* 0x00000036c7007c0c */ /* 0x000fe2000d741270 */
[----:B------:R-:W-:Y:S01]  /*12c50*/  VIADD R13, R13, UR19 ;  /* 0x000000130d0d7c36 */ /* 0x000fe20008000000 */
[----:B------:R-:W1:Y:S01]  /*12c60*/  LDCU UR26, c[0x0][0x39c] ;  /* 0x00007380ff1a77ac */ /* 0x000e620008000800 */
[----:B------:R5:W-:Y:S01]  /*12c70*/  @P5 STG.E desc[UR16][R10.64], R16 ;  /* 0x000000100a005986 */ /* 0x000be2000c101910 */
[----:B---3--:R-:W-:Y:S01]  /*12c80*/  ISETP.LT.AND P5, PT, R198, UR40, !P1 ;  /* 0x00000028c6007c0c */ /* 0x008fe2000cfa1270 */
[C---:B--2---:R-:W-:Y:S01]  /*12c90*/  VIADD R15, R13.reuse, UR19 ;  /* 0x000000130d0f7c36 */ /* 0x044fe20008000000 */
[----:B------:R-:W2:Y:S01]  /*12ca0*/  LDCU UR4, c[0x0][0x398] ;  /* 0x00007300ff0477ac */ /* 0x000ea20008000800 */
[----:B------:R-:W-:Y:S01]  /*12cb0*/  IMAD.WIDE R4, R13, 0x4, R2 ;  /* 0x000000040d047825 */ /* 0x000fe200078e0202 */
[----:B------:R-:W-:Y:S01]  /*12cc0*/  ISETP.LT.AND P1, PT, R199, UR14, !P1 ;  /* 0x0000000ec7007c0c */ /* 0x000fe2000cf21270 */
[----:B------:R-:W3:Y:S02]  /*12cd0*/  LDCU UR50, c[0x0][0x39c] ;  /* 0x00007380ff3277ac */ /* 0x000ee40008000800 */
[----:B----4-:R-:W-:Y:S01]  /*12ce0*/  IMAD.WIDE R6, R13, 0x4, R196 ;  /* 0x000000040d067825 */ /* 0x010fe200078e02c4 */
[----:B------:R4:W-:Y:S01]  /*12cf0*/  @P0 STG.E desc[UR16][R4.64], R145 ;  /* 0x0000009104000986 */ /* 0x0009e2000c101910 */
[----:B-----5:R-:W-:-:S02]  /*12d00*/  IADD3 R10, PT, PT, R0, 0x52, RZ ;  /* 0x00000052000a7810 */ /* 0x020fc40007ffe0ff */
[----:B------:R-:W-:Y:S01]  /*12d10*/  IMAD.WIDE R8, R15, 0x4, R2 ;  /* 0x000000040f087825 */ /* 0x000fe200078e0202 */
[----:B------:R5:W-:Y:S01]  /*12d20*/  @P2 STG.E desc[UR16][R6.64], R17 ;  /* 0x0000001106002986 */ /* 0x000be2000c101910 */
[----:B------:R-:W1:Y:S03]  /*12d30*/  LDCU UR36, c[0x0][0x398] ;  /* 0x00007300ff2477ac */ /* 0x000e660008000800 */
[----:B------:R1:W-:Y:S01]  /*12d40*/  @P5 STG.E desc[UR16][R8.64], R146 ;  /* 0x0000009208005986 */ /* 0x0003e2000c101910 */
[----:B------:R-:W-:Y:S01]  /*12d50*/  ISETP.LT.AND P5, PT, R198, UR44, !P3 ;  /* 0x0000002cc6007c0c */ /* 0x000fe2000dfa1270 */
[----:B------:R-:W2:Y:S01]  /*12d60*/  LDCU UR42, c[0x0][0x398] ;  /* 0x00007300ff2a77ac */ /* 0x000ea20008000800 */
[----:B------:R-:W-:Y:S01]  /*12d70*/  ISETP.LT.AND P3, PT, R199, UR56, !P3 ;  /* 0x00000038c7007c0c */ /* 0x000fe2000df61270 */
[C---:B----4-:R-:W-:Y:S01]  /*12d80*/  IMAD.WIDE R4, R15.reuse, 0x4, R196 ;  /* 0x000000040f047825 */ /* 0x050fe200078e02c4 */
[----:B------:R-:W-:Y:S01]  /*12d90*/  ISETP.GE.AND P0, PT, R10, UR48, PT ;  /* 0x000000300a007c0c */ /* 0x000fe2000bf06270 */
[----:B------:R-:W4:Y:S02]  /*12da0*/  LDCU UR24, c[0x0][0x398] ;  /* 0x00007300ff1877ac */ /* 0x000f240008000800 */
[----:B------:R-:W-:-:S02]  /*12db0*/  VIADD R15, R15, UR19 ;  /* 0x000000130f0f7c36 */ /* 0x000fc40008000000 */
[C---:B------:R-:W-:Y:S01]  /*12dc0*/  VIADD R10, R0.reuse, 0x53 ;  /* 0x00000053000a7836 */ /* 0x040fe20000000000 */
[----:B------:R2:W-:Y:S01]  /*12dd0*/  @P1 STG.E desc[UR16][R4.64], R18 ;  /* 0x0000001204001986 */ /* 0x0005e2000c101910 */
[----:B------:R-:W-:Y:S01]  /*12de0*/  VIADD R12, R0, 0x51 ;  /* 0x00000051000c7836 */ /* 0x000fe20000000000 */
[----:B------:R-:W-:Y:S01]  /*12df0*/  ISETP.LT.AND P1, PT, R198, UR8, !P6 ;  /* 0x00000008c6007c0c */ /* 0x000fe2000f721270 */
[----:B-----5:R-:W-:Y:S01]  /*12e00*/  IMAD.WIDE R6, R15, 0x4, R2 ;  /* 0x000000040f067825 */ /* 0x020fe200078e0202 */
[----:B-1----:R-:W-:Y:S01]  /*12e10*/  ISETP.LT.AND P6, PT, R199, UR37, !P6 ;  /* 0x00000025c7007c0c */ /* 0x002fe2000f7c1270 */
[----:B------:R-:W1:Y:S01]  /*12e20*/  LDCU UR34, c[0x0][0x398] ;  /* 0x00007300ff2277ac */ /* 0x000e620008000800 */
[----:B------:R-:W-:Y:S01]  /*12e30*/  ISETP.GE.AND P2, PT, R10, UR28, PT ;  /* 0x0000001c0a007c0c */ /* 0x000fe2000bf46270 */
[----:B------:R-:W-:Y:S01]  /*12e40*/  IMAD.WIDE R8, R15, 0x4, R196 ;  /* 0x000000040f087825 */ /* 0x000fe200078e02c4 */
[----:B------:R-:W-:Y:S01]  /*12e50*/  ISETP.GE.AND P4, PT, R12, UR26, PT ;  /* 0x0000001a0c007c0c */ /* 0x000fe2000bf86270 */
[----:B------:R5:W-:Y:S01]  /*12e60*/  @P5 STG.E desc[UR16][R6.64], R147 ;  /* 0x0000009306005986 */ /* 0x000be2000c101910 */
[----:B------:R-:W1:Y:S01]  /*12e70*/  LDCU UR32, c[0x0][0x39c] ;  /* 0x00007380ff2077ac */ /* 0x000e620008000800 */
[----:B------:R-:W-:-:S02]  /*12e80*/  VIADD R10, R0, 0x54 ;  /* 0x00000054000a7836 */ /* 0x000fc40000000000 */
[----:B------:R-:W-:Y:S01]  /*12e90*/  VIADD R13, R15, UR19 ;  /* 0x000000130f0d7c36 */ /* 0x000fe20008000000 */
[----:B------:R-:W-:Y:S01]  /*12ea0*/  @P3 STG.E desc[UR16][R8.64], R19 ;  /* 0x0000001308003986 */ /* 0x000fe2000c101910 */
[----:B--2---:R-:W-:Y:S01]  /*12eb0*/  ISETP.LT.AND P3, PT, R198, UR4, !P4 ;  /* 0x00000004c6007c0c */ /* 0x004fe2000e761270 */
[----:B------:R-:W2:Y:S01]  /*12ec0*/  LDCU UR22, c[0x0][0x398] ;  /* 0x00007300ff1677ac */ /* 0x000ea20008000800 */
[----:B---3--:R-:W-:Y:S01]  /*12ed0*/  ISETP.GE.AND P5, PT, R10, UR50, PT ;  /* 0x000000320a007c0c */ /* 0x008fe2000bfa6270 */
[C---:B------:R-:W-:Y:S01]  /*12ee0*/  IMAD.WIDE R4, R13.reuse, 0x4, R2 ;  /* 0x000000040d047825 */ /* 0x040fe200078e0202 */
[----:B------:R-:W3:Y:S03]  /*12ef0*/  LDCU UR51, c[0x0][0x398] ;  /* 0x00007300ff3377ac */ /* 0x000ee60008000800 */
[C---:B------:R-:W-:Y:S01]  /*12f00*/  IMAD.WIDE R10, R13.reuse, 0x4, R196 ;  /* 0x000000040d0a7825 */ /* 0x040fe200078e02c4 */
[----:B------:R-:W-:Y:S01]  /*12f10*/  IADD3 R13, PT, PT, R13, UR19, RZ ;  /* 0x000000130d0d7c10 */ /* 0x000fe2000fffe0ff */
[----:B------:R1:W-:Y:S01]  /*12f20*/  @P1 STG.E desc[UR16][R4.64], R148 ;  /* 0x0000009404001986 */ /* 0x0003e2000c101910 */
[----:B------:R-:W-:Y:S01]  /*12f30*/  ISETP.LT.AND P4, PT, R199, UR36, !P4 ;  /* 0x00000024c7007c0c */ /* 0x000fe2000e781270 */
[----:B------:R-:W2:Y:S02]  /*12f40*/  LDCU UR41, c[0x0][0x398] ;  /* 0x00007300ff2977ac */ /* 0x000ea40008000800 */
[----:B------:R2:W-:Y:S01]  /*12f50*/  @P6 STG.E desc[UR16][R10.64], R20 ;  /* 0x000000140a006986 */ /* 0x0005e2000c101910 */
[C---:B-----5:R-:W-:Y:S01]  /*12f60*/  IMAD.WIDE R6, R13.reuse, 0x4, R2 ;  /* 0x000000040d067825 */ /* 0x060fe200078e0202 */
[----:B------:R-:W-:Y:S01]  /*12f70*/  ISETP.LT.AND P6, PT, R198, UR42, !P0 ;  /* 0x0000002ac6007c0c */ /* 0x000fe2000c7c1270 */
[----:B------:R-:W5:Y:S02]  /*12f80*/  LDCU UR49, c[0x0][0x39c] ;  /* 0x00007380ff3177ac */ /* 0x000f640008000800 */
[----:B------:R-:W-:Y:S01]  /*12f90*/  VIADD R15, R13, UR19 ;  /* 0x000000130d0f7c36 */ /* 0x000fe20008000000 */
[----:B------:R3:W-:Y:S01]  /*12fa0*/  @P3 STG.E desc[UR16][R6.64], R149 ;  /* 0x0000009506003986 */ /* 0x0007e2000c101910 */
[----:B----4-:R-:W-:Y:S01]  /*12fb0*/  ISETP.LT.AND P3, PT, R199, UR24, !P0 ;  /* 0x00000018c7007c0c */ /* 0x010fe2000c761270 */
[----:B-1----:R-:W-:Y:S01]  /*12fc0*/  IMAD.WIDE R4, R13, 0x4, R196 ;  /* 0x000000040d047825 */ /* 0x002fe200078e02c4 */
[----:B------:R-:W1:Y:S03]  /*12fd0*/  LDCU UR43, c[0x0][0x39c] ;  /* 0x00007380ff2b77ac */ /* 0x000e660008000800 */
[C---:B------:R-:W-:Y:S01]  /*12fe0*/  IMAD.WIDE R8, R15.reuse, 0x4, R2 ;  /* 0x000000040f087825 */ /* 0x040fe200078e0202 */
[----:B------:R-:W4:Y:S01]  /*12ff0*/  LDCU UR47, c[0x0][0x39c] ;  /* 0x00007380ff2f77ac */ /* 0x000f220008000800 */
[----:B------:R1:W-:Y:S02]  /*13000*/  @P4 STG.E desc[UR16][R4.64], R21 ;  /* 0x0000001504004986 */ /* 0x0003e4000c101910 */
[----:B--2---:R-:W-:Y:S01]  /*13010*/  VIADD R10, R0, 0x56 ;  /* 0x00000056000a7836 */ /* 0x004fe20000000000 */
[----:B------:R-:W2:Y:S01]  /*13020*/  LDCU UR15, c[0x0][0x398] ;  /* 0x00007300ff0f77ac */ /* 0x000ea20008000800 */
[----:B------:R1:W-:Y:S01]  /*13030*/  @P6 STG.E desc[UR16][R8.64], R150 ;  /* 0x0000009608006986 */ /* 0x0003e2000c101910 */
[----:B------:R-:W-:Y:S01]  /*13040*/  ISETP.LT.AND P6, PT, R198, UR34, !P2 ;  /* 0x00000022c6007c0c */ /* 0x000fe2000d7c1270 */
[----:B---3--:R-:W-:Y:S01]  /*13050*/  IMAD.WIDE R6, R15, 0x4, R196 ;  /* 0x000000040f067825 */ /* 0x008fe200078e02c4 */
[----:B------:R-:W3:Y:S01]  /*13060*/  LDCU UR20, c[0x0][0x398] ;  /* 0x00007300ff1477ac */ /* 0x000ee20008000800 */
[----:B------:R-:W-:-:S02]  /*13070*/  ISETP.GE.AND P0, PT, R10, UR32, PT ;  /* 0x000000200a007c0c */ /* 0x000fc4000bf06270 */
[----:B------:R-:W-:Y:S01]  /*13080*/  VIADD R10, R0, 0x57 ;  /* 0x00000057000a7836 */ /* 0x000fe20000000000 */
[----:B------:R-:W2:Y:S01]  /*13090*/  LDCU UR10, c[0x0][0x398] ;  /* 0x00007300ff0a77ac */ /* 0x000ea20008000800 */
[----:B------:R-:W-:Y:S01]  /*130a0*/  IADD3 R15, PT, PT, R15, UR19, RZ ;  /* 0x000000130f0f7c10 */ /* 0x000fe2000fffe0ff */
[----:B------:R2:W-:Y:S01]  /*130b0*/  @P3 STG.E desc[UR16][R6.64], R22 ;  /* 0x0000001606003986 */ /* 0x0005e2000c101910 */
[----:B------:R-:W-:Y:S01]  /*130c0*/  ISETP.LT.AND P2, PT, R199, UR22, !P2 ;  /* 0x00000016c7007c0c */ /* 0x000fe2000d741270 */
[----:B------:R-:W3:Y:S01]  /*130d0*/  LDCU UR39, c[0x0][0x398] ;  /* 0x00007300ff2777ac */ /* 0x000ee20008000800 */
[----:B------:R-:W-:Y:S01]  /*130e0*/  ISETP.LT.AND P3, PT, R198, UR51, !P5 ;  /* 0x00000033c6007c0c */ /* 0x000fe2000ef61270 */
[----:B-1----:R-:W-:Y:S01]  /*130f0*/  IMAD.WIDE R4, R15, 0x4, R2 ;  /* 0x000000040f047825 */ /* 0x002fe200078e0202 */
[----:B------:R-:W-:Y:S01]  /*13100*/  ISETP.LT.AND P5, PT, R199, UR41, !P5 ;  /* 0x00000029c7007c0c */ /* 0x000fe2000efa1270 */
[----:B------:R-:W1:Y:S01]  /*13110*/  LDCU UR6, c[0x0][0x398] ;  /* 0x00007300ff0677ac */ /* 0x000e620008000800 */
[----:B-----5:R-:W-:Y:S01]  /*13120*/  ISETP.GE.AND P4, PT, R10, UR49, PT ;  /* 0x000000310a007c0c */ /* 0x020fe2000bf86270 */
[----:B------:R-:W-:-:S02]  /*13130*/  VIADD R10, R0, 0x58 ;  /* 0x00000058000a7836 */ /* 0x000fc40000000000 */
[----:B------:R-:W-:Y:S01]  /*13140*/  VIADD R12, R0, 0x55 ;  /* 0x00000055000c7836 */ /* 0x000fe20000000000 */
[----:B------:R-:W5:Y:S01]  /*13150*/  LDCU UR45, c[0x0][0x39c] ;  /* 0x00007380ff2d77ac */ /* 0x000f620008000800 */
[C---:B------:R-:W-:Y:S01]  /*13160*/  VIADD R13, R15.reuse, UR19 ;  /* 0x000000130f0d7c36 */ /* 0x040fe20008000000 */
[----:B------:R1:W-:Y:S01]  /*13170*/  @P6 STG.E desc[UR16][R4.64], R151 ;  /* 0x0000009704006986 */ /* 0x0003e2000c101910 */
[----:B------:R-:W-:Y:S01]  /*13180*/  IMAD.WIDE R8, R15, 0x4, R196 ;  /* 0x000000040f087825 */ /* 0x000fe200078e02c4 */
[----:B------:R-:W-:Y:S01]  /*13190*/  ISETP.GE.AND P6, PT, R10, UR43, PT ;  /* 0x0000002b0a007c0c */ /* 0x000fe2000bfc6270 */
[----:B------:R-:W5:Y:S01]  /*131a0*/  LDCU UR35, c[0x0][0x398] ;  /* 0x00007300ff2377ac */ /* 0x000f620008000800 */
[----:B----4-:R-:W-:Y:S01]  /*131b0*/  ISETP.GE.AND P1, PT, R12, UR47, PT ;  /* 0x0000002f0c007c0c */ /* 0x010fe2000bf26270 */
[C---:B--2---:R-:W-:Y:S01]  /*131c0*/  IMAD.WIDE R6, R13.reuse, 0x4, R2 ;  /* 0x000000040d067825 */ /* 0x044fe200078e0202 */
[----:B------:R-:W-:Y:S01]  /*131d0*/  @P2 STG.E desc[UR16][R8.64], R23 ;  /* 0x0000001708002986 */ /* 0x000fe2000c101910 */
[----:B------:R-:W2:Y:S02]  /*131e0*/  LDCU UR38, c[0x0][0x398] ;  /* 0x00007300ff2677ac */ /* 0x000ea40008000800 */
[----:B------:R-:W-:Y:S01]  /*131f0*/  IMAD.WIDE R10, R13, 0x4, R196 ;  /* 0x000000040d0a7825 */ /* 0x000fe200078e02c4 */
[C---:B------:R-:W-:Y:S01]  /*13200*/  ISETP.LT.AND P2, PT, R198.reuse, UR15, !P1 ;  /* 0x0000000fc6007c0c */ /* 0x040fe2000cf41270 */
[----:B------:R4:W-:Y:S01]  /*13210*/  @P3 STG.E desc[UR16][R6.64], R152 ;  /* 0x0000009806003986 */ /* 0x0009e2000c101910 */
[----:B---3--:R-:W-:Y:S01]  /*13220*/  ISETP.LT.AND P1, PT, R199, UR20, !P1 ;  /* 0x00000014c7007c0c */ /* 0x008fe2000cf21270 */
[----:B------:R-:W-:Y:S01]  /*13230*/  VIADD R13, R13, UR19 ;  /* 0x000000130d0d7c36 */ /* 0x000fe20008000000 */
[----:B------:R-:W3:Y:S01]  /*13240*/  LDCU UR12, c[0x0][0x398] ;  /* 0x00007300ff0c77ac */ /* 0x000ee20008000800 */
[----:B------:R2:W-:Y:S01]  /*13250*/  @P5 STG.E desc[UR16][R10.64], R24 ;  /* 0x000000180a005986 */ /* 0x0005e2000c101910 */
[----:B------:R-:W-:-:S02]  /*13260*/  ISETP.LT.AND P5, PT, R198, UR10, !P0 ;  /* 0x0000000ac6007c0c */ /* 0x000fc4000c7a1270 */
[C---:B------:R-:W-:Y:S01]  /*13270*/  IADD3 R15, PT, PT, R13.reuse, UR19, RZ ;  /* 0x000000130d0f7c10 */ /* 0x040fe2000fffe0ff */
[----:B------:R-:W3:Y:S01]  /*13280*/  LDCU UR46, c[0x0][0x39c] ;  /* 0x00007380ff2e77ac */ /* 0x000ee20008000800 */
[----:B-1----:R-:W-:Y:S01]  /*13290*/  IMAD.WIDE R4, R13, 0x4, R2 ;  /* 0x000000040d047825 */ /* 0x002fe200078e0202 */
[----:B------:R-:W-:Y:S01]  /*132a0*/  ISETP.LT.AND P0, PT, R199, UR39, !P0 ;  /* 0x00000027c7007c0c */ /* 0x000fe2000c701270 */
[----:B------:R-:W1:Y:S02]  /*132b0*/  LDCU UR44, c[0x0][0x39c] ;  /* 0x00007380ff2c77ac */ /* 0x000e640008000800 */
[----:B----4-:R-:W-:Y:S01]  /*132c0*/  IMAD.WIDE R6, R13, 0x4, R196 ;  /* 0x000000040d067825 */ /* 0x010fe200078e02c4 */
[----:B------:R4:W-:Y:S01]  /*132d0*/  @P2 STG.E desc[UR16][R4.64], R153 ;  /* 0x0000009904002986 */ /* 0x0009e2000c101910 */
[----:B------:R-:W1:Y:S02]  /*132e0*/  LDCU UR52, c[0x0][0x39c] ;  /* 0x00007380ff3477ac */ /* 0x000e640008000800 */
[C---:B------:R-:W-:Y:S01]  /*132f0*/  IMAD.WIDE R8, R15.reuse, 0x4, R2 ;  /* 0x000000040f087825 */ /* 0x040fe200078e0202 */
[----:B------:R1:W-:Y:S01]  /*13300*/  @P1 STG.E desc[UR16][R6.64], R25 ;  /* 0x0000001906001986 */ /* 0x0003e2000c101910 */
[----:B------:R-:W1:Y:S02]  /*13310*/  LDCU UR30, c[0x0][0x398] ;  /* 0x00007300ff1e77ac */ /* 0x000e640008000800 */
[----:B--2---:R-:W-:Y:S01]  /*13320*/  VIADD R10, R0, 0x5a ;  /* 0x0000005a000a7836 */ /* 0x004fe20000000000 */
[----:B------:R2:W-:Y:S01]  /*13330*/  @P5 STG.E desc[UR16][R8.64], R154 ;  /* 0x0000009a08005986 */ /* 0x0005e2000c101910 */
[----:B------:R-:W-:Y:S01]  /*13340*/  ISETP.LT.AND P5, PT, R198, UR6, !P4 ;  /* 0x00000006c6007c0c */ /* 0x000fe2000e7a1270 */
[----:B------:R-:W2:Y:S01]  /*13350*/  LDCU UR33, c[0x0][0x398] ;  /* 0x00007300ff2177ac */ /* 0x000ea20008000800 */
[----:B----4-:R-:W-:Y:S01]  /*13360*/  IMAD.WIDE R4, R15, 0x4, R196 ;  /* 0x000000040f047825 */ /* 0x010fe200078e02c4 */
[----:B-----5:R-:W-:Y:S01]  /*13370*/  ISETP.GE.AND P2, PT, R10, UR45, PT ;  /* 0x0000002d0a007c0c */ /* 0x020fe2000bf46270 */
[----:B------:R-:W4:Y:S02]  /*13380*/  LDCU UR40, c[0x0][0x398] ;  /* 0x00007300ff2877ac */ /* 0x000f240008000800 */
[----:B------:R-:W-:Y:S01]  /*13390*/  VIADD R10, R0, 0x5b ;  /* 0x0000005b000a7836 */ /* 0x000fe20000000000 */
[----:B------:R-:W-:Y:S01]  /*133a0*/  ISETP.LT.AND P4, PT, R199, UR35, !P4 ;  /* 0x00000023c7007c0c */ /* 0x000fe2000e781270 */
[----:B------:R-:W-:Y:S01]  /*133b0*/  VIADD R15, R15, UR19 ;  /* 0x000000130f0f7c36 */ /* 0x000fe20008000000 */
[----:B------:R5:W-:Y:S01]  /*133c0*/  @P0 STG.E desc[UR16][R4.64], R26 ;  /* 0x0000001a04000986 */ /* 0x000be2000c101910 */
[----:B------:R-:W-:Y:S01]  /*133d0*/  ISETP.LT.AND P0, PT, R198, UR38, !P6 ;  /* 0x00000026c6007c0c */ /* 0x000fe2000f701270 */
[----:B------:R-:W4:Y:S01]  /*133e0*/  LDCU UR26, c[0x0][0x398] ;  /* 0x00007300ff1a77ac */ /* 0x000f220008000800 */
[----:B---3--:R-:W-:Y:S01]  /*133f0*/  ISETP.LT.AND P6, PT, R199, UR12, !P6 ;  /* 0x0000000cc7007c0c */ /* 0x008fe2000f7c1270 */
[C---:B-1----:R-:W-:Y:S01]  /*13400*/  IMAD.WIDE R6, R15.reuse, 0x4, R2 ;  /* 0x000000040f067825 */ /* 0x042fe200078e0202 */
[----:B------:R-:W-:Y:S01]  /*13410*/  ISETP.GE.AND P1, PT, R10, UR46, PT ;  /* 0x0000002e0a007c0c */ /* 0x000fe2000bf26270 */
[----:B------:R-:W1:Y:S01]  /*13420*/  LDCU UR14, c[0x0][0x398] ;  /* 0x00007300ff0e77ac */ /* 0x000e620008000800 */
[----:B------:R-:W-:Y:S01]  /*13430*/  IADD3 R13, PT, PT, R15, UR19, RZ ;  /* 0x000000130f0d7c10 */ /* 0x000fe2000fffe0ff */
[----:B------:R-:W-:-:S02]  /*13440*/  VIADD R10, R0, 0x5c ;  /* 0x0000005c000a7836 */ /* 0x000fc40000000000 */
[----:B------:R-:W-:Y:S01]  /*13450*/  VIADD R12, R0, 0x59 ;  /* 0x00000059000c7836 */ /* 0x000fe20000000000 */
[----:B------:R3:W-:Y:S01]  /*13460*/  @P5 STG.E desc[UR16][R6.64], R155 ;  /* 0x0000009b06005986 */ /* 0x0007e2000c101910 */
[----:B--2---:R-:W-:Y:S01]  /*13470*/  IMAD.WIDE R8, R15, 0x4, R196 ;  /* 0x000000040f087825 */ /* 0x004fe200078e02c4 */
[----:B------:R-:W-:Y:S01]  /*13480*/  ISETP.GE.AND P5, PT, R10, UR44, PT ;  /* 0x0000002c0a007c0c */ /* 0x000fe2000bfa6270 */
[----:B------:R-:W2:Y:S01]  /*13490*/  LDCU UR8, c[0x0][0x39c] ;  /* 0x00007380ff0877ac */ /* 0x000ea20008000800 */
[----:B------:R-:W-:Y:S01]  /*134a0*/  ISETP.GE.AND P3, PT, R12, UR52, PT ;  /* 0x000000340c007c0c */ /* 0x000fe2000bf66270 */
[C---:B-----5:R-:W-:Y:S01]  /*134b0*/  IMAD.WIDE R4, R13.reuse, 0x4, R2 ;  /* 0x000000040d047825 */ /* 0x060fe200078e0202 */
[----:B------:R-:W-:Y:S01]  /*134c0*/  @P4 STG.E desc[UR16][R8.64], R27 ;  /* 0x0000001b08004986 */ /* 0x000fe2000c101910 */
[----:B------:R-:W5:Y:S02]  /*134d0*/  LDCU UR28, c[0x0][0x398] ;  /* 0x00007300ff1c77ac */ /* 0x000f640008000800 */
[----:B------:R-:W-:Y:S01]  /*134e0*/  IMAD.WIDE R10, R13, 0x4, R196 ;  /* 0x000000040d0a7825 */ /* 0x000fe200078e02c4 */
[C---:B------:R-:W-:Y:S01]  /*134f0*/  ISETP.LT.AND P4, PT, R198.reuse, UR30, !P3 ;  /* 0x0000001ec6007c0c */ /* 0x040fe2000df81270 */
[----:B------:R1:W-:Y:S01]  /*13500*/  @P0 STG.E desc[UR16][R4.64], R156 ;  /* 0x0000009c04000986 */ /* 0x0003e2000c101910 */
[----:B------:R-:W-:Y:S01]  /*13510*/  ISETP.LT.AND P3, PT, R199, UR33, !P3 ;  /* 0x00000021c7007c0c */ /* 0x000fe2000df61270 */
[----:B------:R-:W-:Y:S01]  /*13520*/  VIADD R13, R13, UR19 ;  /* 0x000000130d0d7c36 */ /* 0x000fe20008000000 */
[----:B------:R-:W2:Y:S01]  /*13530*/  LDCU UR37, c[0x0][0x398] ;  /* 0x00007300ff2577ac */ /* 0x000ea20008000800 */
[----:B------:R5:W-:Y:S01]  /*13540*/  @P6 STG.E desc[UR16][R10.64], R28 ;  /* 0x0000001c0a006986 */ /* 0x000be2000c101910 */
[----:B----4-:R-:W-:Y:S01]  /*13550*/  ISETP.LT.AND P6, PT, R198, UR40, !P2 ;  /* 0x00000028c6007c0c */ /* 0x010fe2000d7c1270 */
[C---:B------:R-:W-:Y:S01]  /*13560*/  VIADD R15, R13.reuse, UR19 ;  /* 0x000000130d0f7c36 */ /* 0x040fe20008000000 */
[----:B------:R-:W4:Y:S01]  /*13570*/  LDCU UR48, c[0x0][0x398] ;  /* 0x00007300ff3077ac */ /* 0x000f220008000800 */
[----:B---3--:R-:W-:Y:S01]  /*13580*/  IMAD.WIDE R6, R13, 0x4, R2 ;  /* 0x000000040d067825 */ /* 0x008fe200078e0202 */
[----:B------:R-:W-:Y:S01]  /*13590*/  ISETP.LT.AND P2, PT, R199, UR26, !P2 ;  /* 0x0000001ac7007c0c */ /* 0x000fe2000d741270 */
[----:B------:R-:W3:Y:S02]  /*135a0*/  LDCU UR22, c[0x0][0x39c] ;  /* 0x00007380ff1677ac */ /* 0x000ee40008000800 */
[----:B-1----:R-:W-:Y:S01]  /*135b0*/  IMAD.WIDE R4, R13, 0x4, R196 ;  /* 0x000000040d047825 */ /* 0x002fe200078e02c4 */
[----:B------:R1:W-:Y:S01]  /*135c0*/  @P4 STG.E desc[UR16][R6.64], R157 ;  /* 0x0000009d06004986 */ /* 0x0003e2000c101910 */
[----:B------:R-:W3:Y:S02]  /*135d0*/  LDCU UR15, c[0x0][0x39c] ;  /* 0x00007380ff0f77ac */ /* 0x000ee40008000800 */
[C---:B------:R-:W-:Y:S01]  /*135e0*/  IMAD.WIDE R8, R15.reuse, 0x4, R2 ;  /* 0x000000040f087825 */ /* 0x040fe200078e0202 */
[----:B------:R3:W-:Y:S01]  /*135f0*/  @P3 STG.E desc[UR16][R4.64], R29 ;  /* 0x0000001d04003986 */ /* 0x0007e2000c101910 */
[----:B------:R-:W4:Y:S02]  /*13600*/  LDCU UR4, c[0x0][0x39c] ;  /* 0x00007380ff0477ac */ /* 0x000f240008000800 */
[----:B-----5:R-:W-:Y:S01]  /*13610*/  VIADD R10, R0, 0x5e ;  /* 0x0000005e000a7836 */ /* 0x020fe20000000000 */
[----:B------:R5:W-:Y:S01]  /*13620*/  @P6 STG.E desc[UR16][R8.64], R158 ;  /* 0x0000009e08006986 */ /* 0x000be2000c101910 */
[----:B------:R-:W-:Y:S01]  /*13630*/  ISETP.LT.AND P6, PT, R198, UR14, !P1 ;  /* 0x0000000ec6007c0c */ /* 0x000fe2000cfc1270 */
[----:B------:R-:W5:Y:S01]  /*13640*/  LDCU UR36, c[0x0][0x398] ;  /* 0x00007300ff2477ac */ /* 0x000f620008000800 */
[C---:B-1----:R-:W-:Y:S01]  /*13650*/  IMAD.WIDE R6, R15.reuse, 0x4, R196 ;  /* 0x000000040f067825 */ /* 0x042fe200078e02c4 */
[----:B--2---:R-:W-:Y:S01]  /*13660*/  ISETP.GE.AND P4, PT, R10, UR8, PT ;  /* 0x000000080a007c0c */ /* 0x004fe2000bf86270 */
[----:B------:R-:W1:Y:S01]  /*13670*/  LDCU UR42, c[0x0][0x398] ;  /* 0x00007300ff2a77ac */ /* 0x000e620008000800 */
[----:B------:R-:W-:Y:S01]  /*13680*/  IADD3 R10, PT, PT, R0, 0x5f, RZ ;  /* 0x0000005f000a7810 */ /* 0x000fe20007ffe0ff */
[----:B------:R-:W-:Y:S01]  /*13690*/  VIADD R15, R15, UR19 ;  /* 0x000000130f0f7c36 */ /* 0x000fe20008000000 */
[----:B------:R-:W2:Y:S01]  /*136a0*/  LDCU UR24, c[0x0][0x398] ;  /* 0x00007300ff1877ac */ /* 0x000ea20008000800 */
[----:B------:R-:W-:Y:S01]  /*136b0*/  ISETP.LT.AND P1, PT, R199, UR28, !P1 ;  /* 0x0000001cc7007c0c */ /* 0x000fe2000cf21270 */
[----:B------:R1:W-:Y:S01]  /*136c0*/  @P2 STG.E desc[UR16][R6.64], R30 ;  /* 0x0000001e06002986 */ /* 0x0003e2000c101910 */
[----:B------:R-:W-:Y:S01]  /*136d0*/  ISETP.LT.AND P2, PT, R198, UR37, !P5 ;  /* 0x00000025c6007c0c */ /* 0x000fe2000ef41270 */
[----:B---3--:R-:W-:Y:S01]  /*136e0*/  IMAD.WIDE R4, R15, 0x4, R2 ;  /* 0x000000040f047825 */ /* 0x008fe200078e0202 */
[----:B----4-:R-:W-:Y:S01]  /*136f0*/  ISETP.LT.AND P5, PT, R199, UR48, !P5 ;  /* 0x00000030c7007c0c */ /* 0x010fe2000efa1270 */
[----:B------:R-:W3:Y:S01]  /*13700*/  LDCU UR32, c[0x0][0x398] ;  /* 0x00007300ff2077ac */ /* 0x000ee20008000800 */
[----:B------:R-:W-:Y:S01]  /*13710*/  ISETP.GE.AND P3, PT, R10, UR22, PT ;  /* 0x000000160a007c0c */ /* 0x000fe2000bf66270 */
[----:B------:R-:W-:-:S02]  /*13720*/  VIADD R10, R0, 0x60 ;  /* 0x00000060000a7836 */ /* 0x000fc40000000000 */
[----:B------:R-:W-:Y:S01]  /*13730*/  VIADD R12, R0, 0x5d ;  /* 0x0000005d000c7836 */ /* 0x000fe20000000000 */
[----:B------:R-:W4:Y:S01]  /*13740*/  LDCU UR34, c[0x0][0x398] ;  /* 0x00007300ff2277ac */ /* 0x000f220008000800 */
[C---:B------:R-:W-:Y:S01]  /*13750*/  VIADD R13, R15.reuse, UR19 ;  /* 0x000000130f0d7c36 */ /* 0x040fe20008000000 */
[----:B------:R2:W-:Y:S01]  /*13760*/  @P6 STG.E desc[UR16][R4.64], R159 ;  /* 0x0000009f04006986 */ /* 0x0005e2000c101910 */
[----:B-----5:R-:W-:Y:S01]  /*13770*/  IMAD.WIDE R8, R15, 0x4, R196 ;  /* 0x000000040f087825 */ /* 0x020fe200078e02c4 */
[----:B------:R-:W-:Y:S01]  /*13780*/  ISETP.GE.AND P6, PT, R10, UR15, PT ;  /* 0x0000000f0a007c0c */ /* 0x000fe2000bfc6270 */
[----:B------:R-:W5:Y:S01]  /*13790*/  LDCU UR6, c[0x0][0x39c] ;  /* 0x00007380ff0677ac */ /* 0x000f620008000800 */
[----:B------:R-:W-:Y:S01]  /*137a0*/  ISETP.GE.AND P0, PT, R12, UR4, PT ;  /* 0x000000040c007c0c */ /* 0x000fe2000bf06270 */
[C---:B-1----:R-:W-:Y:S01]  /*137b0*/  IMAD.WIDE R6, R13.reuse, 0x4, R2 ;  /* 0x000000040d067825 */ /* 0x042fe200078e0202 */
[----:B------:R-:W-:Y:S01]  /*137c0*/  @P1 STG.E desc[UR16][R8.64], R31 ;  /* 0x0000001f08001986 */ /* 0x000fe2000c101910 */
[----:B------:R-:W1:Y:S02]  /*137d0*/  LDCU UR41, c[0x0][0x398] ;  /* 0x00007300ff2977ac */ /* 0x000e640008000800 */
[----:B------:R-:W-:Y:S01]  /*137e0*/  IMAD.WIDE R10, R13, 0x4, R196 ;  /* 0x000000040d0a7825 */ /* 0x000fe200078e02c4 */
[C---:B------:R-:W-:Y:S01]  /*137f0*/  ISETP.LT.AND P1, PT, R198.reuse, UR36, !P0 ;  /* 0x00000024c6007c0c */ /* 0x040fe2000c721270 */
[----:B------:R4:W-:Y:S01]  /*13800*/  @P2 STG.E desc[UR16][R6.64], R160 ;  /* 0x000000a006002986 */ /* 0x0009e2000c101910 */
[----:B------:R-:W-:Y:S01]  /*13810*/  ISETP.LT.AND P2, PT, R199, UR42, !P0 ;  /* 0x0000002ac7007c0c */ /* 0x000fe2000c741270 */
[----:B------:R-:W-:Y:S01]  /*13820*/  VIADD R13, R13, UR19 ;  /* 0x000000130d0d7c36 */ /* 0x000fe20008000000 */
[----:B------:R-:W1:Y:S01]  /*13830*/  LDCU UR20, c[0x0][0x398] ;  /* 0x00007300ff1477ac */ /* 0x000e620008000800 */
[----:B------:R5:W-:Y:S01]  /*13840*/  @P5 STG.E desc[UR16][R10.64], R32 ;  /* 0x000000200a005986 */ /* 0x000be2000c101910 */
[----:B--2---:R-:W-:Y:S01]  /*13850*/  ISETP.LT.AND P5, PT, R198, UR24, !P4 ;  /* 0x00000018c6007c0c */ /* 0x004fe2000e7a1270 */
[C---:B------:R-:W-:Y:S01]  /*13860*/  VIADD R15, R13.reuse, UR19 ;  /* 0x000000130d0f7c36 */ /* 0x040fe20008000000 */
[----:B------:R-:W2:Y:S01]  /*13870*/  LDCU UR43, c[0x0][0x398] ;  /* 0x00007300ff2b77ac */ /* 0x000ea20008000800 */
[----:B------:R-:W-:Y:S01]  /*13880*/  IMAD.WIDE R4, R13, 0x4, R2 ;  /* 0x000000040d047825 */ /* 0x000fe200078e0202 */
[----:B---3--:R-:W-:Y:S01]  /*13890*/  ISETP.LT.AND P4, PT, R199, UR32, !P4 ;  /* 0x00000020c7007c0c */ /* 0x008fe2000e781270 */
[----:B------:R-:W3:Y:S02]  /*138a0*/  LDCU UR12, c[0x0][0x39c] ;  /* 0x00007380ff0c77ac */ /* 0x000ee40008000800 */
[----:B----4-:R-:W-:Y:S01]  /*138b0*/  IMAD.WIDE R6, R13, 0x4, R196 ;  /* 0x000000040d067825 */ /* 0x010fe200078e02c4 */
[----:B------:R4:W-:Y:S01]  /*138c0*/  @P1 STG.E desc[UR16][R4.64], R161 ;  /* 0x000000a104001986 */ /* 0x0009e2000c101910 */
[----:B------:R-:W2:Y:S02]  /*138d0*/  LDCU UR4, c[0x0][0x39c] ;  /* 0x00007380ff0477ac */ /* 0x000ea40008000800 */
[C---:B------:R-:W-:Y:S01]  /*138e0*/  IMAD.WIDE R8, R15.reuse, 0x4, R2 ;  /* 0x000000040f087825 */ /* 0x040fe200078e0202 */
[----:B------:R2:W-:Y:S01]  /*138f0*/  @P2 STG.E desc[UR16][R6.64], R33 ;  /* 0x0000002106002986 */ /* 0x0005e2000c101910 */
[----:B------:R-:W3:Y:S02]  /*13900*/  LDCU UR10, c[0x0][0x39c] ;  /* 0x00007380ff0a77ac */ /* 0x000ee40008000800 */
[----:B-----5:R-:W-:Y:S01]  /*13910*/  VIADD R10, R0, 0x62 ;  /* 0x00000062000a7836 */ /* 0x020fe20000000000 */
[----:B------:R5:W-:Y:S01]  /*13920*/  @P5 STG.E desc[UR16][R8.64], R162 ;  /* 0x000000a208005986 */ /* 0x000be2000c101910 */
[----:B------:R-:W-:Y:S01]  /*13930*/  ISETP.LT.AND P5, PT, R198, UR34, !P3 ;  /* 0x00000022c6007c0c */ /* 0x000fe2000dfa1270 */
[----:B------:R-:W5:Y:S01]  /*13940*/  LDCU UR39, c[0x0][0x398] ;  /* 0x00007300ff2777ac */ /* 0x000f620008000800 */
[----:B----4-:R-:W-:Y:S01]  /*13950*/  IMAD.WIDE R4, R15, 0x4, R196 ;  /* 0x000000040f047825 */ /* 0x010fe200078e02c4 */
[----:B------:R-:W-:Y:S01]  /*13960*/  ISETP.GE.AND P1, PT, R10, UR6, PT ;  /* 0x000000060a007c0c */ /* 0x000fe2000bf26270 */
[----:B------:R-:W4:Y:S01]  /*13970*/  LDCU UR45, c[0x0][0x398] ;  /* 0x00007300ff2d77ac */ /* 0x000f220008000800 */
[----:B-1----:R-:W-:Y:S01]  /*13980*/  ISETP.LT.AND P3, PT, R199, UR41, !P3 ;  /* 0x00000029c7007c0c */ /* 0x002fe2000df61270 */
[----:B------:R-:W-:Y:S01]  /*13990*/  VIADD R10, R0, 0x63 ;  /* 0x00000063000a7836 */ /* 0x000fe20000000000 */
[----:B------:R-:W1:Y:S01]  /*139a0*/  LDCU UR35, c[0x0][0x398] ;  /* 0x00007300ff2377ac */ /* 0x000e620008000800 */
[----:B------:R-:W-:Y:S01]  /*139b0*/  VIADD R15, R15, UR19 ;  /* 0x000000130f0f7c36 */ /* 0x000fe20008000000 */
[----:B------:R4:W-:Y:S01]  /*139c0*/  @P4 STG.E desc[UR16][R4.64], R34 ;  /* 0x0000002204004986 */ /* 0x0009e2000c101910 */
[----:B------:R-:W-:Y:S01]  /*139d0*/  ISETP.LT.AND P4, PT, R198, UR20, !P6 ;  /* 0x00000014c6007c0c */ /* 0x000fe2000f781270 */
[----:B------:R-:W1:Y:S01]  /*139e0*/  LDCU UR30, c[0x0][0x398] ;  /* 0x00007300ff1e77ac */ /* 0x000e620008000800 */
[----:B--2---:R-:W-:Y:S01]  /*139f0*/  ISETP.LT.AND P6, PT, R199, UR43, !P6 ;  /* 0x0000002bc7007c0c */ /* 0x004fe2000f7c1270 */
[C---:B------:R-:W-:Y:S01]  /*13a00*/  IMAD.WIDE R6, R15.reuse, 0x4, R2 ;  /* 0x000000040f067825 */ /* 0x040fe200078e0202 */
[----:B---3--:R-:W-:Y:S01]  /*13a10*/  ISETP.GE.AND P2, PT, R10, UR12, PT ;  /* 0x0000000c0a007c0c */ /* 0x008fe2000bf46270 */
[----:B------:R-:W2:Y:S01]  /*13a20*/  LDCU UR33, c[0x0][0x398] ;  /* 0x00007300ff2177ac */ /* 0x000ea20008000800 */
[C---:B------:R-:W-:Y:S01]  /*13a30*/  IADD3 R10, PT, PT, R0.reuse, 0x64, RZ ;  /* 0x00000064000a7810 */ /* 0x040fe20007ffe0ff */
[C---:B------:R-:W-:Y:S01]  /*13a40*/  VIADD R13, R15.reuse, UR19 ;  /* 0x000000130f0d7c36 */ /* 0x040fe20008000000 */
[----:B------:R-:W-:Y:S01]  /*13a50*/  IADD3 R12, PT, PT, R0, 0x61, RZ ;  /* 0x00000061000c7810 */ /* 0x000fe20007ffe0ff */
[----:B-----5:R-:W-:Y:S01]  /*13a60*/  IMAD.WIDE R8, R15, 0x4, R196 ;  /* 0x000000040f087825 */ /* 0x020fe200078e02c4 */
[----:B------:R3:W-:Y:S01]  /*13a70*/  @P5 STG.E desc[UR16][R6.64], R163 ;  /* 0x000000a306005986 */ /* 0x0007e2000c101910 */
[----:B------:R-:W-:Y:S01]  /*13a80*/  ISETP.GE.AND P5, PT, R10, UR4, PT ;  /* 0x000000040a007c0c */ /* 0x000fe2000bfa6270 */
[----:B------:R-:W5:Y:S01]  /*13a90*/  LDCU UR14, c[0x0][0x39c] ;  /* 0x00007380ff0e77ac */ /* 0x000f620008000800 */
[C---:B----4-:R-:W-:Y:S01]  /*13aa0*/  IMAD.WIDE R4, R13.reuse, 0x4, R2 ;  /* 0x000000040d047825 */ /* 0x050fe200078e0202 */
[----:B------:R-:W-:Y:S01]  /*13ab0*/  ISETP.GE.AND P0, PT, R12, UR10, PT ;  /* 0x0000000a0c007c0c */ /* 0x000fe2000bf06270 */
[----:B------:R-:W-:Y:S01]  /*13ac0*/  @P3 STG.E desc[UR16][R8.64], R35 ;  /* 0x0000002308003986 */ /* 0x000fe2000c101910 */
[----:B------:R-:W4:Y:S01]  /*13ad0*/  LDCU UR38, c[0x0][0x398] ;  /* 0x00007300ff2677ac */ /* 0x000f220008000800 */
[----:B------:R-:W-:Y:S01]  /*13ae0*/  IMAD.WIDE R10, R13, 0x4, R196 ;  /* 0x000000040d0a7825 */ /* 0x000fe200078e02c4 */
[C---:B------:R-:W-:Y:S01]  /*13af0*/  ISETP.LT.AND P3, PT, R198.reuse, UR39, !P0 ;  /* 0x00000027c6007c0c */ /* 0x040fe2000c761270 */
[----:B------:R2:W-:Y:S01]  /*13b00*/  @P4 STG.E desc[UR16][R4.64], R164 ;  /* 0x000000a404004986 */ /* 0x0005e2000c101910 */
[----:B------:R-:W-:Y:S01]  /*13b10*/  ISETP.LT.AND P0, PT, R199, UR45, !P0 ;  /* 0x0000002dc7007c0c */ /* 0x000fe2000c701270 */
[----:B------:R-:W-:Y:S01]  /*13b20*/  VIADD R13, R13, UR19 ;  /* 0x000000130d0d7c36 */ /* 0x000fe20008000000 */
[----:B------:R-:W4:Y:S01]  /*13b30*/  LDCU UR26, c[0x0][0x398] ;  /* 0x00007300ff1a77ac */ /* 0x000f220008000800 */
[----:B------:R5:W-:Y:S01]  /*13b40*/  @P6 STG.E desc[UR16][R10.64], R36 ;  /* 0x000000240a006986 */ /* 0x000be2000c101910 */
[----:B-1----:R-:W-:Y:S01]  /*13b50*/  ISETP.LT.AND P6, PT, R198, UR35, !P1 ;  /* 0x00000023c6007c0c */ /* 0x002fe2000cfc1270 */
[C---:B------:R-:W-:Y:S01]  /*13b60*/  VIADD R15, R13.reuse, UR19 ;  /* 0x000000130d0f7c36 */ /* 0x040fe20008000000 */
[----:B------:R-:W1:Y:S01]  /*13b70*/  LDCU UR22, c[0x0][0x398] ;  /* 0x00007300ff1677ac */ /* 0x000e620008000800 */
[----:B---3--:R-:W-:Y:S01]  /*13b80*/  IMAD.WIDE R6, R13, 0x4, R2 ;  /* 0x000000040d067825 */ /* 0x008fe200078e0202 */
[----:B------:R-:W-:Y:S01]  /*13b90*/  ISETP.LT.AND P1, PT, R199, UR30, !P1 ;  /* 0x0000001ec7007c0c */ /* 0x000fe2000cf21270 */
[----:B------:R-:W3:Y:S02]  /*13ba0*/  LDCU UR6, c[0x0][0x39c] ;  /* 0x00007380ff0677ac */ /* 0x000ee40008000800 */
[----:B--2---:R-:W-:Y:S01]  /*13bb0*/  IMAD.WIDE R4, R13, 0x4, R196 ;  /* 0x000000040d047825 */ /* 0x004fe200078e02c4 */
[----:B------:R2:W-:Y:S01]  /*13bc0*/  @P3 STG.E desc[UR16][R6.64], R165 ;  /* 0x000000a506003986 */ /* 0x0005e2000c101910 */
[----:B------:R-:W1:Y:S02]  /*13bd0*/  LDCU UR10, c[0x0][0x39c] ;  /* 0x00007380ff0a77ac */ /* 0x000e640008000800 */
[C---:B------:R-:W-:Y:S01]  /*13be0*/  IMAD.WIDE R8, R15.reuse, 0x4, R2 ;  /* 0x000000040f087825 */ /* 0x040fe200078e0202 */
[----:B-----5:R-:W-:Y:S01]  /*13bf0*/  IADD3 R10, PT, PT, R0, 0x66, RZ ;  /* 0x00000066000a7810 */ /* 0x020fe20007ffe0ff */
[----:B------:R5:W-:Y:S01]  /*13c00*/  @P0 STG.E desc[UR16][R4.64], R37 ;  /* 0x0000002504000986 */ /* 0x000be2000c101910 */
[----:B------:R-:W3:Y:S03]  /*13c10*/  LDCU UR8, c[0x0][0x39c] ;  /* 0x00007380ff0877ac */ /* 0x000ee60008000800 */
[----:B------:R1:W-:Y:S01]  /*13c20*/  @P6 STG.E desc[UR16][R8.64], R166 ;  /* 0x000000a608006986 */ /* 0x0003e2000c101910 */
[----:B------:R-:W-:Y:S01]  /*13c30*/  ISETP.LT.AND P6, PT, R198, UR33, !P2 ;  /* 0x00000021c6007c0c */ /* 0x000fe2000d7c1270 */
[----:B------:R-:W3:Y:S01]  /*13c40*/  LDCU UR15, c[0x0][0x398] ;  /* 0x00007300ff0f77ac */ /* 0x000ee20008000800 */
[----:B--2---:R-:W-:Y:S01]  /*13c50*/  IMAD.WIDE R6, R15, 0x4, R196 ;  /* 0x000000040f067825 */ /* 0x004fe200078e02c4 */
[----:B------:R-:W-:Y:S01]  /*13c60*/  ISETP.GE.AND P3, PT, R10, UR14, PT ;  /* 0x0000000e0a007c0c */ /* 0x000fe2000bf66270 */
[----:B------:R-:W2:Y:S02]  /*13c70*/  LDCU UR28, c[0x0][0x398] ;  /* 0x00007300ff1c77ac */ /* 0x000ea40008000800 */
[----:B------:R-:W-:Y:S01]  /*13c80*/  VIADD R10, R0, 0x67 ;  /* 0x00000067000a7836 */ /* 0x000fe20000000000 */
[----:B----4-:R-:W-:Y:S01]  /*13c90*/  ISETP.LT.AND P2, PT, R199, UR38, !P2 ;  /* 0x00000026c7007c0c */ /* 0x010fe2000d741270 */
[----:B------:R-:W-:Y:S01]  /*13ca0*/  VIADD R15, R15, UR19 ;  /* 0x000000130f0f7c36 */ /* 0x000fe20008000000 */
[----:B------:R-:W4:Y:S01]  /*13cb0*/  LDCU UR24, c[0x0][0x398] ;  /* 0x00007300ff1877ac */ /* 0x000f220008000800 */
[----:B------:R2:W-:Y:S01]  /*13cc0*/  @P1 STG.E desc[UR16][R6.64], R38 ;  /* 0x0000002606001986 */ /* 0x0005e2000c101910 */
[----:B------:R-:W-:Y:S01]  /*13cd0*/  ISETP.LT.AND P1, PT, R198, UR26, !P5 ;  /* 0x0000001ac6007c0c */ /* 0x000fe2000ef21270 */
[----:B-----5:R-:W-:Y:S01]  /*13ce0*/  IMAD.WIDE R4, R15, 0x4, R2 ;  /* 0x000000040f047825 */ /* 0x020fe200078e0202 */
[----:B-1----:R-:W-:Y:S01]  /*13cf0*/  ISETP.LT.AND P5, PT, R199, UR22, !P5 ;  /* 0x00000016c7007c0c */ /* 0x002fe2000efa1270 */
[----:B------:R-:W1:Y:S01]  /*13d00*/  LDCU UR36, c[0x0][0x398] ;  /* 0x00007300ff2477ac */ /* 0x000e620008000800 */
[----:B---3--:R-:W-:Y:S01]  /*13d10*/  ISETP.GE.AND P0, PT, R10, UR6, PT ;  /* 0x000000060a007c0c */ /* 0x008fe2000bf06270 */
[----:B------:R-:W-:-:S02]  /*13d20*/  VIADD R10, R0, 0x68 ;  /* 0x00000068000a7836 */ /* 0x000fc40000000000 */
[----:B------:R-:W-:Y:S01]  /*13d30*/  VIADD R12, R0, 0x65 ;  /* 0x00000065000c7836 */ /* 0x000fe20000000000 */
[----:B------:R-:W3:Y:S01]  /*13d40*/  LDCU UR32, c[0x0][0x398] ;  /* 0x00007300ff2077ac */ /* 0x000ee20008000800 */
[C---:B------:R-:W-:Y:S01]  /*13d50*/  VIADD R13, R15.reuse, UR19 ;  /* 0x000000130f0d7c36 */ /* 0x040fe20008000000 */
[----:B------:R5:W-:Y:S01]  /*13d60*/  @P6 STG.E desc[UR16][R4.64], R167 ;  /* 0x000000a704006986 */ /* 0x000be2000c101910 */
[----:B------:R-:W-:Y:S01]  /*13d70*/  IMAD.WIDE R8, R15, 0x4, R196 ;  /* 0x000000040f087825 */ /* 0x000fe200078e02c4 */
[----:B------:R-:W-:Y:S01]  /*13d80*/  ISETP.GE.AND P6, PT, R10, UR10, PT ;  /* 0x0000000a0a007c0c */ /* 0x000fe2000bfc6270 */
[----:B------:R-:W3:Y:S01]  /*13d90*/  LDCU UR12, c[0x0][0x398] ;  /* 0x00007300ff0c77ac */ /* 0x000ee20008000800 */
[----:B------:R-:W-:Y:S01]  /*13da0*/  ISETP.GE.AND P4, PT, R12, UR8, PT ;  /* 0x000000080c007c0c */ /* 0x000fe2000bf86270 */
[C---:B--2---:R-:W-:Y:S01]  /*13db0*/  IMAD.WIDE R6, R13.reuse, 0x4, R2 ;  /* 0x000000040d067825 */ /* 0x044fe200078e0202 */
[----:B------:R-:W-:Y:S01]  /*13dc0*/  @P2 STG.E desc[UR16][R8.64], R39 ;  /* 0x0000002708002986 */ /* 0x000fe2000c101910 */
[----:B------:R-:W2:Y:S02]  /*13dd0*/  LDCU UR8, c[0x0][0x39c] ;  /* 0x00007380ff0877ac */ /* 0x000ea40008000800 */
[C---:B------:R-:W-:Y:S01]  /*13de0*/  IMAD.WIDE R10, R13.reuse, 0x4, R196 ;  /* 0x000000040d0a7825 */ /* 0x040fe200078e02c4 */
[C---:B------:R-:W-:Y:S01]  /*13df0*/  ISETP.LT.AND P2, PT, R198.reuse, UR15, !P4 ;  /* 0x0000000fc6007c0c */ /* 0x040fe2000e741270 */
[----:B------:R2:W-:Y:S01]  /*13e00*/  @P1 STG.E desc[UR16][R6.64], R168 ;  /* 0x000000a806001986 */ /* 0x0005e2000c101910 */
[----:B------:R-:W-:Y:S01]  /*13e10*/  IADD3 R13, PT, PT, R13, UR19, RZ ;  /* 0x000000130d0d7c10 */ /* 0x000fe2000fffe0ff */
[----:B------:R-:W3:Y:S01]  /*13e20*/  LDCU UR20, c[0x0][0x398] ;  /* 0x00007300ff1477ac */ /* 0x000ee20008000800 */
[----:B------:R-:W-:Y:S01]  /*13e30*/  ISETP.LT.AND P4, PT, R199, UR28, !P4 ;  /* 0x0000001cc7007c0c */ /* 0x000fe2000e781270 */
[----:B------:R3:W-:Y:S01]  /*13e40*/  @P5 STG.E desc[UR16][R10.64], R40 ;  /* 0x000000280a005986 */ /* 0x0007e2000c101910 */
[----:B----4-:R-:W-:Y:S01]  /*13e50*/  ISETP.LT.AND P5, PT, R198, UR24, !P3 ;  /* 0x00000018c6007c0c */ /* 0x010fe2000dfa1270 */
[----:B------:R-:W4:Y:S01]  /*13e60*/  LDCU UR34, c[0x0][0x398] ;  /* 0x00007300ff2277ac */ /* 0x000f220008000800 */
[----:B------:R-:W-:Y:S01]  /*13e70*/  VIADD R15, R13, UR19 ;  /* 0x000000130d0f7c36 */ /* 0x000fe20008000000 */
[----:B-1----:R-:W-:Y:S01]  /*13e80*/  ISETP.LT.AND P3, PT, R199, UR36, !P3 ;  /* 0x00000024c7007c0c */ /* 0x002fe2000df61270 */
[----:B------:R-:W1:Y:S01]  /*13e90*/  LDCU UR6, c[0x0][0x39c] ;  /* 0x00007380ff0677ac */ /* 0x000e620008000800 */
[C---:B-----5:R-:W-:Y:S01]  /*13ea0*/  IMAD.WIDE R4, R13.reuse, 0x4, R2 ;  /* 0x000000040d047825 */ /* 0x060fe200078e0202 */
[----:B------:R-:W5:Y:S03]  /*13eb0*/  LDCU UR4, c[0x0][0x39c] ;  /* 0x00007380ff0477ac */ /* 0x000f660008000800 */
[----:B--2---:R-:W-:Y:S01]  /*13ec0*/  IMAD.WIDE R6, R13, 0x4, R196 ;  /* 0x000000040d067825 */ /* 0x004fe200078e02c4 */
[----:B------:R2:W-:Y:S01]  /*13ed0*/  @P2 STG.E desc[UR16][R4.64], R169 ;  /* 0x000000a904002986 */ /* 0x0005e2000c101910 */
[----:B------:R-:W1:Y:S02]  /*13ee0*/  LDCU UR10, c[0x0][0x39c] ;  /* 0x00007380ff0a77ac */ /* 0x000e640008000800 */
[C---:B------:R-:W-:Y:S01]  /*13ef0*/  IMAD.WIDE R8, R15.reuse, 0x4, R2 ;  /* 0x000000040f087825 */ /* 0x040fe200078e0202 */
[----:B------:R1:W-:Y:S01]  /*13f00*/  @P4 STG.E desc[UR16][R6.64], R41 ;  /* 0x0000002906004986 */ /* 0x0003e2000c101910 */
[----:B------:R-:W5:Y:S02]  /*13f10*/  LDCU UR35, c[0x0][0x398] ;  /* 0x00007300ff2377ac */ /* 0x000f640008000800 */
[----:B---3--:R-:W-:Y:S01]  /*13f20*/  VIADD R10, R0, 0x6a ;  /* 0x0000006a000a7836 */ /* 0x008fe20000000000 */
[----:B------:R3:W-:Y:S01]  /*13f30*/  @P5 STG.E desc[UR16][R8.64], R170 ;  /* 0x000000aa08005986 */ /* 0x0007e2000c101910 */
[----:B------:R-:W-:Y:S01]  /*13f40*/  ISETP.LT.AND P5, PT, R198, UR32, !P0 ;  /* 0x00000020c6007c0c */ /* 0x000fe2000c7a1270 */
[----:B------:R-:W3:Y:S01]  /*13f50*/  LDCU UR37, c[0x0][0x398] ;  /* 0x00007300ff2577ac */ /* 0x000ee20008000800 */
[C---:B--2---:R-:W-:Y:S01]  /*13f60*/  IMAD.WIDE R4, R15.reuse, 0x4, R196 ;  /* 0x000000040f047825 */ /* 0x044fe200078e02c4 */
[----:B------:R-:W-:Y:S01]  /*13f70*/  ISETP.GE.AND P2, PT, R10, UR8, PT ;  /* 0x000000080a007c0c */ /* 0x000fe2000bf46270 */
[----:B------:R-:W2:Y:S01]  /*13f80*/  LDCU UR14, c[0x0][0x398] ;  /* 0x00007300ff0e77ac */ /* 0x000ea20008000800 */
[----:B------:R-:W-:Y:S01]  /*13f90*/  IADD3 R15, PT, PT, R15, UR19, RZ ;  /* 0x000000130f0f7c10 */ /* 0x000fe2000fffe0ff */
[C---:B------:R-:W-:Y:S01]  /*13fa0*/  VIADD R10, R0.reuse, 0x6b ;  /* 0x0000006b000a7836 */ /* 0x040fe20000000000 */
[----:B------:R-:W-:Y:S01]  /*13fb0*/  ISETP.LT.AND P0, PT, R199, UR12, !P0 ;  /* 0x0000000cc7007c0c */ /* 0x000fe2000c701270 */
[----:B------:R2:W-:Y:S01]  /*13fc0*/  @P3 STG.E desc[UR16][R4.64], R42 ;  /* 0x0000002a04003986 */ /* 0x0005e2000c101910 */
[----:B------:R-:W-:Y:S01]  /*13fd0*/  VIADD R12, R0, 0x69 ;  /* 0x00000069000c7836 */ /* 0x000fe20000000000 */
[----:B------:R-:W-:Y:S01]  /*13fe0*/  ISETP.LT.AND P3, PT, R198, UR20, !P6 ;  /* 0x00000014c6007c0c */ /* 0x000fe2000f761270 */
[----:B-1----:R-:W-:Y:S01]  /*13ff0*/  IMAD.WIDE R6, R15, 0x4, R2 ;  /* 0x000000040f067825 */ /* 0x002fe200078e0202 */
[----:B----4-:R-:W-:Y:S01]  /*14000*/  ISETP.LT.AND P6, PT, R199, UR34, !P6 ;  /* 0x00000022c7007c0c */ /* 0x010fe2000f7c1270 */
[----:B------:R-:W1:Y:S01]  /*14010*/  LDCU UR30, c[0x0][0x398] ;  /* 0x00007300ff1e77ac */ /* 0x000e620008000800 */
[----:B------:R-:W-:Y:S01]  /*14020*/  ISETP.GE.AND P4, PT, R10, UR6, PT ;  /* 0x000000060a007c0c */ /* 0x000fe2000bf86270 */
[----:B------:R-:W-:Y:S01]  /*14030*/  VIADD R10, R0, 0x6c ;  /* 0x0000006c000a7836 */ /* 0x000fe20000000000 */
[----:B-----5:R-:W-:Y:S01]  /*14040*/  ISETP.GE.AND P1, PT, R12, UR4, PT ;  /* 0x000000040c007c0c */ /* 0x020fe2000bf26270 */
[C---:B------:R-:W-:Y:S01]  /*14050*/  VIADD R13, R15.reuse, UR19 ;  /* 0x000000130f0d7c36 */ /* 0x040fe20008000000 */
[----:B------:R-:W4:Y:S01]  /*14060*/  LDCU UR4, c[0x0][0x39c] ;  /* 0x00007380ff0477ac */ /* 0x000f220008000800 */
[----:B---3--:R-:W-:Y:S01]  /*14070*/  IMAD.WIDE R8, R15, 0x4, R196 ;  /* 0x000000040f087825 */ /* 0x008fe200078e02c4 */
[----:B------:R3:W-:Y:S01]  /*14080*/  @P5 STG.E desc[UR16][R6.64], R171 ;  /* 0x000000ab06005986 */ /* 0x0007e2000c101910 */
[----:B------:R-:W-:Y:S01]  /*14090*/  ISETP.GE.AND P5, PT, R10, UR10, PT ;  /* 0x0000000a0a007c0c */ /* 0x000fe2000bfa6270 */
[----:B------:R-:W5:Y:S01]  /*140a0*/  LDCU UR22, c[0x0][0x398] ;  /* 0x00007300ff1677ac */ /* 0x000f620008000800 */
[C---:B--2---:R-:W-:Y:S01]  /*140b0*/  IMAD.WIDE R4, R13.reuse, 0x4, R2 ;  /* 0x000000040d047825 */ /* 0x044fe200078e0202 */
[----:B------:R-:W-:Y:S01]  /*140c0*/  @P0 STG.E desc[UR16][R8.64], R43 ;  /* 0x0000002b08000986 */ /* 0x000fe2000c101910 */
[----:B------:R-:W2:Y:S02]  /*140d0*/  LDCU UR6, c[0x0][0x39c] ;  /* 0x00007380ff0677ac */ /* 0x000ea40008000800 */
[----:B------:R-:W-:Y:S01]  /*140e0*/  IMAD.WIDE R10, R13, 0x4, R196 ;  /* 0x000000040d0a7825 */ /* 0x000fe200078e02c4 */
[C---:B------:R-:W-:Y:S01]  /*140f0*/  ISETP.LT.AND P0, PT, R198.reuse, UR35, !P1 ;  /* 0x00000023c6007c0c */ /* 0x040fe2000cf01270 */
[----:B------:R1:W-:Y:S01]  /*14100*/  @P3 STG.E desc[UR16][R4.64], R172 ;  /* 0x000000ac04003986 */ /* 0x0003e2000c101910 */
[----:B------:R-:W-:Y:S01]  /*14110*/  ISETP.LT.AND P3, PT, R199, UR37, !P1 ;  /* 0x00000025c7007c0c */ /* 0x000fe2000cf61270 */
[----:B------:R-:W-:Y:S01]  /*14120*/  VIADD R13, R13, UR19 ;  /* 0x000000130d0d7c36 */ /* 0x000fe20008000000 */
[----:B------:R-:W2:Y:S01]  /*14130*/  LDCU UR15, c[0x0][0x398] ;  /* 0x00007300ff0f77ac */ /* 0x000ea20008000800 */
[----:B------:R2:W-:Y:S01]  /*14140*/  @P6 STG.E desc[UR16][R10.64], R44 ;  /* 0x0000002c0a006986 */ /* 0x0005e2000c101910 */
[----:B------:R-:W-:Y:S01]  /*14150*/  ISETP.LT.AND P6, PT, R198, UR14, !P2 ;  /* 0x0000000ec6007c0c */ /* 0x000fe2000d7c1270 */
[----:B------:R-:W-:Y:S01]  /*14160*/  VIADD R12, R0, 0x6d ;  /* 0x0000006d000c7836 */ /* 0x000fe20000000000 */
[C---:B------:R-:W-:Y:S01]  /*14170*/  IADD3 R15, PT, PT, R13.reuse, UR19, RZ ;  /* 0x000000130d0f7c10 */ /* 0x040fe2000fffe0ff */
[----:B------:R-:W5:Y:S01]  /*14180*/  LDCU UR8, c[0x0][0x39c] ;  /* 0x00007380ff0877ac */ /* 0x000f620008000800 */
[C---:B---3--:R-:W-:Y:S01]  /*14190*/  IMAD.WIDE R6, R13.reuse, 0x4, R2 ;  /* 0x000000040d067825 */ /* 0x048fe200078e0202 */
[----:B------:R-:W3:Y:S03]  /*141a0*/  LDCU UR24, c[0x0][0x398] ;  /* 0x00007300ff1877ac */ /* 0x000ee60008000800 */
[----:B-1----:R-:W-:Y:S01]  /*141b0*/  IMAD.WIDE R4, R13, 0x4, R196 ;  /* 0x000000040d047825 */ /* 0x002fe200078e02c4 */
[----:B------:R-:W1:Y:S03]  /*141c0*/  LDCU UR26, c[0x0][0x398] ;  /* 0x00007300ff1a77ac */ /* 0x000e660008000800 */
[----:B------:R-:W-:Y:S01]  /*141d0*/  IMAD.WIDE R8, R15, 0x4, R2 ;  /* 0x000000040f087825 */ /* 0x000fe200078e0202 */
[----:B----4-:R-:W-:-:S02]  /*141e0*/  ISETP.GE.AND P1, PT, R12, UR4, PT ;  /* 0x000000040c007c0c */ /* 0x010fc4000bf26270 */
[----:B------:R-:W-:Y:S01]  /*141f0*/  ISETP.LT.AND P2, PT, R199, UR30, !P2 ;  /* 0x0000001ec7007c0c */ /* 0x000fe2000d741270 */
[----:B------:R-:W4:Y:S01]  /*14200*/  LDCU UR4, c[0x0][0x39c] ;  /* 0x00007380ff0477ac */ /* 0x000f220008000800 */
[----:B------:R1:W-:Y:S01]  /*14210*/  @P0 STG.E desc[UR16][R6.64], R173 ;  /* 0x000000ad06000986 */ /* 0x0003e2000c101910 */
[----:B--2---:R-:W-:Y:S01]  /*14220*/  VIADD R10, R0, 0x6e ;  /* 0x0000006e000a7836 */ /* 0x004fe20000000000 */
[----:B------:R-:W2:Y:S02]  /*14230*/  LDCU UR28, c[0x0][0x398] ;  /* 0x00007300ff1c77ac */ /* 0x000ea40008000800 */
[----:B------:R2:W-:Y:S01]  /*14240*/  @P3 STG.E desc[UR16][R4.64], R45 ;  /* 0x0000002d04003986 */ /* 0x0005e2000c101910 */
[----:B------:R-:W2:Y:S03]  /*14250*/  LDCU UR32, c[0x0][0x398] ;  /* 0x00007300ff2077ac */ /* 0x000ea60008000800 */
[----:B------:R2:W-:Y:S01]  /*14260*/  @P6 STG.E desc[UR16][R8.64], R174 ;  /* 0x000000ae08006986 */ /* 0x0005e2000c101910 */
[----:B-----5:R-:W-:-:S02]  /*14270*/  ISETP.LT.AND P6, PT, R198, UR22, !P4 ;  /* 0x00000016c6007c0c */ /* 0x020fc4000e7c1270 */
[----:B------:R-:W-:Y:S01]  /*14280*/  ISETP.GE.AND P0, PT, R10, UR6, PT ;  /* 0x000000060a007c0c */ /* 0x000fe2000bf06270 */
[----:B------:R-:W-:Y:S01]  /*14290*/  VIADD R10, R0, 0x6f ;  /* 0x0000006f000a7836 */ /* 0x000fe20000000000 */
[----:B------:R-:W5:Y:S01]  /*142a0*/  LDCU UR10, c[0x0][0x398] ;  /* 0x00007300ff0a77ac */ /* 0x000f620008000800 */
[----:B-1----:R-:W-:Y:S01]  /*142b0*/  IMAD.WIDE R6, R15, 0x4, R196 ;  /* 0x000000040f067825 */ /* 0x002fe200078e02c4 */
[----:B------:R-:W-:Y:S02]  /*142c0*/  ISETP.LT.AND P4, PT, R199, UR15, !P4 ;  /* 0x0000000fc7007c0c */ /* 0x000fe4000e781270 */
[----:B------:R-:W-:Y:S01]  /*142d0*/  ISETP.GE.AND P3, PT, R10, UR8, PT ;  /* 0x000000080a007c0c */ /* 0x000fe2000bf66270 */
[----:B------:R-:W-:Y:S01]  /*142e0*/  VIADD R15, R15, UR19 ;  /* 0x000000130f0f7c36 */ /* 0x000fe20008000000 */
[----:B------:R1:W-:Y:S01]  /*142f0*/  @P2 STG.E desc[UR16][R6.64], R46 ;  /* 0x0000002e06002986 */ /* 0x0003e2000c101910 */
[----:B---3--:R-:W-:Y:S01]  /*14300*/  ISETP.LT.AND P2, PT, R198, UR24, !P5 ;  /* 0x00000018c6007c0c */ /* 0x008fe2000ef41270 */
[----:B------:R-:W-:Y:S01]  /*14310*/  VIADD R10, R0, 0x70 ;  /* 0x00000070000a7836 */ /* 0x000fe20000000000 */
[----:B------:R-:W3:Y:S01]  /*14320*/  LDCU UR12, c[0x0][0x398] ;  /* 0x00007300ff0c77ac */ /* 0x000ee20008000800 */
[----:B--2---:R-:W-:Y:S01]  /*14330*/  IMAD.WIDE R4, R15, 0x4, R2 ;  /* 0x000000040f047825 */ /* 0x004fe200078e0202 */
[----:B------:R-:W-:-:S02]  /*14340*/  ISETP.LT.AND P5, PT, R199, UR26, !P5 ;  /* 0x0000001ac7007c0c */ /* 0x000fc4000efa1270 */
[C---:B------:R-:W-:Y:S01]  /*14350*/  IADD3 R13, PT, PT, R15.reuse, UR19, RZ ;  /* 0x000000130f0d7c10 */ /* 0x040fe2000fffe0ff */
[----:B------:R-:W-:Y:S01]  /*14360*/  IMAD.WIDE R8, R15, 0x4, R196 ;  /* 0x000000040f087825 */ /* 0x000fe200078e02c4 */
[----:B------:R2:W-:Y:S01]  /*14370*/  @P6 STG.E desc[UR16][R4.64], R175 ;  /* 0x000000af04006986 */ /* 0x0005e2000c101910 */
[----:B----4-:R-:W-:Y:S01]  /*14380*/  ISETP.GE.AND P6, PT, R10, UR4, PT ;  /* 0x000000040a007c0c */ /* 0x010fe2000bfc6270 */
[----:B------:R-:W4:Y:S01]  /*14390*/  LDCU UR4, c[0x0][0x39c] ;  /* 0x00007380ff0477ac */ /* 0x000f220008000800 */
[C---:B-1----:R-:W-:Y:S01]  /*143a0*/  IMAD.WIDE R6, R13.reuse, 0x4, R2 ;  /* 0x000000040d067825 */ /* 0x042fe200078e0202 */
[----:B------:R-:W-:Y:S01]  /*143b0*/  @P4 STG.E desc[UR16][R8.64], R47 ;  /* 0x0000002f08004986 */ /* 0x000fe2000c101910 */
[C---:B------:R-:W-:Y:S01]  /*143c0*/  ISETP.LT.AND P4, PT, R198.reuse, UR28, !P1 ;  /* 0x0000001cc6007c0c */ /* 0x040fe2000cf81270 */
[----:B------:R-:W1:Y:S01]  /*143d0*/  LDCU UR14, c[0x0][0x398] ;  /* 0x00007300ff0e77ac */ /* 0x000e620008000800 */
[----:B------:R-:W-:Y:S01]  /*143e0*/  IMAD.WIDE R10, R13, 0x4, R196 ;  /* 0x000000040d0a7825 */ /* 0x000fe200078e02c4 */
[----:B------:R-:W-:Y:S01]  /*143f0*/  @P2 STG.E desc[UR16][R6.64], R176 ;  /* 0x000000b006002986 */ /* 0x000fe2000c101910 */
[----:B------:R-:W-:Y:S01]  /*14400*/  ISETP.LT.AND P1, PT, R199, UR32, !P1 ;  /* 0x00000020c7007c0c */ /* 0x000fe2000cf21270 */
[----:B------:R-:W1:Y:S01]  /*14410*/  LDCU UR6, c[0x0][0x39c] ;  /* 0x00007380ff0677ac */ /* 0x000e620008000800 */
[----:B------:R-:W-:Y:S01]  /*14420*/  VIADD R13, R13, UR19 ;  /* 0x000000130d0d7c36 */ /* 0x000fe20008000000 */
[----:B------:R3:W-:Y:S01]  /*14430*/  @P5 STG.E desc[UR16][R10.64], R48 ;  /* 0x000000300a005986 */ /* 0x0007e2000c101910 */
[----:B-----5:R-:W-:Y:S01]  /*14440*/  ISETP.LT.AND P5, PT, R198, UR10, !P0 ;  /* 0x0000000ac6007c0c */ /* 0x020fe2000c7a1270 */
[----:B------:R-:W5:Y:S01]  /*14450*/  LDCU UR20, c[0x0][0x398] ;  /* 0x00007300ff1477ac */ /* 0x000f620008000800 */
[C---:B--2---:R-:W-:Y:S01]  /*14460*/  IMAD.WIDE R4, R13.reuse, 0x4, R2 ;  /* 0x000000040d047825 */ /* 0x044fe200078e0202 */
[----:B------:R-:W2:Y:S03]  /*14470*/  LDCU UR30, c[0x0][0x398] ;  /* 0x00007300ff1e77ac */ /* 0x000ea60008000800 */
[----:B------:R-:W-:Y:S01]  /*14480*/  VIADD R15, R13, UR19 ;  /* 0x000000130d0f7c36 */ /* 0x000fe20008000000 */
[----:B------:R-:W2:Y:S01]  /*14490*/  LDCU UR22, c[0x0][0x398] ;  /* 0x00007300ff1677ac */ /* 0x000ea20008000800 */
[----:B---3--:R-:W-:Y:S01]  /*144a0*/  VIADD R10, R0, 0x72 ;  /* 0x00000072000a7836 */ /* 0x008fe20000000000 */
[----:B------:R-:W3:Y:S01]  /*144b0*/  LDCU UR8, c[0x0][0x39c] ;  /* 0x00007380ff0877ac */ /* 0x000ee20008000800 */
[----:B------:R-:W-:Y:S01]  /*144c0*/  ISETP.LT.AND P0, PT, R199, UR12, !P0 ;  /* 0x0000000cc7007c0c */ /* 0x000fe2000c701270 */
[----:B------:R-:W-:Y:S01]  /*144d0*/  IMAD.WIDE R6, R13, 0x4, R196 ;  /* 0x000000040d067825 */ /* 0x000fe200078e02c4 */
[----:B------:R2:W-:Y:S01]  /*144e0*/  @P4 STG.E desc[UR16][R4.64], R177 ;  /* 0x000000b104004986 */ /* 0x0005e2000c101910 */
[----:B----4-:R-:W-:Y:S01]  /*144f0*/  ISETP.GE.AND P4, PT, R10, UR4, PT ;  /* 0x000000040a007c0c */ /* 0x010fe2000bf86270 */
[----:B------:R-:W4:Y:S01]  /*14500*/  LDCU UR4, c[0x0][0x39c] ;  /* 0x00007380ff0477ac */ /* 0x000f220008000800 */
[C---:B------:R-:W-:Y:S01]  /*14510*/  IMAD.WIDE R8, R15.reuse, 0x4, R2 ;  /* 0x000000040f087825 */ /* 0x040fe200078e0202 */
[----:B------:R3:W-:Y:S01]  /*14520*/  @P1 STG.E desc[UR16][R6.64], R49 ;  /* 0x0000003106001986 */ /* 0x0007e2000c101910 */
[----:B------:R-:W4:Y:S02]  /*14530*/  LDCU UR15, c[0x0][0x398] ;  /* 0x00007300ff0f77ac */ /* 0x000f240008000800 */
[----:B------:R-:W-:Y:S01]  /*14540*/  VIADD R12, R0, 0x71 ;  /* 0x00000071000c7836 */ /* 0x000fe20000000000 */
[----:B------:R3:W-:Y:S01]  /*14550*/  @P5 STG.E desc[UR16][R8.64], R178 ;  /* 0x000000b208005986 */ /* 0x0007e2000c101910 */
[----:B-1----:R-:W-:Y:S01]  /*14560*/  ISETP.LT.AND P5, PT, R198, UR14, !P3 ;  /* 0x0000000ec6007c0c */ /* 0x002fe2000dfa1270 */
[----:B------:R-:W1:Y:S01]  /*14570*/  LDCU UR10, c[0x0][0x398] ;  /* 0x00007300ff0a77ac */ /* 0x000e620008000800 */
[C---:B--2---:R-:W-:Y:S01]  /*14580*/  IMAD.WIDE R4, R15.reuse, 0x4, R196 ;  /* 0x000000040f047825 */ /* 0x044fe200078e02c4 */
[----:B------:R-:W-:Y:S01]  /*14590*/  ISETP.GE.AND P2, PT, R12, UR6, PT ;  /* 0x000000060c007c0c */ /* 0x000fe2000bf46270 */
[----:B------:R-:W2:Y:S01]  /*145a0*/  LDCU UR6, c[0x0][0x398] ;  /* 0x00007300ff0677ac */ /* 0x000ea20008000800 */
[----:B------:R-:W-:Y:S01]  /*145b0*/  IADD3 R10, PT, PT, R0, 0x73, RZ ;  /* 0x00000073000a7810 */ /* 0x000fe20007ffe0ff */
[----:B------:R-:W-:Y:S01]  /*145c0*/  VIADD R15, R15, UR19 ;  /* 0x000000130f0f7c36 */ /* 0x000fe20008000000 */
[C---:B-----5:R-:W-:Y:S01]  /*145d0*/  ISETP.LT.AND P3, PT, R199.reuse, UR20, !P3 ;  /* 0x00000014c7007c0c */ /* 0x060fe2000df61270 */
[----:B------:R5:W-:Y:S01]  /*145e0*/  @P0 STG.E desc[UR16][R4.64], R50 ;  /* 0x0000003204000986 */ /* 0x000be2000c101910 */
[----:B------:R-:W-:Y:S01]  /*145f0*/  ISETP.LT.AND P0, PT, R198, UR30, !P6 ;  /* 0x0000001ec6007c0c */ /* 0x000fe2000f701270 */
[----:B------:R-:W1:Y:S01]  /*14600*/  LDCU UR12, c[0x0][0x398] ;  /* 0x00007300ff0c77ac */ /* 0x000e620008000800 */
[----:B------:R-:W-:Y:S01]  /*14610*/  ISETP.LT.AND P6, PT, R199, UR22, !P6 ;  /* 0x00000016c7007c0c */ /* 0x000fe2000f7c1270 */
[----:B---3--:R-:W-:Y:S01]  /*14620*/  IMAD.WIDE R6, R15, 0x4, R2 ;  /* 0x000000040f067825 */ /* 0x008fe200078e0202 */
[----:B------:R-:W-:Y:S01]  /*14630*/  ISETP.GE.AND P1, PT, R10, UR8, PT ;  /* 0x000000080a007c0c */ /* 0x000fe2000bf26270 */
[----:B------:R-:W3:Y:S02]  /*14640*/  LDCU UR8, c[0x0][0x398] ;  /* 0x00007300ff0877ac */ /* 0x000ee40008000800 */
[----:B------:R-:W-:-:S02]  /*14650*/  VIADD R10, R0, 0x74 ;  /* 0x00000074000a7836 */ /* 0x000fc40000000000 */
[C---:B------:R-:W-:Y:S01]  /*14660*/  VIADD R13, R15.reuse, UR19 ;  /* 0x000000130f0d7c36 */ /* 0x040fe20008000000 */
[----:B------:R1:W-:Y:S01]  /*14670*/  @P5 STG.E desc[UR16][R6.64], R179 ;  /* 0x000000b306005986 */ /* 0x0003e2000c101910 */
[----:B------:R-:W-:Y:S01]  /*14680*/  IMAD.WIDE R8, R15, 0x4, R196 ;  /* 0x000000040f087825 */ /* 0x000fe200078e02c4 */
[----:B----4-:R-:W-:Y:S01]  /*14690*/  ISETP.GE.AND P5, PT, R10, UR4, PT ;  /* 0x000000040a007c0c */ /* 0x010fe2000bfa6270 */
[----:B------:R-:W4:Y:S02]  /*146a0*/  LDCU UR14, c[0x0][0x398] ;  /* 0x00007300ff0e77ac */ /* 0x000f240008000800 */
[C---:B-----5:R-:W-:Y:S01]  /*146b0*/  IMAD.WIDE R4, R13.reuse, 0x4, R2 ;  /* 0x000000040d047825 */ /* 0x060fe200078e0202 */
[----:B------:R-:W-:Y:S01]  /*146c0*/  @P3 STG.E desc[UR16][R8.64], R51 ;  /* 0x0000003308003986 */ /* 0x000fe2000c101910 */
[----:B------:R-:W-:Y:S01]  /*146d0*/  IADD3 R12, PT, PT, R0, 0x75, RZ ;  /* 0x00000075000c7810 */ /* 0x000fe20007ffe0ff */
[----:B------:R-:W5:Y:S01]  /*146e0*/  LDCU UR4, c[0x0][0x398] ;  /* 0x00007300ff0477ac */ /* 0x000f620008000800 */
[----:B------:R-:W-:Y:S01]  /*146f0*/  IMAD.WIDE R10, R13, 0x4, R196 ;  /* 0x000000040d0a7825 */ /* 0x000fe200078e02c4 */
[C---:B------:R-:W-:Y:S01]  /*14700*/  ISETP.LT.AND P3, PT, R198.reuse, UR15, !P2 ;  /* 0x0000000fc6007c0c */ /* 0x040fe2000d761270 */
[----:B------:R3:W-:Y:S01]  /*14710*/  @P0 STG.E desc[UR16][R4.64], R180 ;  /* 0x000000b404000986 */ /* 0x0007e2000c101910 */
[----:B-1----:R-:W-:Y:S01]  /*14720*/  ISETP.LT.AND P2, PT, R199, UR10, !P2 ;  /* 0x0000000ac7007c0c */ /* 0x002fe2000d741270 */
[----:B------:R-:W-:Y:S01]  /*14730*/  VIADD R13, R13, UR19 ;  /* 0x000000130d0d7c36 */ /* 0x000fe20008000000 */
[----:B------:R-:W1:Y:S01]  /*14740*/  LDCU UR15, c[0x0][0x398] ;  /* 0x00007300ff0f77ac */ /* 0x000e620008000800 */
[----:B------:R4:W-:Y:S01]  /*14750*/  @P6 STG.E desc[UR16][R10.64], R52 ;  /* 0x000000340a006986 */ /* 0x0009e2000c101910 */
[----:B--2---:R-:W-:Y:S01]  /*14760*/  ISETP.LT.AND P6, PT, R198, UR6, !P4 ;  /* 0x00000006c6007c0c */ /* 0x004fe2000e7c1270 */
[----:B------:R-:W-:Y:S01]  /*14770*/  VIADD R15, R13, UR19 ;  /* 0x000000130d0f7c36 */ /* 0x000fe20008000000 */
[----:B------:R-:W-:Y:S01]  /*14780*/  ISETP.LT.AND P4, PT, R199, UR12, !P4 ;  /* 0x0000000cc7007c0c */ /* 0x000fe2000e781270 */
[C---:B------:R-:W-:Y:S01]  /*14790*/  IMAD.WIDE R6, R13.reuse, 0x4, R2 ;  /* 0x000000040d067825 */ /* 0x040fe200078e0202 */
[----:B------:R-:W2:Y:S03]  /*147a0*/  LDCU UR20, c[0x0][0x398] ;  /* 0x00007300ff1477ac */ /* 0x000ea60008000800 */
[----:B---3--:R-:W-:Y:S01]  /*147b0*/  IMAD.WIDE R4, R13, 0x4, R196 ;  /* 0x000000040d047825 */ /* 0x008fe200078e02c4 */
[----:B------:R3:W-:Y:S01]  /*147c0*/  @P3 STG.E desc[UR16][R6.64], R181 ;  /* 0x000000b506003986 */ /* 0x0007e2000c101910 */
[----:B------:R-:W1:Y:S02]  /*147d0*/  LDCU UR6, c[0x0][0x398] ;  /* 0x00007300ff0677ac */ /* 0x000e640008000800 */
[C---:B------:R-:W-:Y:S01]  /*147e0*/  IMAD.WIDE R8, R15.reuse, 0x4, R2 ;  /* 0x000000040f087825 */ /* 0x040fe200078e0202 */
[----:B------:R1:W-:Y:S01]  /*147f0*/  @P2 STG.E desc[UR16][R4.64], R53 ;  /* 0x0000003504002986 */ /* 0x0003e2000c101910 */
[----:B------:R-:W-:Y:S01]  /*14800*/  ISETP.GE.AND P0, PT, R12, UR5, PT ;  /* 0x000000050c007c0c */ /* 0x000fe2000bf06270 */
[----:B------:R-:W2:Y:S01]  /*14810*/  LDCU UR5, c[0x0][0x398] ;  /* 0x00007300ff0577ac */ /* 0x000ea20008000800 */
[----:B----4-:R-:W-:Y:S01]  /*14820*/  VIADD R10, R0, 0x76 ;  /* 0x00000076000a7836 */ /* 0x010fe20000000000 */
[----:B------:R4:W-:Y:S01]  /*14830*/  @P6 STG.E desc[UR16][R8.64], R182 ;  /* 0x000000b608006986 */ /* 0x0009e2000c101910 */
[----:B------:R-:W-:Y:S01]  /*14840*/  ISETP.LT.AND P6, PT, R198, UR8, !P1 ;  /* 0x00000008c6007c0c */ /* 0x000fe2000cfc1270 */
[----:B------:R-:W2:Y:S01]  /*14850*/  LDCU UR10, c[0x0][0x398] ;  /* 0x00007300ff0a77ac */ /* 0x000ea20008000800 */
[----:B---3--:R-:W-:Y:S01]  /*14860*/  IMAD.WIDE R6, R15, 0x4, R196 ;  /* 0x000000040f067825 */ /* 0x008fe200078e02c4 */
[----:B------:R-:W-:Y:S01]  /*14870*/  ISETP.GE.AND P3, PT, R10, UR31, PT ;  /* 0x0000001f0a007c0c */ /* 0x000fe2000bf66270 */
[----:B------:R-:W3:Y:S01]  /*14880*/  LDCU UR12, c[0x0][0x398] ;  /* 0x00007300ff0c77ac */ /* 0x000ee20008000800 */
[----:B------:R-:W-:Y:S01]  /*14890*/  ISETP.LT.AND P1, PT, R199, UR14, !P1 ;  /* 0x0000000ec7007c0c */ /* 0x000fe2000cf21270 */
[----:B------:R-:W-:Y:S01]  /*148a0*/  VIADD R10, R0, 0x77 ;  /* 0x00000077000a7836 */ /* 0x000fe20000000000 */
[----:B------:R2:W-:Y:S01]  /*148b0*/  @P4 STG.E desc[UR16][R6.64], R54 ;  /* 0x0000003606004986 */ /* 0x0005e2000c101910 */
[----:B------:R-:W-:Y:S01]  /*148c0*/  VIADD R15, R15, UR19 ;  /* 0x000000130f0f7c36 */ /* 0x000fe20008000000 */
[----:B-----5:R-:W-:Y:S01]  /*148d0*/  ISETP.LT.AND P4, PT, R198, UR4, !P5 ;  /* 0x00000004c6007c0c */ /* 0x020fe2000ef81270 */
[----:B------:R-:W5:Y:S01]  /*148e0*/  LDCU UR8, c[0x0][0x398] ;  /* 0x00007300ff0877ac */ /* 0x000f620008000800 */
[----:B-1----:R-:W-:Y:S01]  /*148f0*/  ISETP.LT.AND P5, PT, R199, UR15, !P5 ;  /* 0x0000000fc7007c0c */ /* 0x002fe2000efa1270 */
[C---:B------:R-:W-:Y:S01]  /*14900*/  IMAD.WIDE R4, R15.reuse, 0x4, R2 ;  /* 0x000000040f047825 */ /* 0x040fe200078e0202 */
[----:B------:R-:W-:Y:S01]  /*14910*/  ISETP.GE.AND P2, PT, R10, UR11, PT ;  /* 0x0000000b0a007c0c */ /* 0x000fe2000bf46270 */
[----:B------:R-:W1:Y:S01]  /*14920*/  LDCU UR11, c[0x0][0x398] ;  /* 0x00007300ff0b77ac */ /* 0x000e620008000800 */
[----:B------:R-:W-:Y:S01]  /*14930*/  IADD3 R10, PT, PT, R0, 0x78, RZ ;  /* 0x00000078000a7810 */ /* 0x000fe20007ffe0ff */
[C---:B------:R-:W-:Y:S01]  /*14940*/  VIADD R13, R15.reuse, UR19 ;  /* 0x000000130f0d7c36 */ /* 0x040fe20008000000 */
[----:B------:R1:W-:Y:S01]  /*14950*/  @P6 STG.E desc[UR16][R4.64], R183 ;  /* 0x000000b704006986 */ /* 0x0003e2000c101910 */
[----:B----4-:R-:W-:Y:S01]  /*14960*/  IMAD.WIDE R8, R15, 0x4, R196 ;  /* 0x000000040f087825 */ /* 0x010fe200078e02c4 */
[----:B------:R-:W-:Y:S01]  /*14970*/  ISETP.GE.AND P6, PT, R10, UR29, PT ;  /* 0x0000001d0a007c0c */ /* 0x000fe2000bfc6270 */
[----:B------:R-:W4:Y:S02]  /*14980*/  LDCU UR4, c[0x0][0x398] ;  /* 0x00007300ff0477ac */ /* 0x000f240008000800 */
        /* <DEDUP_REMOVED lines=11> */
[C---:B------:R-:W-:Y:S01]  /*14a40*/  VIADD R15, R13.reuse, UR19 ;  /* 0x000000130d0f7c36 */ /* 0x040fe20008000000 */
[----:B------:R-:W2:Y:S01]  /*14a50*/  LDCU UR6, c[0x0][0x398] ;  /* 0x00007300ff0677ac */ /* 0x000ea20008000800 */
[----:B-1----:R-:W-:Y:S01]  /*14a60*/  IMAD.WIDE R4, R13, 0x4, R2 ;  /* 0x000000040d047825 */ /* 0x002fe200078e0202 */
[----:B------:R-:W-:Y:S01]  /*14a70*/  ISETP.LT.AND P3, PT, R199, UR10, !P3 ;  /* 0x0000000ac7007c0c */ /* 0x000fe2000df61270 */
[----:B------:R-:W1:Y:S02]  /*14a80*/  LDCU UR5, c[0x0][0x398] ;  /* 0x00007300ff0577ac */ /* 0x000e640008000800 */
[----:B---3--:R-:W-:Y:S01]  /*14a90*/  IMAD.WIDE R6, R13, 0x4, R196 ;  /* 0x000000040d067825 */ /* 0x008fe200078e02c4 */
[----:B------:R3:W-:Y:S01]  /*14aa0*/  @P1 STG.E desc[UR16][R4.64], R185 ;  /* 0x000000b904001986 */ /* 0x0007e2000c101910 */
[----:B------:R-:W1:Y:S02]  /*14ab0*/  LDCU UR10, c[0x0][0x398] ;  /* 0x00007300ff0a77ac */ /* 0x000e640008000800 */
[----:B------:R-:W-:Y:S01]  /*14ac0*/  IMAD.WIDE R8, R15, 0x4, R2 ;  /* 0x000000040f087825 */ /* 0x000fe200078e0202 */
[----:B----4-:R-:W-:Y:S01]  /*14ad0*/  IADD3 R10, PT, PT, R0, 0x7a, RZ ;  /* 0x0000007a000a7810 */ /* 0x010fe20007ffe0ff */
[----:B------:R4:W-:Y:S01]  /*14ae0*/  @P4 STG.E desc[UR16][R6.64], R57 ;  /* 0x0000003906004986 */ /* 0x0009e2000c101910 */
[----:B------:R-:W-:Y:S01]  /*14af0*/  ISETP.LT.AND P4, PT, R198, UR12, !P2 ;  /* 0x0000000cc6007c0c */ /* 0x000fe2000d781270 */
[----:B------:R-:W-:Y:S01]  /*14b00*/  VIADD R12, R0, 0x79 ;  /* 0x00000079000c7836 */ /* 0x000fe20000000000 */
[----:B-----5:R-:W-:Y:S01]  /*14b10*/  ISETP.LT.AND P2, PT, R199, UR8, !P2 ;  /* 0x00000008c7007c0c */ /* 0x020fe2000d741270 */
[----:B------:R5:W-:Y:S01]  /*14b20*/  @P5 STG.E desc[UR16][R8.64], R186 ;  /* 0x000000ba08005986 */ /* 0x000be2000c101910 */
[----:B------:R-:W-:Y:S01]  /*14b30*/  ISETP.LT.AND P5, PT, R198, UR11, !P6 ;  /* 0x0000000bc6007c0c */ /* 0x000fe2000f7a1270 */
[----:B------:R-:W1:Y:S01]  /*14b40*/  LDCU UR8, c[0x0][0x398] ;  /* 0x00007300ff0877ac */ /* 0x000e620008000800 */
[----:B---3--:R-:W-:Y:S01]  /*14b50*/  IMAD.WIDE R4, R15, 0x4, R196 ;  /* 0x000000040f047825 */ /* 0x008fe200078e02c4 */
[----:B------:R-:W-:-:S02]  /*14b60*/  ISETP.GE.AND P1, PT, R10, UR9, PT ;  /* 0x000000090a007c0c */ /* 0x000fc4000bf26270 */
[----:B------:R-:W-:Y:S01]  /*14b70*/  ISETP.GE.AND P0, PT, R12, UR27, PT ;  /* 0x0000001b0c007c0c */ /* 0x000fe2000bf06270 */
[----:B------:R-:W-:Y:S01]  /*14b80*/  VIADD R15, R15, UR19 ;  /* 0x000000130f0f7c36 */ /* 0x000fe20008000000 */
[----:B------:R3:W-:Y:S01]  /*14b90*/  @P3 STG.E desc[UR16][R4.64], R58 ;  /* 0x0000003a04003986 */ /* 0x0007e2000c101910 */
[----:B------:R-:W-:Y:S01]  /*14ba0*/  VIADD R10, R0, 0x7b ;  /* 0x0000007b000a7836 */ /* 0x000fe20000000000 */
[----:B------:R-:W1:Y:S01]  /*14bb0*/  LDCU UR9, c[0x0][0x398] ;  /* 0x00007300ff0977ac */ /* 0x000e620008000800 */
[C---:B------:R-:W-:Y:S02]  /*14bc0*/  VIADD R13, R15.reuse, UR19 ;  /* 0x000000130f0d7c36 */ /* 0x040fe40008000000 */
[C---:B----4-:R-:W-:Y:S01]  /*14bd0*/  IMAD.WIDE R6, R15.reuse, 0x4, R2 ;  /* 0x000000040f067825 */ /* 0x050fe200078e0202 */
[----:B------:R-:W-:Y:S01]  /*14be0*/  ISETP.GE.AND P3, PT, R10, UR23, PT ;  /* 0x000000170a007c0c */ /* 0x000fe2000bf66270 */
[----:B------:R-:W4:Y:S02]  /*14bf0*/  LDCU UR11, c[0x0][0x398] ;  /* 0x00007300ff0b77ac */ /* 0x000f240008000800 */
[----:B-----5:R-:W-:Y:S01]  /*14c00*/  IMAD.WIDE R8, R15, 0x4, R196 ;  /* 0x000000040f087825 */ /* 0x020fe200078e02c4 */
[----:B------:R-:W-:Y:S01]  /*14c10*/  ISETP.LT.AND P6, PT, R199, UR4, !P6 ;  /* 0x00000004c7007c0c */ /* 0x000fe2000f7c1270 */
[----:B------:R5:W-:Y:S01]  /*14c20*/  @P4 STG.E desc[UR16][R6.64], R187 ;  /* 0x000000bb06004986 */ /* 0x000be2000c101910 */
[----:B------:R-:W4:Y:S01]  /*14c30*/  LDCU UR12, c[0x0][0x398] ;  /* 0x00007300ff0c77ac */ /* 0x000f220008000800 */
[----:B------:R-:W-:Y:S01]  /*14c40*/  IMAD.WIDE R10, R13, 0x4, R2 ;  /* 0x000000040d0a7825 */ /* 0x000fe200078e0202 */
[C---:B--2---:R-:W-:Y:S01]  /*14c50*/  ISETP.LT.AND P4, PT, R198.reuse, UR14, !P0 ;  /* 0x0000000ec6007c0c */ /* 0x044fe2000c781270 */
[----:B------:R2:W-:Y:S01]  /*14c60*/  @P2 STG.E desc[UR16][R8.64], R59 ;  /* 0x0000003b08002986 */ /* 0x0005e2000c101910 */
[----:B------:R-:W-:Y:S01]  /*14c70*/  ISETP.LT.AND P2, PT, R199, UR15, !P0 ;  /* 0x0000000fc7007c0c */ /* 0x000fe2000c741270 */
[C---:B---3--:R-:W-:Y:S01]  /*14c80*/  IMAD.WIDE R4, R13.reuse, 0x4, R196 ;  /* 0x000000040d047825 */ /* 0x048fe200078e02c4 */
[----:B------:R-:W-:Y:S01]  /*14c90*/  IADD3 R13, PT, PT, R13, UR19, RZ ;  /* 0x000000130d0d7c10 */ /* 0x000fe2000fffe0ff */
[----:B------:R3:W-:Y:S01]  /*14ca0*/  @P5 STG.E desc[UR16][R10.64], R188 ;  /* 0x000000bc0a005986 */ /* 0x0007e2000c101910 */
[----:B-1----:R-:W-:Y:S01]  /*14cb0*/  ISETP.LT.AND P5, PT, R198, UR5, !P1 ;  /* 0x00000005c6007c0c */ /* 0x002fe2000cfa1270 */
[----:B------:R-:W-:Y:S01]  /*14cc0*/  VIADD R12, R0, 0x7c ;  /* 0x0000007c000c7836 */ /* 0x000fe20000000000 */
[----:B------:R-:W1:Y:S01]  /*14cd0*/  LDCU UR4, c[0x0][0x398] ;  /* 0x00007300ff0477ac */ /* 0x000e620008000800 */
[----:B------:R-:W-:-:S02]  /*14ce0*/  VIADD R15, R13, UR19 ;  /* 0x000000130d0f7c36 */ /* 0x000fc40008000000 */
[C---:B-----5:R-:W-:Y:S01]  /*14cf0*/  IMAD.WIDE R6, R13.reuse, 0x4, R2 ;  /* 0x000000040d067825 */ /* 0x060fe200078e0202 */
[----:B------:R-:W-:Y:S01]  /*14d00*/  ISETP.GE.AND P0, PT, R12, UR25, PT ;  /* 0x000000190c007c0c */ /* 0x000fe2000bf06270 */
[----:B------:R-:W5:Y:S02]  /*14d10*/  LDCU UR14, c[0x0][0x398] ;  /* 0x00007300ff0e77ac */ /* 0x000f640008000800 */
[----:B------:R-:W-:Y:S02]  /*14d20*/  VIADD R12, R0, 0x7d ;  /* 0x0000007d000c7836 */ /* 0x000fe40000000000 */
[----:B--2---:R-:W-:Y:S01]  /*14d30*/  IMAD.WIDE R8, R13, 0x4, R196 ;  /* 0x000000040d087825 */ /* 0x004fe200078e02c4 */
[----:B------:R2:W-:Y:S01]  /*14d40*/  @P6 STG.E desc[UR16][R4.64], R60 ;  /* 0x0000003c04006986 */ /* 0x0005e2000c101910 */
[----:B------:R-:W1:Y:S02]  /*14d50*/  LDCU UR5, c[0x0][0x398] ;  /* 0x00007300ff0577ac */ /* 0x000e640008000800 */
[----:B---3--:R-:W-:Y:S01]  /*14d60*/  IMAD.WIDE R10, R15, 0x4, R2 ;  /* 0x000000040f0a7825 */ /* 0x008fe200078e0202 */
[----:B------:R3:W-:Y:S01]  /*14d70*/  @P4 STG.E desc[UR16][R6.64], R189 ;  /* 0x000000bd06004986 */ /* 0x0007e2000c101910 */
[----:B------:R-:W-:Y:S01]  /*14d80*/  ISETP.LT.AND P1, PT, R199, UR6, !P1 ;  /* 0x00000006c7007c0c */ /* 0x000fe2000cf21270 */
[----:B------:R-:W1:Y:S01]  /*14d90*/  LDCU UR6, c[0x0][0x398] ;  /* 0x00007300ff0677ac */ /* 0x000e620008000800 */
[----:B------:R-:W-:Y:S01]  /*14da0*/  ISETP.GE.AND P6, PT, R12, UR13, PT ;  /* 0x0000000d0c007c0c */ /* 0x000fe2000bfc6270 */
[----:B------:R1:W-:Y:S01]  /*14db0*/  @P2 STG.E desc[UR16][R8.64], R61 ;  /* 0x0000003d08002986 */ /* 0x0003e2000c101910 */
[----:B------:R-:W-:Y:S01]  /*14dc0*/  ISETP.LT.AND P4, PT, R198, UR10, !P3 ;  /* 0x0000000ac6007c0c */ /* 0x000fe2000df81270 */
[----:B------:R-:W-:Y:S01]  /*14dd0*/  VIADD R13, R15, UR19 ;  /* 0x000000130f0d7c36 */ /* 0x000fe20008000000 */
[----:B------:R-:W1:Y:S01]  /*14de0*/  LDCU UR13, c[0x0][0x398] ;  /* 0x00007300ff0d77ac */ /* 0x000e620008000800 */
[----:B------:R1:W-:Y:S01]  /*14df0*/  @P5 STG.E desc[UR16][R10.64], R190 ;  /* 0x000000be0a005986 */ /* 0x0003e2000c101910 */
[----:B--2---:R-:W-:Y:S01]  /*14e00*/  VIADD R4, R0, 0x7e ;  /* 0x0000007e00047836 */ /* 0x004fe20000000000 */
[----:B------:R-:W-:-:S02]  /*14e10*/  ISETP.LT.AND P3, PT, R199, UR9, !P3 ;  /* 0x00000009c7007c0c */ /* 0x000fc4000df61270 */
[----:B------:R-:W-:Y:S02]  /*14e20*/  ISETP.LT.AND P5, PT, R198, UR8, !P0 ;  /* 0x00000008c6007c0c */ /* 0x000fe4000c7a1270 */
[----:B------:R-:W-:Y:S02]  /*14e30*/  IADD3 R17, PT, PT, R13, UR19, RZ ;  /* 0x000000130d117c10 */ /* 0x000fe4000fffe0ff */
[----:B------:R-:W-:Y:S01]  /*14e40*/  ISETP.GE.AND P2, PT, R4, UR21, PT ;  /* 0x0000001504007c0c */ /* 0x000fe2000bf46270 */
[----:B------:R-:W-:-:S04]  /*14e50*/  IMAD.WIDE R4, R15, 0x4, R196 ;  /* 0x000000040f047825 */ /* 0x000fc800078e02c4 */
[C---:B---3--:R-:W-:Y:S01]  /*14e60*/  IMAD.WIDE R6, R13.reuse, 0x4, R2 ;  /* 0x000000040d067825 */ /* 0x048fe200078e0202 */
[----:B------:R2:W-:Y:S03]  /*14e70*/  @P1 STG.E desc[UR16][R4.64], R62 ;  /* 0x0000003e04001986 */ /* 0x0005e6000c101910 */
[----:B-1----:R-:W-:Y:S01]  /*14e80*/  IMAD.WIDE R8, R13, 0x4, R196 ;  /* 0x000000040d087825 */ /* 0x002fe200078e02c4 */
[----:B------:R1:W-:Y:S03]  /*14e90*/  @P4 STG.E desc[UR16][R6.64], R191 ;  /* 0x000000bf06004986 */ /* 0x0003e6000c101910 */
[----:B------:R-:W-:Y:S01]  /*14ea0*/  IMAD.WIDE R10, R17, 0x4, R2 ;  /* 0x00000004110a7825 */ /* 0x000fe200078e0202 */
[----:B------:R3:W-:Y:S03]  /*14eb0*/  @P3 STG.E desc[UR16][R8.64], R63 ;  /* 0x0000003f08003986 */ /* 0x0007e6000c101910 */
[----:B------:R-:W-:Y:S01]  /*14ec0*/  VIADD R0, R0, 0x7f ;  /* 0x0000007f00007836 */ /* 0x000fe20000000000 */
[----:B------:R1:W-:Y:S01]  /*14ed0*/  @P5 STG.E desc[UR16][R10.64], R192 ;  /* 0x000000c00a005986 */ /* 0x0003e2000c101910 */
[----:B----4-:R-:W-:Y:S01]  /*14ee0*/  ISETP.LT.AND P0, PT, R199, UR11, !P0 ;  /* 0x0000000bc7007c0c */ /* 0x010fe2000c701270 */
[----:B------:R-:W-:Y:S01]  /*14ef0*/  VIADD R13, R17, UR19 ;  /* 0x00000013110d7c36 */ /* 0x000fe20008000000 */
[----:B------:R-:W-:-:S02]  /*14f00*/  ISETP.LT.AND P5, PT, R198, UR4, !P6 ;  /* 0x00000004c6007c0c */ /* 0x000fc4000f7a1270 */
[----:B------:R-:W-:Y:S02]  /*14f10*/  ISETP.GE.AND P1, PT, R0, UR7, PT ;  /* 0x0000000700007c0c */ /* 0x000fe4000bf26270 */
[----:B------:R-:W-:Y:S02]  /*14f20*/  ISETP.LT.AND P6, PT, R199, UR12, !P6 ;  /* 0x0000000cc7007c0c */ /* 0x000fe4000f7c1270 */
[C---:B------:R-:W-:Y:S01]  /*14f30*/  ISETP.LT.AND P4, PT, R198.reuse, UR5, !P2 ;  /* 0x00000005c6007c0c */ /* 0x040fe2000d781270 */
[----:B------:R-:W-:Y:S01]  /*14f40*/  VIADD R15, R13, UR19 ;  /* 0x000000130d0f7c36 */ /* 0x000fe20008000000 */
[C---:B------:R-:W-:Y:S02]  /*14f50*/  ISETP.LT.AND P2, PT, R199.reuse, UR13, !P2 ;  /* 0x0000000dc7007c0c */ /* 0x040fe4000d741270 */
[----:B-----5:R-:W-:Y:S02]  /*14f60*/  ISETP.LT.AND P3, PT, R198, UR14, !P1 ;  /* 0x0000000ec6007c0c */ /* 0x020fe4000cf61270 */
[----:B------:R-:W-:Y:S01]  /*14f70*/  ISETP.LT.AND P1, PT, R199, UR6, !P1 ;  /* 0x00000006c7007c0c */ /* 0x000fe2000cf21270 */
[----:B--2---:R-:W-:-:S04]  /*14f80*/  IMAD.WIDE R4, R17, 0x4, R196 ;  /* 0x0000000411047825 */ /* 0x004fc800078e02c4 */
[----:B------:R-:W-:Y:S02]  /*14f90*/  VIADD R17, R15, UR19 ;  /* 0x000000130f117c36 */ /* 0x000fe40008000000 */
[C---:B-1----:R-:W-:Y:S01]  /*14fa0*/  IMAD.WIDE R6, R13.reuse, 0x4, R2 ;  /* 0x000000040d067825 */ /* 0x042fe200078e0202 */
[----:B------:R1:W-:Y:S03]  /*14fb0*/  @P0 STG.E desc[UR16][R4.64], R64 ;  /* 0x0000004004000986 */ /* 0x0003e6000c101910 */
[----:B---3--:R-:W-:Y:S01]  /*14fc0*/  IMAD.WIDE R8, R13, 0x4, R196 ;  /* 0x000000040d087825 */ /* 0x008fe200078e02c4 */
[----:B------:R1:W-:Y:S03]  /*14fd0*/  @P5 STG.E desc[UR16][R6.64], R193 ;  /* 0x000000c106005986 */ /* 0x0003e6000c101910 */
[C---:B------:R-:W-:Y:S01]  /*14fe0*/  IMAD.WIDE R10, R15.reuse, 0x4, R2 ;  /* 0x000000040f0a7825 */ /* 0x040fe200078e0202 */
[----:B------:R1:W-:Y:S03]  /*14ff0*/  @P6 STG.E desc[UR16][R8.64], R65 ;  /* 0x0000004108006986 */ /* 0x0003e6000c101910 */
[----:B------:R-:W-:Y:S01]  /*15000*/  IMAD.WIDE R12, R15, 0x4, R196 ;  /* 0x000000040f0c7825 */ /* 0x000fe200078e02c4 */
[----:B------:R1:W-:Y:S03]  /*15010*/  @P4 STG.E desc[UR16][R10.64], R194 ;  /* 0x000000c20a004986 */ /* 0x0003e6000c101910 */
[C---:B------:R-:W-:Y:S01]  /*15020*/  IMAD.WIDE R2, R17.reuse, 0x4, R2 ;  /* 0x0000000411027825 */ /* 0x040fe200078e0202 */
[----:B------:R1:W-:Y:S03]  /*15030*/  @P2 STG.E desc[UR16][R12.64], R66 ;  /* 0x000000420c002986 */ /* 0x0003e6000c101910 */
[----:B------:R-:W-:Y:S01]  /*15040*/  IMAD.WIDE R196, R17, 0x4, R196 ;  /* 0x0000000411c47825 */ /* 0x000fe200078e02c4 */
[----:B------:R1:W-:Y:S04]  /*15050*/  @P3 STG.E desc[UR16][R2.64], R195 ;  /* 0x000000c302003986 */ /* 0x0003e8000c101910 */
[----:B------:R1:W-:Y:S01]  /*15060*/  @P1 STG.E desc[UR16][R196.64], R67 ;  /* 0x00000043c4001986 */ /* 0x0003e2000c101910 */
[----:B------:R-:W-:Y:S06]  /*15070*/  BAR.SYNC.DEFER_BLOCKING 0x0 ;  /* 0x0000000000007b1d */ /* 0x000fec0000010000 */
[----:B------:R-:W-:Y:S05]  /*15080*/  BRA.U UP0, `(.L_x_14) ;  /* 0x0000000100a07547 */ /* 0x000fea000b800000 */
[----:B------:R-:W2:Y:S01]  /*15090*/  S2UR UR5, SR_CgaCtaId ;  /* 0x00000000000579c3 */ /* 0x000ea20000008800 */
[----:B------:R-:W-:Y:S01]  /*150a0*/  NOP ;  /* 0x0000000000007918 */ /* 0x000fe20000000000 */
[----:B------:R-:W-:Y:S01]  /*150b0*/  UMOV UR4, 0x50 ;  /* 0x0000005000047882 */ /* 0x000fe20000000000 */
[----:B------:R-:W-:Y:S01]  /*150c0*/  MOV R0, UR18 ;  /* 0x0000001200007c02 */ /* 0x000fe20008000f00 */
[----:B-1----:R-:W-:Y:S02]  /*150d0*/  IMAD.MOV.U32 R3, RZ, RZ, 0xffff ;  /* 0x0000ffffff037424 */ /* 0x002fe400078e00ff */
[----:B------:R-:W-:Y:S01]  /*150e0*/  IMAD.MOV.U32 R7, RZ, RZ, 0x1 ;  /* 0x00000001ff077424 */ /* 0x000fe200078e00ff */
[----:B------:R-:W-:-:S04]  /*150f0*/  LOP3.LUT R0, R0, 0xffff, RZ, 0xc0, !PT ;  /* 0x0000ffff00007812 */ /* 0x000fc800078ec0ff */
[----:B------:R-:W-:-:S05]  /*15100*/  SHF.R.U32.HI R0, RZ, 0x5, R0 ;  /* 0x00000005ff007819 */ /* 0x000fca0000011600 */
[----:B------:R-:W-:Y:S01]  /*15110*/  VIADD R2, R0, 0x10 ;  /* 0x0000001000027836 */ /* 0x000fe20000000000 */
[----:B------:R-:W-:Y:S01]  /*15120*/  SHF.L.U32 R0, R3, R0, RZ ;  /* 0x0000000003007219 */ /* 0x000fe200000006ff */
[----:B--2---:R-:W-:-:S03]  /*15130*/  ULEA UR6, UR5, UR4, 0x18 ;  /* 0x0000000405067291 */ /* 0x004fc6000f8ec0ff */
[----:B------:R-:W-:-:S04]  /*15140*/  SHF.L.U32 R3, R7, R2, RZ ;  /* 0x0000000207037219 */ /* 0x000fc800000006ff */
[----:B------:R-:W-:Y:S02]  /*15150*/  LOP3.LUT R0, R3, R0, RZ, 0xfc, !PT ;  /* 0x0000000003007212 */ /* 0x000fe400078efcff */
[----:B------:R-:W1:Y:S02]  /*15160*/  LDS R5, [UR6] ;  /* 0x00000006ff057984 */ /* 0x000e640008000800 */
[C---:B------:R-:W-:Y:S02]  /*15170*/  LOP3.LUT R2, R0.reuse, 0xffff, RZ, 0xc0, !PT ;  /* 0x0000ffff00027812 */ /* 0x040fe400078ec0ff */
[----:B-1----:R-:W-:-:S04]  /*15180*/  LOP3.LUT R3, R0, 0xffff, R5, 0x80, !PT ;  /* 0x0000ffff00037812 */ /* 0x002fc800078e8005 */
[----:B------:R-:W-:-:S13]  /*15190*/  ISETP.NE.AND P0, PT, R3, R2, PT ;  /* 0x000000020300720c */ /* 0x000fda0003f05270 */
[----:B------:R-:W-:Y:S05]  /*151a0*/  @P0 BRA `(.L_x_15) ;  /* 0x0000000000500947 */ /* 0x000fea0003800000 */
[----:B------:R-:W-:Y:S02]  /*151b0*/  SHF.R.U32.HI R5, RZ, 0x10, R5 ;  /* 0x00000010ff057819 */ /* 0x000fe40000011605 */
[----:B------:R-:W-:-:S04]  /*151c0*/  SHF.R.U32.HI R2, RZ, 0x10, R0 ;  /* 0x00000010ff027819 */ /* 0x000fc80000011600 */
[----:B------:R-:W-:-:S04]  /*151d0*/  LOP3.LUT R5, R5, R2, RZ, 0xc0, !PT ;  /* 0x0000000205057212 */ /* 0x000fc800078ec0ff */
[----:B------:R-:W-:-:S13]  /*151e0*/  ISETP.NE.AND P0, PT, R5, R2, PT ;  /* 0x000000020500720c */ /* 0x000fda0003f05270 */
[----:B------:R-:W-:Y:S05]  /*151f0*/  @P0 BRA `(.L_x_16) ;  /* 0x0000000000300947 */ /* 0x000fea0003800000 */
[----:B------:R-:W-:Y:S01]  /*15200*/  R2UR UR4, R0 ;  /* 0x00000000000472ca */ /* 0x000fe200000e0000 */
[----:B------:R-:W-:Y:S01]  /*15210*/  VOTEU.ANY UR5, UPT, PT ;  /* 0x0000000000057886 */ /* 0x000fe200038e0100 */
[----:B------:R-:W1:Y:S01]  /*15220*/  S2R R0, SR_LANEID ;  /* 0x0000000000007919 */ /* 0x000e620000000000 */
[----:B------:R-:W-:-:S10]  /*15230*/  UFLO.U32 UR5, UR5 ;  /* 0x00000005000572bd */ /* 0x000fd400080e0000 */
[----:B------:R-:W-:-:S06]  /*15240*/  ULOP3.LUT UR4, URZ, UR4, URZ, 0x33, !UPT ;  /* 0x00000004ff047292 */ /* 0x000fcc000f8e33ff */
[----:B------:R-:W-:-:S04]  /*15250*/  IMAD.U32 R2, RZ, RZ, UR4 ;  /* 0x00000004ff027e24 */ /* 0x000fc8000f8e00ff */
[----:B------:R-:W2:Y:S02]  /*15260*/  REDUX UR7, R2 ;  /* 0x00000000020773c4 */ /* 0x000ea40000000000 */
[----:B------:R3:W-:Y:S01]  /*15270*/  UTCATOMSWS.AND URZ, UR4 ;  /* 0x0000000400ff79e3 */ /* 0x0007e20008000000 */
[----:B-1----:R-:W-:Y:S02]  /*15280*/  ISETP.EQ.U32.AND P0, PT, R0, UR5, PT ;  /* 0x0000000500007c0c */ /* 0x002fe4000bf02070 */
[----:B--2---:R-:W-:-:S11]  /*15290*/  MOV R0, UR7 ;  /* 0x0000000700007c02 */ /* 0x004fd60008000f00 */
[----:B------:R3:W-:Y:S01]  /*152a0*/  @P0 ATOMS.AND RZ, [UR6], R0 ;  /* 0x00000000ffff098c */ /* 0x0007e2000a800006 */
[----:B------:R-:W-:Y:S05]  /*152b0*/  BRA `(.L_x_14) ;  /* 0x0000000000147947 */ /* 0x000fea0003800000 */
.L_x_16:
[----:B------:R-:W-:-:S07]  /*152c0*/  MOV R2, 0x152e0 ;  /* 0x000152e000027802 */ /* 0x000fce0000000f00 */
[----:B------:R-:W-:Y:S05]  /*152d0*/  CALL.REL.NOINC `($__internal_0_$__cuda_sm10x_tcgen05_guardrail_trap_col_being_dealloced_not_returned_by_alloc) ;  /* 0x00000000002c7944 */ /* 0x000fea0003c00000 */
[----:B------:R-:W-:Y:S05]  /*152e0*/  BRA `(.L_x_14) ;  /* 0x0000000000087947 */ /* 0x000fea0003800000 */
.L_x_15:
[----:B------:R-:W-:-:S07]  /*152f0*/  MOV R2, 0x15310 ;  /* 0x0001531000027802 */ /* 0x000fce0000000f00 */
[----:B------:R-:W-:Y:S05]  /*15300*/  CALL.REL.NOINC `($__internal_2_$__cuda_sm10x_tcgen05_guardrail_trap_unallocated_columns_being_dealloced) ;  /* 0x0000000000387944 */ /* 0x000fea0003c00000 */
.L_x_14:
[----:B------:R-:W-:Y:S01]  /*15310*/  NOP ;  /* 0x0000000000007918 */ /* 0x000fe20000000000 */
[----:B---3--:R-:W-:Y:S05]  /*15320*/  EXIT ;  /* 0x000000000000794d */ /* 0x008fea0003800000 */
.L_x_9:
[----:B------:R-:W1:Y:S02]  /*15330*/  SYNCS.PHASECHK.TRANS64.TRYWAIT P3, [UR8], R4 ;  /* 0x00000004ff0075a7 */ /* 0x000e640008061108 */
[----:B-1----:R-:W-:Y:S05]  /*15340*/  @!P3 BRA `(.L_x_9) ;  /* 0xfffffffc00f8b947 */ /* 0x002fea000383ffff */
[----:B------:R-:W-:Y:S05]  /*15350*/  BRA `(.L_x_17) ;  /* 0xffffff7000707947 */ /* 0x000fea000383ffff */
.L_x_13:
[----:B------:R-:W5:Y:S02]  /*15360*/  SYNCS.PHASECHK.TRANS64.TRYWAIT P0, [UR8], R2 ;  /* 0x00000002ff0075a7 */ /* 0x000f640008001108 */
[----:B-----5:R-:W-:Y:S05]  /*15370*/  @!P0 BRA `(.L_x_13) ;  /* 0xfffffffc00f88947 */ /* 0x020fea000383ffff */
[----:B------:R-:W-:Y:S05]  /*15380*/  BRA `(.L_x_12) ;  /* 0xffffff98004c7947 */ /* 0x000fea000383ffff */
        .weak           $__internal_0_$__cuda_sm10x_tcgen05_guardrail_trap_col_being_dealloced_not_returned_by_alloc
        .type           $__internal_0_$__cuda_sm10x_tcgen05_guardrail_trap_col_being_dealloced_not_returned_by_alloc,@function
        .size           $__internal_0_$__cuda_sm10x_tcgen05_guardrail_trap_col_being_dealloced_not_returned_by_alloc,($__internal_1_$__cuda_sm10x_tcgen05_guardrail_trap_phase_invalid_during_alloc - $__internal_0_$__cuda_sm10x_tcgen05_guardrail_trap_col_being_dealloced_not_returned_by_alloc)
$__internal_0_$__cuda_sm10x_tcgen05_guardrail_trap_col_being_dealloced_not_returned_by_alloc:
[----:B------:R-:W-:Y:S05]  /*15390*/  BPT.TRAP 0x1 ;  /* 0x000000040000795c */ /* 0x000fea0000300000 */
[----:B------:R-:W-:-:S04]  /*153a0*/  IMAD.MOV.U32 R3, RZ, RZ, 0x0 ;  /* 0x00000000ff037424 */ /* 0x000fc800078e00ff */
[----:B------:R-:W-:Y:S05]  /*153b0*/  RET.REL.NODEC R2 `(matmul_kernel) ;  /* 0xfffffeac02107950 */ /* 0x000fea0003c3ffff */
        .weak           $__internal_1_$__cuda_sm10x_tcgen05_guardrail_trap_phase_invalid_during_alloc
        .type           $__internal_1_$__cuda_sm10x_tcgen05_guardrail_trap_phase_invalid_during_alloc,@function
        .size           $__internal_1_$__cuda_sm10x_tcgen05_guardrail_trap_phase_invalid_during_alloc,($__internal_2_$__cuda_sm10x_tcgen05_guardrail_trap_unallocated_columns_being_dealloced - $__internal_1_$__cuda_sm10x_tcgen05_guardrail_trap_phase_invalid_during_alloc)
$__internal_1_$__cuda_sm10x_tcgen05_guardrail_trap_phase_invalid_during_alloc:
[----:B------:R-:W-:Y:S05]  /*153c0*/  BPT.TRAP 0x1 ;  /* 0x000000040000795c */ /* 0x000fea0000300000 */
[----:B------:R-:W-:-:S04]  /*153d0*/  IMAD.MOV.U32 R3, RZ, RZ, 0x0 ;  /* 0x00000000ff037424 */ /* 0x000fc800078e00ff */
[----:B------:R-:W-:Y:S05]  /*153e0*/  RET.REL.NODEC R2 `(matmul_kernel) ;  /* 0xfffffeac02047950 */ /* 0x000fea0003c3ffff */
        .weak           $__internal_2_$__cuda_sm10x_tcgen05_guardrail_trap_unallocated_columns_being_dealloced
        .type           $__internal_2_$__cuda_sm10x_tcgen05_guardrail_trap_unallocated_columns_being_dealloced,@function
        .size           $__internal_2_$__cuda_sm10x_tcgen05_guardrail_trap_unallocated_columns_being_dealloced,(.L_x_21 - $__internal_2_$__cuda_sm10x_tcgen05_guardrail_trap_unallocated_columns_being_dealloced)
$__internal_2_$__cuda_sm10x_tcgen05_guardrail_trap_unallocated_columns_being_dealloced:
[----:B------:R-:W-:Y:S05]  /*153f0*/  BPT.TRAP 0x1 ;  /* 0x000000040000795c */ /* 0x000fea0000300000 */
[----:B------:R-:W-:-:S04]  /*15400*/  IMAD.MOV.U32 R3, RZ, RZ, 0x0 ;  /* 0x00000000ff037424 */ /* 0x000fc800078e00ff */
[----:B------:R-:W-:Y:S05]  /*15410*/  RET.REL.NODEC R2 `(matmul_kernel) ;  /* 0xfffffea802f87950 */ /* 0x000fea0003c3ffff */
.L_x_18:
[----:B------:R-:W-:-:S00]  /*15420*/  BRA `(.L_x_18) ;  /* 0xfffffffc00fc7947 */ /* 0x000fc0000383ffff */
[----:B------:R-:W-:-:S00]  /*15430*/  NOP ;  /* 0x0000000000007918 */ /* 0x000fc00000000000 */
        /* <DEDUP_REMOVED lines=12> */
.L_x_21:


//--------------------- .nv.shared.matmul_kernel  --------------------------
	.section	.nv.shared.matmul_kernel,"aw",@nobits
	.sectionflags	@""
	.align	16
	.zero		1024


//--------------------- .nv.shared.reserved.0     --------------------------
	.section	.nv.shared.reserved.0,"aw",@nobits
	.align	8
	.weak		__nv_reservedSMEM_offset_0_alias
	.size		__nv_reservedSMEM_offset_0_alias, 0, 64
	.other		__nv_reservedSMEM_offset_0_alias,@"STO_CUDA_RESERVED_SHARED STV_DEFAULT"
__nv_reservedSMEM_offset_0_alias:
	.zero		0
.nv.shared.reserved.0:
	.zero		64
	.weak		__nv_reservedSMEM_allocation_phase
	.type		__nv_reservedSMEM_allocation_phase,@object
	.size		__nv_reservedSMEM_allocation_phase,(.L_0 - __nv_reservedSMEM_allocation_phase)
__nv_reservedSMEM_allocation_phase:
	.zero		1
.L_0:
	.zero		7
	.weak		__nv_reservedSMEM_devtool_atexit_pc
	.type		__nv_reservedSMEM_devtool_atexit_pc,@object
	.size		__nv_reservedSMEM_devtool_atexit_pc,(__nv_reservedSMEM_allocation_mask - __nv_reservedSMEM_devtool_atexit_pc)
__nv_reservedSMEM_devtool_atexit_pc:
	.zero		8
	.weak		__nv_reservedSMEM_allocation_mask
	.type		__nv_reservedSMEM_allocation_mask,@object
	.size		__nv_reservedSMEM_allocation_mask,(.L_2 - __nv_reservedSMEM_allocation_mask)
__nv_reservedSMEM_allocation_mask:
	.zero		4
.L_2:


//--------------------- .nv.constant0.matmul_kernel --------------------------
	.section	.nv.constant0.matmul_kernel,"a",@progbits
	.sectionflags	@""
	.align	4
.nv.constant0.matmul_kernel:
	.zero		976


//--------------------- SYMBOLS --------------------------

	.type		.nv.reservedSmem.offset0,@object
	.size		.nv.reservedSmem.offset0,0x4
	.type		.nv.reservedSmem.cap,@object
	.size		.nv.reservedSmem.cap,0x4
